//
// Generated by NVIDIA NVVM Compiler
//
// Compiler Build ID: CL-36424714
// Cuda compilation tools, release 13.0, V13.0.88
// Based on NVVM 20.0.0
//

.version 9.0
.target sm_100
.address_size 64

	// .globl	_Z12super_gatherIf6float4Li4EEvPKT_PKiPS1_S5_iS5_ii
// _ZZ12super_gatherIf6float4Li4EEvPKT_PKiPS1_S5_iS5_iiE11s_sliceSize has been demoted
// _ZZ12super_gatherI6__half7__half2Li2EEvPKT_PKiPS2_S6_iS6_iiE11s_sliceSize has been demoted
// _ZZ13gather_kernelIhEvPKT_PKiPS0_S4_iS4_iS4_iiiiE13s_out_strides has been demoted
// _ZZ13gather_kernelIhEvPKT_PKiPS0_S4_iS4_iS4_iiiiE13s_idx_strides has been demoted
// _ZZ13gather_kernelIhEvPKT_PKiPS0_S4_iS4_iS4_iiiiE12s_in_strides has been demoted
// _ZZ13gather_kernelIcEvPKT_PKiPS0_S4_iS4_iS4_iiiiE13s_out_strides has been demoted
// _ZZ13gather_kernelIcEvPKT_PKiPS0_S4_iS4_iS4_iiiiE13s_idx_strides has been demoted
// _ZZ13gather_kernelIcEvPKT_PKiPS0_S4_iS4_iS4_iiiiE12s_in_strides has been demoted
// _ZZ13gather_kernelItEvPKT_PKiPS0_S4_iS4_iS4_iiiiE13s_out_strides has been demoted
// _ZZ13gather_kernelItEvPKT_PKiPS0_S4_iS4_iS4_iiiiE13s_idx_strides has been demoted
// _ZZ13gather_kernelItEvPKT_PKiPS0_S4_iS4_iS4_iiiiE12s_in_strides has been demoted
// _ZZ13gather_kernelIsEvPKT_PKiPS0_S4_iS4_iS4_iiiiE13s_out_strides has been demoted
// _ZZ13gather_kernelIsEvPKT_PKiPS0_S4_iS4_iS4_iiiiE13s_idx_strides has been demoted
// _ZZ13gather_kernelIsEvPKT_PKiPS0_S4_iS4_iS4_iiiiE12s_in_strides has been demoted
// _ZZ13gather_kernelIiEvPKT_PKiPS0_S4_iS4_iS4_iiiiE13s_out_strides has been demoted
// _ZZ13gather_kernelIiEvPKT_PKiPS0_S4_iS4_iS4_iiiiE13s_idx_strides has been demoted
// _ZZ13gather_kernelIiEvPKT_PKiPS0_S4_iS4_iS4_iiiiE12s_in_strides has been demoted
// _ZZ13gather_kernelIxEvPKT_PKiPS0_S4_iS4_iS4_iiiiE13s_out_strides has been demoted
// _ZZ13gather_kernelIxEvPKT_PKiPS0_S4_iS4_iS4_iiiiE13s_idx_strides has been demoted
// _ZZ13gather_kernelIxEvPKT_PKiPS0_S4_iS4_iS4_iiiiE12s_in_strides has been demoted
// _ZZ13gather_kernelIdEvPKT_PKiPS0_S4_iS4_iS4_iiiiE13s_out_strides has been demoted
// _ZZ13gather_kernelIdEvPKT_PKiPS0_S4_iS4_iS4_iiiiE13s_idx_strides has been demoted
// _ZZ13gather_kernelIdEvPKT_PKiPS0_S4_iS4_iS4_iiiiE12s_in_strides has been demoted
// _ZZ13gather_kernelIjEvPKT_PKiPS0_S4_iS4_iS4_iiiiE13s_out_strides has been demoted
// _ZZ13gather_kernelIjEvPKT_PKiPS0_S4_iS4_iS4_iiiiE13s_idx_strides has been demoted
// _ZZ13gather_kernelIjEvPKT_PKiPS0_S4_iS4_iS4_iiiiE12s_in_strides has been demoted
// _ZZ13gather_kernelIyEvPKT_PKiPS0_S4_iS4_iS4_iiiiE13s_out_strides has been demoted
// _ZZ13gather_kernelIyEvPKT_PKiPS0_S4_iS4_iS4_iiiiE13s_idx_strides has been demoted
// _ZZ13gather_kernelIyEvPKT_PKiPS0_S4_iS4_iS4_iiiiE12s_in_strides has been demoted
// _ZZ13gather_kernelI6__halfEvPKT_PKiPS1_S5_iS5_iS5_iiiiE13s_out_strides has been demoted
// _ZZ13gather_kernelI6__halfEvPKT_PKiPS1_S5_iS5_iS5_iiiiE13s_idx_strides has been demoted
// _ZZ13gather_kernelI6__halfEvPKT_PKiPS1_S5_iS5_iS5_iiiiE12s_in_strides has been demoted
// _ZZ13gather_kernelIfEvPKT_PKiPS0_S4_iS4_iS4_iiiiE13s_out_strides has been demoted
// _ZZ13gather_kernelIfEvPKT_PKiPS0_S4_iS4_iS4_iiiiE13s_idx_strides has been demoted
// _ZZ13gather_kernelIfEvPKT_PKiPS0_S4_iS4_iS4_iiiiE12s_in_strides has been demoted

.visible .entry _Z12super_gatherIf6float4Li4EEvPKT_PKiPS1_S5_iS5_ii(
	.param .u64 .ptr .align 1 _Z12super_gatherIf6float4Li4EEvPKT_PKiPS1_S5_iS5_ii_param_0,
	.param .u64 .ptr .align 1 _Z12super_gatherIf6float4Li4EEvPKT_PKiPS1_S5_iS5_ii_param_1,
	.param .u64 .ptr .align 1 _Z12super_gatherIf6float4Li4EEvPKT_PKiPS1_S5_iS5_ii_param_2,
	.param .u64 .ptr .align 1 _Z12super_gatherIf6float4Li4EEvPKT_PKiPS1_S5_iS5_ii_param_3,
	.param .u32 _Z12super_gatherIf6float4Li4EEvPKT_PKiPS1_S5_iS5_ii_param_4,
	.param .u64 .ptr .align 1 _Z12super_gatherIf6float4Li4EEvPKT_PKiPS1_S5_iS5_ii_param_5,
	.param .u32 _Z12super_gatherIf6float4Li4EEvPKT_PKiPS1_S5_iS5_ii_param_6,
	.param .u32 _Z12super_gatherIf6float4Li4EEvPKT_PKiPS1_S5_iS5_ii_param_7
)
{
	.reg .pred 	%p<18>;
	.reg .b32 	%r<155>;
	.reg .b32 	%f<6>;
	.reg .b64 	%rd<32>;
	// demoted variable
	.shared .align 4 .u32 _ZZ12super_gatherIf6float4Li4EEvPKT_PKiPS1_S5_iS5_iiE11s_sliceSize;
	ld.param.u64 	%rd9, [_Z12super_gatherIf6float4Li4EEvPKT_PKiPS1_S5_iS5_ii_param_0];
	ld.param.u64 	%rd10, [_Z12super_gatherIf6float4Li4EEvPKT_PKiPS1_S5_iS5_ii_param_1];
	ld.param.u64 	%rd11, [_Z12super_gatherIf6float4Li4EEvPKT_PKiPS1_S5_iS5_ii_param_2];
	ld.param.u64 	%rd12, [_Z12super_gatherIf6float4Li4EEvPKT_PKiPS1_S5_iS5_ii_param_3];
	ld.param.u32 	%r47, [_Z12super_gatherIf6float4Li4EEvPKT_PKiPS1_S5_iS5_ii_param_4];
	ld.param.u32 	%r48, [_Z12super_gatherIf6float4Li4EEvPKT_PKiPS1_S5_iS5_ii_param_7];
	cvta.to.global.u64 	%rd1, %rd12;
	cvta.to.global.u64 	%rd2, %rd11;
	mov.u32 	%r1, %tid.x;
	setp.ne.s32 	%p2, %r1, 0;
	@%p2 bra 	$L__BB0_16;
	setp.lt.s32 	%p3, %r47, 2;
	mov.b32 	%r150, 1;
	@%p3 bra 	$L__BB0_15;
	add.s32 	%r2, %r47, -1;
	add.s32 	%r52, %r47, -2;
	and.b32  	%r3, %r2, 15;
	setp.lt.u32 	%p4, %r52, 15;
	mov.b32 	%r143, 1;
	mov.u32 	%r150, %r143;
	@%p4 bra 	$L__BB0_6;
	and.b32  	%r55, %r2, -16;
	neg.s32 	%r137, %r55;
	add.s64 	%rd30, %rd1, 32;
	mov.b32 	%r150, 1;
	mov.b32 	%r136, 0;
$L__BB0_4:
	.pragma "nounroll";
	ld.global.u32 	%r56, [%rd30+-28];
	mul.lo.s32 	%r57, %r56, %r150;
	ld.global.u32 	%r58, [%rd30+-24];
	mul.lo.s32 	%r59, %r58, %r57;
	ld.global.u32 	%r60, [%rd30+-20];
	mul.lo.s32 	%r61, %r60, %r59;
	ld.global.u32 	%r62, [%rd30+-16];
	mul.lo.s32 	%r63, %r62, %r61;
	ld.global.u32 	%r64, [%rd30+-12];
	mul.lo.s32 	%r65, %r64, %r63;
	ld.global.u32 	%r66, [%rd30+-8];
	mul.lo.s32 	%r67, %r66, %r65;
	ld.global.u32 	%r68, [%rd30+-4];
	mul.lo.s32 	%r69, %r68, %r67;
	ld.global.u32 	%r70, [%rd30];
	mul.lo.s32 	%r71, %r70, %r69;
	ld.global.u32 	%r72, [%rd30+4];
	mul.lo.s32 	%r73, %r72, %r71;
	ld.global.u32 	%r74, [%rd30+8];
	mul.lo.s32 	%r75, %r74, %r73;
	ld.global.u32 	%r76, [%rd30+12];
	mul.lo.s32 	%r77, %r76, %r75;
	ld.global.u32 	%r78, [%rd30+16];
	mul.lo.s32 	%r79, %r78, %r77;
	ld.global.u32 	%r80, [%rd30+20];
	mul.lo.s32 	%r81, %r80, %r79;
	ld.global.u32 	%r82, [%rd30+24];
	mul.lo.s32 	%r83, %r82, %r81;
	ld.global.u32 	%r84, [%rd30+28];
	mul.lo.s32 	%r85, %r84, %r83;
	ld.global.u32 	%r86, [%rd30+32];
	mul.lo.s32 	%r150, %r86, %r85;
	add.s32 	%r137, %r137, 16;
	add.s32 	%r136, %r136, 16;
	add.s64 	%rd30, %rd30, 64;
	setp.ne.s32 	%p5, %r137, 0;
	@%p5 bra 	$L__BB0_4;
	add.s32 	%r143, %r136, 1;
$L__BB0_6:
	setp.eq.s32 	%p6, %r3, 0;
	@%p6 bra 	$L__BB0_15;
	and.b32  	%r15, %r2, 7;
	setp.lt.u32 	%p7, %r3, 8;
	@%p7 bra 	$L__BB0_9;
	mul.wide.u32 	%rd13, %r143, 4;
	add.s64 	%rd14, %rd1, %rd13;
	ld.global.u32 	%r88, [%rd14];
	mul.lo.s32 	%r89, %r88, %r150;
	ld.global.u32 	%r90, [%rd14+4];
	mul.lo.s32 	%r91, %r90, %r89;
	ld.global.u32 	%r92, [%rd14+8];
	mul.lo.s32 	%r93, %r92, %r91;
	ld.global.u32 	%r94, [%rd14+12];
	mul.lo.s32 	%r95, %r94, %r93;
	ld.global.u32 	%r96, [%rd14+16];
	mul.lo.s32 	%r97, %r96, %r95;
	ld.global.u32 	%r98, [%rd14+20];
	mul.lo.s32 	%r99, %r98, %r97;
	ld.global.u32 	%r100, [%rd14+24];
	mul.lo.s32 	%r101, %r100, %r99;
	ld.global.u32 	%r102, [%rd14+28];
	mul.lo.s32 	%r150, %r102, %r101;
	add.s32 	%r143, %r143, 8;
$L__BB0_9:
	setp.eq.s32 	%p8, %r15, 0;
	@%p8 bra 	$L__BB0_15;
	and.b32  	%r21, %r2, 3;
	setp.lt.u32 	%p9, %r15, 4;
	@%p9 bra 	$L__BB0_12;
	mul.wide.u32 	%rd15, %r143, 4;
	add.s64 	%rd16, %rd1, %rd15;
	ld.global.u32 	%r104, [%rd16];
	mul.lo.s32 	%r105, %r104, %r150;
	ld.global.u32 	%r106, [%rd16+4];
	mul.lo.s32 	%r107, %r106, %r105;
	ld.global.u32 	%r108, [%rd16+8];
	mul.lo.s32 	%r109, %r108, %r107;
	ld.global.u32 	%r110, [%rd16+12];
	mul.lo.s32 	%r150, %r110, %r109;
	add.s32 	%r143, %r143, 4;
$L__BB0_12:
	setp.eq.s32 	%p10, %r21, 0;
	@%p10 bra 	$L__BB0_15;
	mul.wide.u32 	%rd17, %r143, 4;
	add.s64 	%rd31, %rd1, %rd17;
	neg.s32 	%r148, %r21;
$L__BB0_14:
	.pragma "nounroll";
	ld.global.u32 	%r111, [%rd31];
	mul.lo.s32 	%r150, %r111, %r150;
	add.s64 	%rd31, %rd31, 4;
	add.s32 	%r148, %r148, 1;
	setp.ne.s32 	%p11, %r148, 0;
	@%p11 bra 	$L__BB0_14;
$L__BB0_15:
	st.shared.u32 	[_ZZ12super_gatherIf6float4Li4EEvPKT_PKiPS1_S5_iS5_iiE11s_sliceSize], %r150;
$L__BB0_16:
	bar.sync 	0;
	ld.shared.u32 	%r33, [_ZZ12super_gatherIf6float4Li4EEvPKT_PKiPS1_S5_iS5_iiE11s_sliceSize];
	shr.s32 	%r112, %r48, 31;
	shr.u32 	%r113, %r112, 30;
	add.s32 	%r114, %r48, %r113;
	and.b32  	%r115, %r114, -4;
	sub.s32 	%r151, %r48, %r115;
	shr.s32 	%r116, %r114, 2;
	mov.u32 	%r117, %ctaid.x;
	mov.u32 	%r118, %ntid.x;
	mad.lo.s32 	%r35, %r117, %r118, %r1;
	setp.ne.s32 	%p1, %r35, %r116;
	setp.ge.s32 	%p12, %r35, %r116;
	@%p12 bra 	$L__BB0_19;
	shl.b32 	%r121, %r35, 2;
	div.s32 	%r122, %r121, %r33;
	mul.lo.s32 	%r123, %r122, %r33;
	sub.s32 	%r124, %r121, %r123;
	mul.wide.s32 	%rd19, %r122, 4;
	add.s64 	%rd18, %rd10, %rd19;
	// begin inline asm
	ld.global.nc.s32 %r119, [%rd18];
	// end inline asm
	mad.lo.s32 	%r36, %r119, %r33, %r124;
	add.s32 	%r125, %r124, 4;
	setp.gt.s32 	%p15, %r125, %r33;
	mov.b32 	%r151, 4;
	@%p15 bra 	$L__BB0_20;
	shr.s32 	%r126, %r36, 31;
	shr.u32 	%r127, %r126, 30;
	add.s32 	%r128, %r36, %r127;
	shr.s32 	%r129, %r128, 2;
	mul.wide.s32 	%rd21, %r129, 16;
	add.s64 	%rd20, %rd9, %rd21;
	// begin inline asm
	ld.global.nc.v4.f32 {%f1,%f2,%f3,%f4}, [%rd20];
	// end inline asm
	mul.wide.s32 	%rd22, %r35, 16;
	add.s64 	%rd23, %rd2, %rd22;
	st.global.v4.f32 	[%rd23], {%f1, %f2, %f3, %f4};
	bra.uni 	$L__BB0_23;
$L__BB0_19:
	setp.lt.s32 	%p13, %r151, 1;
	or.pred  	%p14, %p1, %p13;
	@%p14 bra 	$L__BB0_23;
$L__BB0_20:
	shl.b32 	%r152, %r35, 2;
	max.s32 	%r130, %r48, %r152;
	sub.s32 	%r154, %r152, %r130;
	neg.s32 	%r153, %r151;
$L__BB0_21:
	setp.eq.s32 	%p16, %r154, 0;
	@%p16 bra 	$L__BB0_23;
	div.s32 	%r132, %r152, %r33;
	mul.lo.s32 	%r133, %r132, %r33;
	sub.s32 	%r134, %r152, %r133;
	mul.wide.s32 	%rd26, %r132, 4;
	add.s64 	%rd24, %rd10, %rd26;
	// begin inline asm
	ld.global.nc.s32 %r131, [%rd24];
	// end inline asm
	mad.lo.s32 	%r135, %r131, %r33, %r134;
	mul.wide.s32 	%rd27, %r135, 4;
	add.s64 	%rd25, %rd9, %rd27;
	// begin inline asm
	ld.global.nc.f32 %f5, [%rd25];
	// end inline asm
	mul.wide.s32 	%rd28, %r152, 4;
	add.s64 	%rd29, %rd2, %rd28;
	st.global.f32 	[%rd29], %f5;
	add.s32 	%r154, %r154, 1;
	add.s32 	%r153, %r153, 1;
	setp.ne.s32 	%p17, %r153, 0;
	add.s32 	%r152, %r152, 1;
	@%p17 bra 	$L__BB0_21;
$L__BB0_23:
	ret;

}
	// .globl	_Z12super_gatherI6__half7__half2Li2EEvPKT_PKiPS2_S6_iS6_ii
.visible .entry _Z12super_gatherI6__half7__half2Li2EEvPKT_PKiPS2_S6_iS6_ii(
	.param .u64 .ptr .align 1 _Z12super_gatherI6__half7__half2Li2EEvPKT_PKiPS2_S6_iS6_ii_param_0,
	.param .u64 .ptr .align 1 _Z12super_gatherI6__half7__half2Li2EEvPKT_PKiPS2_S6_iS6_ii_param_1,
	.param .u64 .ptr .align 1 _Z12super_gatherI6__half7__half2Li2EEvPKT_PKiPS2_S6_iS6_ii_param_2,
	.param .u64 .ptr .align 1 _Z12super_gatherI6__half7__half2Li2EEvPKT_PKiPS2_S6_iS6_ii_param_3,
	.param .u32 _Z12super_gatherI6__half7__half2Li2EEvPKT_PKiPS2_S6_iS6_ii_param_4,
	.param .u64 .ptr .align 1 _Z12super_gatherI6__half7__half2Li2EEvPKT_PKiPS2_S6_iS6_ii_param_5,
	.param .u32 _Z12super_gatherI6__half7__half2Li2EEvPKT_PKiPS2_S6_iS6_ii_param_6,
	.param .u32 _Z12super_gatherI6__half7__half2Li2EEvPKT_PKiPS2_S6_iS6_ii_param_7
)
{
	.reg .pred 	%p<18>;
	.reg .b16 	%rs<2>;
	.reg .b32 	%r<155>;
	.reg .b64 	%rd<32>;
	// demoted variable
	.shared .align 4 .u32 _ZZ12super_gatherI6__half7__half2Li2EEvPKT_PKiPS2_S6_iS6_iiE11s_sliceSize;
	ld.param.u64 	%rd9, [_Z12super_gatherI6__half7__half2Li2EEvPKT_PKiPS2_S6_iS6_ii_param_0];
	ld.param.u64 	%rd10, [_Z12super_gatherI6__half7__half2Li2EEvPKT_PKiPS2_S6_iS6_ii_param_1];
	ld.param.u64 	%rd11, [_Z12super_gatherI6__half7__half2Li2EEvPKT_PKiPS2_S6_iS6_ii_param_2];
	ld.param.u64 	%rd12, [_Z12super_gatherI6__half7__half2Li2EEvPKT_PKiPS2_S6_iS6_ii_param_3];
	ld.param.u32 	%r46, [_Z12super_gatherI6__half7__half2Li2EEvPKT_PKiPS2_S6_iS6_ii_param_4];
	ld.param.u32 	%r47, [_Z12super_gatherI6__half7__half2Li2EEvPKT_PKiPS2_S6_iS6_ii_param_7];
	cvta.to.global.u64 	%rd1, %rd12;
	cvta.to.global.u64 	%rd2, %rd11;
	mov.u32 	%r1, %tid.x;
	setp.ne.s32 	%p2, %r1, 0;
	@%p2 bra 	$L__BB1_16;
	setp.lt.s32 	%p3, %r46, 2;
	mov.b32 	%r150, 1;
	@%p3 bra 	$L__BB1_15;
	add.s32 	%r2, %r46, -1;
	add.s32 	%r51, %r46, -2;
	and.b32  	%r3, %r2, 15;
	setp.lt.u32 	%p4, %r51, 15;
	mov.b32 	%r143, 1;
	mov.u32 	%r150, %r143;
	@%p4 bra 	$L__BB1_6;
	and.b32  	%r54, %r2, -16;
	neg.s32 	%r137, %r54;
	add.s64 	%rd30, %rd1, 32;
	mov.b32 	%r150, 1;
	mov.b32 	%r136, 0;
$L__BB1_4:
	.pragma "nounroll";
	ld.global.u32 	%r55, [%rd30+-28];
	mul.lo.s32 	%r56, %r55, %r150;
	ld.global.u32 	%r57, [%rd30+-24];
	mul.lo.s32 	%r58, %r57, %r56;
	ld.global.u32 	%r59, [%rd30+-20];
	mul.lo.s32 	%r60, %r59, %r58;
	ld.global.u32 	%r61, [%rd30+-16];
	mul.lo.s32 	%r62, %r61, %r60;
	ld.global.u32 	%r63, [%rd30+-12];
	mul.lo.s32 	%r64, %r63, %r62;
	ld.global.u32 	%r65, [%rd30+-8];
	mul.lo.s32 	%r66, %r65, %r64;
	ld.global.u32 	%r67, [%rd30+-4];
	mul.lo.s32 	%r68, %r67, %r66;
	ld.global.u32 	%r69, [%rd30];
	mul.lo.s32 	%r70, %r69, %r68;
	ld.global.u32 	%r71, [%rd30+4];
	mul.lo.s32 	%r72, %r71, %r70;
	ld.global.u32 	%r73, [%rd30+8];
	mul.lo.s32 	%r74, %r73, %r72;
	ld.global.u32 	%r75, [%rd30+12];
	mul.lo.s32 	%r76, %r75, %r74;
	ld.global.u32 	%r77, [%rd30+16];
	mul.lo.s32 	%r78, %r77, %r76;
	ld.global.u32 	%r79, [%rd30+20];
	mul.lo.s32 	%r80, %r79, %r78;
	ld.global.u32 	%r81, [%rd30+24];
	mul.lo.s32 	%r82, %r81, %r80;
	ld.global.u32 	%r83, [%rd30+28];
	mul.lo.s32 	%r84, %r83, %r82;
	ld.global.u32 	%r85, [%rd30+32];
	mul.lo.s32 	%r150, %r85, %r84;
	add.s32 	%r137, %r137, 16;
	add.s32 	%r136, %r136, 16;
	add.s64 	%rd30, %rd30, 64;
	setp.ne.s32 	%p5, %r137, 0;
	@%p5 bra 	$L__BB1_4;
	add.s32 	%r143, %r136, 1;
$L__BB1_6:
	setp.eq.s32 	%p6, %r3, 0;
	@%p6 bra 	$L__BB1_15;
	and.b32  	%r15, %r2, 7;
	setp.lt.u32 	%p7, %r3, 8;
	@%p7 bra 	$L__BB1_9;
	mul.wide.u32 	%rd13, %r143, 4;
	add.s64 	%rd14, %rd1, %rd13;
	ld.global.u32 	%r87, [%rd14];
	mul.lo.s32 	%r88, %r87, %r150;
	ld.global.u32 	%r89, [%rd14+4];
	mul.lo.s32 	%r90, %r89, %r88;
	ld.global.u32 	%r91, [%rd14+8];
	mul.lo.s32 	%r92, %r91, %r90;
	ld.global.u32 	%r93, [%rd14+12];
	mul.lo.s32 	%r94, %r93, %r92;
	ld.global.u32 	%r95, [%rd14+16];
	mul.lo.s32 	%r96, %r95, %r94;
	ld.global.u32 	%r97, [%rd14+20];
	mul.lo.s32 	%r98, %r97, %r96;
	ld.global.u32 	%r99, [%rd14+24];
	mul.lo.s32 	%r100, %r99, %r98;
	ld.global.u32 	%r101, [%rd14+28];
	mul.lo.s32 	%r150, %r101, %r100;
	add.s32 	%r143, %r143, 8;
$L__BB1_9:
	setp.eq.s32 	%p8, %r15, 0;
	@%p8 bra 	$L__BB1_15;
	and.b32  	%r21, %r2, 3;
	setp.lt.u32 	%p9, %r15, 4;
	@%p9 bra 	$L__BB1_12;
	mul.wide.u32 	%rd15, %r143, 4;
	add.s64 	%rd16, %rd1, %rd15;
	ld.global.u32 	%r103, [%rd16];
	mul.lo.s32 	%r104, %r103, %r150;
	ld.global.u32 	%r105, [%rd16+4];
	mul.lo.s32 	%r106, %r105, %r104;
	ld.global.u32 	%r107, [%rd16+8];
	mul.lo.s32 	%r108, %r107, %r106;
	ld.global.u32 	%r109, [%rd16+12];
	mul.lo.s32 	%r150, %r109, %r108;
	add.s32 	%r143, %r143, 4;
$L__BB1_12:
	setp.eq.s32 	%p10, %r21, 0;
	@%p10 bra 	$L__BB1_15;
	mul.wide.u32 	%rd17, %r143, 4;
	add.s64 	%rd31, %rd1, %rd17;
	neg.s32 	%r148, %r21;
$L__BB1_14:
	.pragma "nounroll";
	ld.global.u32 	%r110, [%rd31];
	mul.lo.s32 	%r150, %r110, %r150;
	add.s64 	%rd31, %rd31, 4;
	add.s32 	%r148, %r148, 1;
	setp.ne.s32 	%p11, %r148, 0;
	@%p11 bra 	$L__BB1_14;
$L__BB1_15:
	st.shared.u32 	[_ZZ12super_gatherI6__half7__half2Li2EEvPKT_PKiPS2_S6_iS6_iiE11s_sliceSize], %r150;
$L__BB1_16:
	bar.sync 	0;
	ld.shared.u32 	%r33, [_ZZ12super_gatherI6__half7__half2Li2EEvPKT_PKiPS2_S6_iS6_iiE11s_sliceSize];
	shr.u32 	%r111, %r47, 31;
	add.s32 	%r112, %r47, %r111;
	and.b32  	%r113, %r112, -2;
	sub.s32 	%r114, %r47, %r113;
	shr.s32 	%r115, %r112, 1;
	mov.u32 	%r116, %ctaid.x;
	mov.u32 	%r117, %ntid.x;
	mad.lo.s32 	%r34, %r116, %r117, %r1;
	setp.ne.s32 	%p12, %r34, %r115;
	setp.lt.s32 	%p13, %r114, 1;
	or.pred  	%p1, %p12, %p13;
	setp.ge.s32 	%p14, %r34, %r115;
	@%p14 bra 	$L__BB1_19;
	shl.b32 	%r121, %r34, 1;
	div.s32 	%r122, %r121, %r33;
	mul.lo.s32 	%r123, %r122, %r33;
	sub.s32 	%r124, %r121, %r123;
	mul.wide.s32 	%rd19, %r122, 4;
	add.s64 	%rd18, %rd10, %rd19;
	// begin inline asm
	ld.global.nc.s32 %r119, [%rd18];
	// end inline asm
	mad.lo.s32 	%r35, %r119, %r33, %r124;
	add.s32 	%r125, %r124, 2;
	setp.gt.s32 	%p15, %r125, %r33;
	mov.b32 	%r151, 2;
	@%p15 bra 	$L__BB1_20;
	shr.u32 	%r127, %r35, 31;
	add.s32 	%r128, %r35, %r127;
	shr.s32 	%r129, %r128, 1;
	mul.wide.s32 	%rd21, %r129, 4;
	add.s64 	%rd20, %rd9, %rd21;
	// begin inline asm
	ld.global.nc.b32 %r126, [%rd20];
	// end inline asm
	mul.wide.s32 	%rd22, %r34, 4;
	add.s64 	%rd23, %rd2, %rd22;
	st.global.u32 	[%rd23], %r126;
	bra.uni 	$L__BB1_23;
$L__BB1_19:
	mov.b32 	%r151, 1;
	@%p1 bra 	$L__BB1_23;
$L__BB1_20:
	shl.b32 	%r152, %r34, 1;
	max.s32 	%r130, %r47, %r152;
	sub.s32 	%r154, %r152, %r130;
	neg.s32 	%r153, %r151;
$L__BB1_21:
	setp.eq.s32 	%p16, %r154, 0;
	@%p16 bra 	$L__BB1_23;
	div.s32 	%r132, %r152, %r33;
	mul.lo.s32 	%r133, %r132, %r33;
	sub.s32 	%r134, %r152, %r133;
	mul.wide.s32 	%rd26, %r132, 4;
	add.s64 	%rd24, %rd10, %rd26;
	// begin inline asm
	ld.global.nc.s32 %r131, [%rd24];
	// end inline asm
	mad.lo.s32 	%r135, %r131, %r33, %r134;
	mul.wide.s32 	%rd27, %r135, 2;
	add.s64 	%rd25, %rd9, %rd27;
	// begin inline asm
	ld.global.nc.b16 %rs1, [%rd25];
	// end inline asm
	mul.wide.s32 	%rd28, %r152, 2;
	add.s64 	%rd29, %rd2, %rd28;
	st.global.u16 	[%rd29], %rs1;
	add.s32 	%r154, %r154, 1;
	add.s32 	%r153, %r153, 1;
	setp.ne.s32 	%p17, %r153, 0;
	add.s32 	%r152, %r152, 1;
	@%p17 bra 	$L__BB1_21;
$L__BB1_23:
	ret;

}
	// .globl	_Z13gather_kernelIhEvPKT_PKiPS0_S4_iS4_iS4_iiii
.visible .entry _Z13gather_kernelIhEvPKT_PKiPS0_S4_iS4_iS4_iiii(
	.param .u64 .ptr .align 1 _Z13gather_kernelIhEvPKT_PKiPS0_S4_iS4_iS4_iiii_param_0,
	.param .u64 .ptr .align 1 _Z13gather_kernelIhEvPKT_PKiPS0_S4_iS4_iS4_iiii_param_1,
	.param .u64 .ptr .align 1 _Z13gather_kernelIhEvPKT_PKiPS0_S4_iS4_iS4_iiii_param_2,
	.param .u64 .ptr .align 1 _Z13gather_kernelIhEvPKT_PKiPS0_S4_iS4_iS4_iiii_param_3,
	.param .u32 _Z13gather_kernelIhEvPKT_PKiPS0_S4_iS4_iS4_iiii_param_4,
	.param .u64 .ptr .align 1 _Z13gather_kernelIhEvPKT_PKiPS0_S4_iS4_iS4_iiii_param_5,
	.param .u32 _Z13gather_kernelIhEvPKT_PKiPS0_S4_iS4_iS4_iiii_param_6,
	.param .u64 .ptr .align 1 _Z13gather_kernelIhEvPKT_PKiPS0_S4_iS4_iS4_iiii_param_7,
	.param .u32 _Z13gather_kernelIhEvPKT_PKiPS0_S4_iS4_iS4_iiii_param_8,
	.param .u32 _Z13gather_kernelIhEvPKT_PKiPS0_S4_iS4_iS4_iiii_param_9,
	.param .u32 _Z13gather_kernelIhEvPKT_PKiPS0_S4_iS4_iS4_iiii_param_10,
	.param .u32 _Z13gather_kernelIhEvPKT_PKiPS0_S4_iS4_iS4_iiii_param_11
)
{
	.reg .pred 	%p<54>;
	.reg .b32 	%r<787>;
	.reg .b64 	%rd<177>;
	// demoted variable
	.shared .align 4 .b8 _ZZ13gather_kernelIhEvPKT_PKiPS0_S4_iS4_iS4_iiiiE13s_out_strides[128];
	// demoted variable
	.shared .align 4 .b8 _ZZ13gather_kernelIhEvPKT_PKiPS0_S4_iS4_iS4_iiiiE13s_idx_strides[128];
	// demoted variable
	.shared .align 4 .b8 _ZZ13gather_kernelIhEvPKT_PKiPS0_S4_iS4_iS4_iiiiE12s_in_strides[128];
	ld.param.u64 	%rd6, [_Z13gather_kernelIhEvPKT_PKiPS0_S4_iS4_iS4_iiii_param_0];
	ld.param.u64 	%rd7, [_Z13gather_kernelIhEvPKT_PKiPS0_S4_iS4_iS4_iiii_param_1];
	ld.param.u64 	%rd8, [_Z13gather_kernelIhEvPKT_PKiPS0_S4_iS4_iS4_iiii_param_2];
	ld.param.u64 	%rd9, [_Z13gather_kernelIhEvPKT_PKiPS0_S4_iS4_iS4_iiii_param_3];
	ld.param.u32 	%r213, [_Z13gather_kernelIhEvPKT_PKiPS0_S4_iS4_iS4_iiii_param_4];
	ld.param.u64 	%rd10, [_Z13gather_kernelIhEvPKT_PKiPS0_S4_iS4_iS4_iiii_param_5];
	ld.param.u32 	%r214, [_Z13gather_kernelIhEvPKT_PKiPS0_S4_iS4_iS4_iiii_param_6];
	ld.param.u64 	%rd11, [_Z13gather_kernelIhEvPKT_PKiPS0_S4_iS4_iS4_iiii_param_7];
	ld.param.u32 	%r215, [_Z13gather_kernelIhEvPKT_PKiPS0_S4_iS4_iS4_iiii_param_8];
	ld.param.u32 	%r216, [_Z13gather_kernelIhEvPKT_PKiPS0_S4_iS4_iS4_iiii_param_9];
	ld.param.u32 	%r217, [_Z13gather_kernelIhEvPKT_PKiPS0_S4_iS4_iS4_iiii_param_10];
	ld.param.u32 	%r218, [_Z13gather_kernelIhEvPKT_PKiPS0_S4_iS4_iS4_iiii_param_11];
	cvta.to.global.u64 	%rd1, %rd11;
	cvta.to.global.u64 	%rd2, %rd10;
	cvta.to.global.u64 	%rd3, %rd9;
	mov.u32 	%r1, %tid.x;
	setp.ne.s32 	%p1, %r1, 0;
	@%p1 bra 	$L__BB2_41;
	add.s32 	%r2, %r215, -1;
	shl.b32 	%r219, %r215, 2;
	mov.u32 	%r220, _ZZ13gather_kernelIhEvPKT_PKiPS0_S4_iS4_iS4_iiiiE13s_out_strides;
	add.s32 	%r221, %r220, %r219;
	mov.b32 	%r222, 1;
	st.shared.u32 	[%r221+-4], %r222;
	setp.lt.s32 	%p2, %r215, 2;
	@%p2 bra 	$L__BB2_14;
	add.s32 	%r700, %r215, -2;
	and.b32  	%r4, %r2, 15;
	setp.lt.u32 	%p3, %r700, 15;
	mov.b32 	%r699, 1;
	@%p3 bra 	$L__BB2_5;
	and.b32  	%r5, %r2, -16;
	mov.b32 	%r698, 0;
	mov.b32 	%r699, 1;
$L__BB2_4:
	.pragma "nounroll";
	mul.wide.u32 	%rd12, %r700, 4;
	add.s64 	%rd13, %rd1, %rd12;
	ld.global.u32 	%r226, [%rd13+4];
	mul.lo.s32 	%r227, %r226, %r699;
	shl.b32 	%r228, %r700, 2;
	add.s32 	%r230, %r220, %r228;
	st.shared.u32 	[%r230], %r227;
	add.s32 	%r231, %r700, -1;
	ld.global.u32 	%r232, [%rd13];
	mul.lo.s32 	%r233, %r232, %r227;
	st.shared.u32 	[%r230+-4], %r233;
	add.s32 	%r234, %r700, -2;
	mul.wide.u32 	%rd14, %r231, 4;
	add.s64 	%rd15, %rd1, %rd14;
	ld.global.u32 	%r235, [%rd15];
	mul.lo.s32 	%r236, %r235, %r233;
	st.shared.u32 	[%r230+-8], %r236;
	add.s32 	%r237, %r700, -3;
	mul.wide.u32 	%rd16, %r234, 4;
	add.s64 	%rd17, %rd1, %rd16;
	ld.global.u32 	%r238, [%rd17];
	mul.lo.s32 	%r239, %r238, %r236;
	st.shared.u32 	[%r230+-12], %r239;
	add.s32 	%r240, %r700, -4;
	mul.wide.u32 	%rd18, %r237, 4;
	add.s64 	%rd19, %rd1, %rd18;
	ld.global.u32 	%r241, [%rd19];
	mul.lo.s32 	%r242, %r241, %r239;
	st.shared.u32 	[%r230+-16], %r242;
	add.s32 	%r243, %r700, -5;
	mul.wide.u32 	%rd20, %r240, 4;
	add.s64 	%rd21, %rd1, %rd20;
	ld.global.u32 	%r244, [%rd21];
	mul.lo.s32 	%r245, %r244, %r242;
	st.shared.u32 	[%r230+-20], %r245;
	add.s32 	%r246, %r700, -6;
	mul.wide.u32 	%rd22, %r243, 4;
	add.s64 	%rd23, %rd1, %rd22;
	ld.global.u32 	%r247, [%rd23];
	mul.lo.s32 	%r248, %r247, %r245;
	st.shared.u32 	[%r230+-24], %r248;
	add.s32 	%r249, %r700, -7;
	mul.wide.u32 	%rd24, %r246, 4;
	add.s64 	%rd25, %rd1, %rd24;
	ld.global.u32 	%r250, [%rd25];
	mul.lo.s32 	%r251, %r250, %r248;
	st.shared.u32 	[%r230+-28], %r251;
	add.s32 	%r252, %r700, -8;
	mul.wide.u32 	%rd26, %r249, 4;
	add.s64 	%rd27, %rd1, %rd26;
	ld.global.u32 	%r253, [%rd27];
	mul.lo.s32 	%r254, %r253, %r251;
	st.shared.u32 	[%r230+-32], %r254;
	add.s32 	%r255, %r700, -9;
	mul.wide.u32 	%rd28, %r252, 4;
	add.s64 	%rd29, %rd1, %rd28;
	ld.global.u32 	%r256, [%rd29];
	mul.lo.s32 	%r257, %r256, %r254;
	st.shared.u32 	[%r230+-36], %r257;
	add.s32 	%r258, %r700, -10;
	mul.wide.u32 	%rd30, %r255, 4;
	add.s64 	%rd31, %rd1, %rd30;
	ld.global.u32 	%r259, [%rd31];
	mul.lo.s32 	%r260, %r259, %r257;
	st.shared.u32 	[%r230+-40], %r260;
	add.s32 	%r261, %r700, -11;
	mul.wide.u32 	%rd32, %r258, 4;
	add.s64 	%rd33, %rd1, %rd32;
	ld.global.u32 	%r262, [%rd33];
	mul.lo.s32 	%r263, %r262, %r260;
	st.shared.u32 	[%r230+-44], %r263;
	add.s32 	%r264, %r700, -12;
	mul.wide.u32 	%rd34, %r261, 4;
	add.s64 	%rd35, %rd1, %rd34;
	ld.global.u32 	%r265, [%rd35];
	mul.lo.s32 	%r266, %r265, %r263;
	st.shared.u32 	[%r230+-48], %r266;
	add.s32 	%r267, %r700, -13;
	mul.wide.u32 	%rd36, %r264, 4;
	add.s64 	%rd37, %rd1, %rd36;
	ld.global.u32 	%r268, [%rd37];
	mul.lo.s32 	%r269, %r268, %r266;
	st.shared.u32 	[%r230+-52], %r269;
	add.s32 	%r270, %r700, -14;
	mul.wide.u32 	%rd38, %r267, 4;
	add.s64 	%rd39, %rd1, %rd38;
	ld.global.u32 	%r271, [%rd39];
	mul.lo.s32 	%r272, %r271, %r269;
	st.shared.u32 	[%r230+-56], %r272;
	mul.wide.u32 	%rd40, %r270, 4;
	add.s64 	%rd41, %rd1, %rd40;
	ld.global.u32 	%r273, [%rd41];
	mul.lo.s32 	%r699, %r273, %r272;
	st.shared.u32 	[%r230+-60], %r699;
	add.s32 	%r700, %r700, -16;
	add.s32 	%r698, %r698, 16;
	setp.ne.s32 	%p4, %r698, %r5;
	@%p4 bra 	$L__BB2_4;
$L__BB2_5:
	setp.eq.s32 	%p5, %r4, 0;
	@%p5 bra 	$L__BB2_14;
	and.b32  	%r14, %r2, 7;
	setp.lt.u32 	%p6, %r4, 8;
	@%p6 bra 	$L__BB2_8;
	mul.wide.u32 	%rd42, %r700, 4;
	add.s64 	%rd43, %rd1, %rd42;
	ld.global.u32 	%r274, [%rd43+4];
	mul.lo.s32 	%r275, %r274, %r699;
	shl.b32 	%r276, %r700, 2;
	add.s32 	%r278, %r220, %r276;
	st.shared.u32 	[%r278], %r275;
	add.s32 	%r279, %r700, -1;
	ld.global.u32 	%r280, [%rd43];
	mul.lo.s32 	%r281, %r280, %r275;
	st.shared.u32 	[%r278+-4], %r281;
	add.s32 	%r282, %r700, -2;
	mul.wide.u32 	%rd44, %r279, 4;
	add.s64 	%rd45, %rd1, %rd44;
	ld.global.u32 	%r283, [%rd45];
	mul.lo.s32 	%r284, %r283, %r281;
	st.shared.u32 	[%r278+-8], %r284;
	add.s32 	%r285, %r700, -3;
	mul.wide.u32 	%rd46, %r282, 4;
	add.s64 	%rd47, %rd1, %rd46;
	ld.global.u32 	%r286, [%rd47];
	mul.lo.s32 	%r287, %r286, %r284;
	st.shared.u32 	[%r278+-12], %r287;
	add.s32 	%r288, %r700, -4;
	mul.wide.u32 	%rd48, %r285, 4;
	add.s64 	%rd49, %rd1, %rd48;
	ld.global.u32 	%r289, [%rd49];
	mul.lo.s32 	%r290, %r289, %r287;
	st.shared.u32 	[%r278+-16], %r290;
	add.s32 	%r291, %r700, -5;
	mul.wide.u32 	%rd50, %r288, 4;
	add.s64 	%rd51, %rd1, %rd50;
	ld.global.u32 	%r292, [%rd51];
	mul.lo.s32 	%r293, %r292, %r290;
	st.shared.u32 	[%r278+-20], %r293;
	add.s32 	%r294, %r700, -6;
	mul.wide.u32 	%rd52, %r291, 4;
	add.s64 	%rd53, %rd1, %rd52;
	ld.global.u32 	%r295, [%rd53];
	mul.lo.s32 	%r296, %r295, %r293;
	st.shared.u32 	[%r278+-24], %r296;
	mul.wide.u32 	%rd54, %r294, 4;
	add.s64 	%rd55, %rd1, %rd54;
	ld.global.u32 	%r297, [%rd55];
	mul.lo.s32 	%r298, %r297, %r296;
	st.shared.u32 	[%r278+-28], %r298;
	add.s32 	%r700, %r700, -8;
$L__BB2_8:
	setp.eq.s32 	%p7, %r14, 0;
	@%p7 bra 	$L__BB2_14;
	and.b32  	%r17, %r2, 3;
	setp.lt.u32 	%p8, %r14, 4;
	@%p8 bra 	$L__BB2_11;
	shl.b32 	%r299, %r700, 2;
	add.s32 	%r301, %r220, %r299;
	ld.shared.u32 	%r302, [%r301+4];
	mul.wide.u32 	%rd56, %r700, 4;
	add.s64 	%rd57, %rd1, %rd56;
	ld.global.u32 	%r303, [%rd57+4];
	mul.lo.s32 	%r304, %r303, %r302;
	st.shared.u32 	[%r301], %r304;
	add.s32 	%r305, %r700, -1;
	ld.global.u32 	%r306, [%rd57];
	mul.lo.s32 	%r307, %r306, %r304;
	st.shared.u32 	[%r301+-4], %r307;
	add.s32 	%r308, %r700, -2;
	mul.wide.u32 	%rd58, %r305, 4;
	add.s64 	%rd59, %rd1, %rd58;
	ld.global.u32 	%r309, [%rd59];
	mul.lo.s32 	%r310, %r309, %r307;
	st.shared.u32 	[%r301+-8], %r310;
	mul.wide.u32 	%rd60, %r308, 4;
	add.s64 	%rd61, %rd1, %rd60;
	ld.global.u32 	%r311, [%rd61];
	mul.lo.s32 	%r312, %r311, %r310;
	st.shared.u32 	[%r301+-12], %r312;
	add.s32 	%r700, %r700, -4;
$L__BB2_11:
	setp.eq.s32 	%p9, %r17, 0;
	@%p9 bra 	$L__BB2_14;
	shl.b32 	%r313, %r700, 2;
	add.s32 	%r315, %r313, %r220;
	add.s32 	%r705, %r315, 4;
	neg.s32 	%r704, %r17;
	ld.shared.u32 	%r703, [%r315+4];
$L__BB2_13:
	.pragma "nounroll";
	add.s32 	%r27, %r705, -4;
	mul.wide.u32 	%rd62, %r700, 4;
	add.s64 	%rd63, %rd1, %rd62;
	ld.global.u32 	%r316, [%rd63+4];
	mul.lo.s32 	%r703, %r316, %r703;
	st.shared.u32 	[%r705+-4], %r703;
	add.s32 	%r700, %r700, -1;
	add.s32 	%r704, %r704, 1;
	setp.ne.s32 	%p10, %r704, 0;
	mov.u32 	%r705, %r27;
	@%p10 bra 	$L__BB2_13;
$L__BB2_14:
	setp.lt.s32 	%p11, %r214, 1;
	@%p11 bra 	$L__BB2_28;
	add.s32 	%r31, %r214, -1;
	shl.b32 	%r317, %r214, 2;
	mov.u32 	%r318, _ZZ13gather_kernelIhEvPKT_PKiPS0_S4_iS4_iS4_iiiiE13s_idx_strides;
	add.s32 	%r319, %r318, %r317;
	mov.b32 	%r320, 1;
	st.shared.u32 	[%r319+-4], %r320;
	setp.eq.s32 	%p12, %r214, 1;
	@%p12 bra 	$L__BB2_28;
	add.s32 	%r711, %r214, -2;
	and.b32  	%r33, %r31, 15;
	setp.lt.u32 	%p13, %r711, 15;
	mov.b32 	%r710, 1;
	@%p13 bra 	$L__BB2_19;
	and.b32  	%r34, %r31, -16;
	mov.b32 	%r709, 0;
	mov.b32 	%r710, 1;
$L__BB2_18:
	.pragma "nounroll";
	mul.wide.u32 	%rd64, %r711, 4;
	add.s64 	%rd65, %rd2, %rd64;
	ld.global.u32 	%r324, [%rd65+4];
	mul.lo.s32 	%r325, %r324, %r710;
	shl.b32 	%r326, %r711, 2;
	add.s32 	%r328, %r318, %r326;
	st.shared.u32 	[%r328], %r325;
	add.s32 	%r329, %r711, -1;
	ld.global.u32 	%r330, [%rd65];
	mul.lo.s32 	%r331, %r330, %r325;
	st.shared.u32 	[%r328+-4], %r331;
	add.s32 	%r332, %r711, -2;
	mul.wide.u32 	%rd66, %r329, 4;
	add.s64 	%rd67, %rd2, %rd66;
	ld.global.u32 	%r333, [%rd67];
	mul.lo.s32 	%r334, %r333, %r331;
	st.shared.u32 	[%r328+-8], %r334;
	add.s32 	%r335, %r711, -3;
	mul.wide.u32 	%rd68, %r332, 4;
	add.s64 	%rd69, %rd2, %rd68;
	ld.global.u32 	%r336, [%rd69];
	mul.lo.s32 	%r337, %r336, %r334;
	st.shared.u32 	[%r328+-12], %r337;
	add.s32 	%r338, %r711, -4;
	mul.wide.u32 	%rd70, %r335, 4;
	add.s64 	%rd71, %rd2, %rd70;
	ld.global.u32 	%r339, [%rd71];
	mul.lo.s32 	%r340, %r339, %r337;
	st.shared.u32 	[%r328+-16], %r340;
	add.s32 	%r341, %r711, -5;
	mul.wide.u32 	%rd72, %r338, 4;
	add.s64 	%rd73, %rd2, %rd72;
	ld.global.u32 	%r342, [%rd73];
	mul.lo.s32 	%r343, %r342, %r340;
	st.shared.u32 	[%r328+-20], %r343;
	add.s32 	%r344, %r711, -6;
	mul.wide.u32 	%rd74, %r341, 4;
	add.s64 	%rd75, %rd2, %rd74;
	ld.global.u32 	%r345, [%rd75];
	mul.lo.s32 	%r346, %r345, %r343;
	st.shared.u32 	[%r328+-24], %r346;
	add.s32 	%r347, %r711, -7;
	mul.wide.u32 	%rd76, %r344, 4;
	add.s64 	%rd77, %rd2, %rd76;
	ld.global.u32 	%r348, [%rd77];
	mul.lo.s32 	%r349, %r348, %r346;
	st.shared.u32 	[%r328+-28], %r349;
	add.s32 	%r350, %r711, -8;
	mul.wide.u32 	%rd78, %r347, 4;
	add.s64 	%rd79, %rd2, %rd78;
	ld.global.u32 	%r351, [%rd79];
	mul.lo.s32 	%r352, %r351, %r349;
	st.shared.u32 	[%r328+-32], %r352;
	add.s32 	%r353, %r711, -9;
	mul.wide.u32 	%rd80, %r350, 4;
	add.s64 	%rd81, %rd2, %rd80;
	ld.global.u32 	%r354, [%rd81];
	mul.lo.s32 	%r355, %r354, %r352;
	st.shared.u32 	[%r328+-36], %r355;
	add.s32 	%r356, %r711, -10;
	mul.wide.u32 	%rd82, %r353, 4;
	add.s64 	%rd83, %rd2, %rd82;
	ld.global.u32 	%r357, [%rd83];
	mul.lo.s32 	%r358, %r357, %r355;
	st.shared.u32 	[%r328+-40], %r358;
	add.s32 	%r359, %r711, -11;
	mul.wide.u32 	%rd84, %r356, 4;
	add.s64 	%rd85, %rd2, %rd84;
	ld.global.u32 	%r360, [%rd85];
	mul.lo.s32 	%r361, %r360, %r358;
	st.shared.u32 	[%r328+-44], %r361;
	add.s32 	%r362, %r711, -12;
	mul.wide.u32 	%rd86, %r359, 4;
	add.s64 	%rd87, %rd2, %rd86;
	ld.global.u32 	%r363, [%rd87];
	mul.lo.s32 	%r364, %r363, %r361;
	st.shared.u32 	[%r328+-48], %r364;
	add.s32 	%r365, %r711, -13;
	mul.wide.u32 	%rd88, %r362, 4;
	add.s64 	%rd89, %rd2, %rd88;
	ld.global.u32 	%r366, [%rd89];
	mul.lo.s32 	%r367, %r366, %r364;
	st.shared.u32 	[%r328+-52], %r367;
	add.s32 	%r368, %r711, -14;
	mul.wide.u32 	%rd90, %r365, 4;
	add.s64 	%rd91, %rd2, %rd90;
	ld.global.u32 	%r369, [%rd91];
	mul.lo.s32 	%r370, %r369, %r367;
	st.shared.u32 	[%r328+-56], %r370;
	mul.wide.u32 	%rd92, %r368, 4;
	add.s64 	%rd93, %rd2, %rd92;
	ld.global.u32 	%r371, [%rd93];
	mul.lo.s32 	%r710, %r371, %r370;
	st.shared.u32 	[%r328+-60], %r710;
	add.s32 	%r711, %r711, -16;
	add.s32 	%r709, %r709, 16;
	setp.ne.s32 	%p14, %r709, %r34;
	@%p14 bra 	$L__BB2_18;
$L__BB2_19:
	setp.eq.s32 	%p15, %r33, 0;
	@%p15 bra 	$L__BB2_28;
	and.b32  	%r43, %r31, 7;
	setp.lt.u32 	%p16, %r33, 8;
	@%p16 bra 	$L__BB2_22;
	mul.wide.u32 	%rd94, %r711, 4;
	add.s64 	%rd95, %rd2, %rd94;
	ld.global.u32 	%r372, [%rd95+4];
	mul.lo.s32 	%r373, %r372, %r710;
	shl.b32 	%r374, %r711, 2;
	add.s32 	%r376, %r318, %r374;
	st.shared.u32 	[%r376], %r373;
	add.s32 	%r377, %r711, -1;
	ld.global.u32 	%r378, [%rd95];
	mul.lo.s32 	%r379, %r378, %r373;
	st.shared.u32 	[%r376+-4], %r379;
	add.s32 	%r380, %r711, -2;
	mul.wide.u32 	%rd96, %r377, 4;
	add.s64 	%rd97, %rd2, %rd96;
	ld.global.u32 	%r381, [%rd97];
	mul.lo.s32 	%r382, %r381, %r379;
	st.shared.u32 	[%r376+-8], %r382;
	add.s32 	%r383, %r711, -3;
	mul.wide.u32 	%rd98, %r380, 4;
	add.s64 	%rd99, %rd2, %rd98;
	ld.global.u32 	%r384, [%rd99];
	mul.lo.s32 	%r385, %r384, %r382;
	st.shared.u32 	[%r376+-12], %r385;
	add.s32 	%r386, %r711, -4;
	mul.wide.u32 	%rd100, %r383, 4;
	add.s64 	%rd101, %rd2, %rd100;
	ld.global.u32 	%r387, [%rd101];
	mul.lo.s32 	%r388, %r387, %r385;
	st.shared.u32 	[%r376+-16], %r388;
	add.s32 	%r389, %r711, -5;
	mul.wide.u32 	%rd102, %r386, 4;
	add.s64 	%rd103, %rd2, %rd102;
	ld.global.u32 	%r390, [%rd103];
	mul.lo.s32 	%r391, %r390, %r388;
	st.shared.u32 	[%r376+-20], %r391;
	add.s32 	%r392, %r711, -6;
	mul.wide.u32 	%rd104, %r389, 4;
	add.s64 	%rd105, %rd2, %rd104;
	ld.global.u32 	%r393, [%rd105];
	mul.lo.s32 	%r394, %r393, %r391;
	st.shared.u32 	[%r376+-24], %r394;
	mul.wide.u32 	%rd106, %r392, 4;
	add.s64 	%rd107, %rd2, %rd106;
	ld.global.u32 	%r395, [%rd107];
	mul.lo.s32 	%r396, %r395, %r394;
	st.shared.u32 	[%r376+-28], %r396;
	add.s32 	%r711, %r711, -8;
$L__BB2_22:
	setp.eq.s32 	%p17, %r43, 0;
	@%p17 bra 	$L__BB2_28;
	and.b32  	%r46, %r31, 3;
	setp.lt.u32 	%p18, %r43, 4;
	@%p18 bra 	$L__BB2_25;
	shl.b32 	%r397, %r711, 2;
	add.s32 	%r399, %r318, %r397;
	ld.shared.u32 	%r400, [%r399+4];
	mul.wide.u32 	%rd108, %r711, 4;
	add.s64 	%rd109, %rd2, %rd108;
	ld.global.u32 	%r401, [%rd109+4];
	mul.lo.s32 	%r402, %r401, %r400;
	st.shared.u32 	[%r399], %r402;
	add.s32 	%r403, %r711, -1;
	ld.global.u32 	%r404, [%rd109];
	mul.lo.s32 	%r405, %r404, %r402;
	st.shared.u32 	[%r399+-4], %r405;
	add.s32 	%r406, %r711, -2;
	mul.wide.u32 	%rd110, %r403, 4;
	add.s64 	%rd111, %rd2, %rd110;
	ld.global.u32 	%r407, [%rd111];
	mul.lo.s32 	%r408, %r407, %r405;
	st.shared.u32 	[%r399+-8], %r408;
	mul.wide.u32 	%rd112, %r406, 4;
	add.s64 	%rd113, %rd2, %rd112;
	ld.global.u32 	%r409, [%rd113];
	mul.lo.s32 	%r410, %r409, %r408;
	st.shared.u32 	[%r399+-12], %r410;
	add.s32 	%r711, %r711, -4;
$L__BB2_25:
	setp.eq.s32 	%p19, %r46, 0;
	@%p19 bra 	$L__BB2_28;
	shl.b32 	%r411, %r711, 2;
	add.s32 	%r413, %r411, %r318;
	add.s32 	%r716, %r413, 4;
	neg.s32 	%r715, %r46;
	ld.shared.u32 	%r714, [%r413+4];
$L__BB2_27:
	.pragma "nounroll";
	add.s32 	%r56, %r716, -4;
	mul.wide.u32 	%rd114, %r711, 4;
	add.s64 	%rd115, %rd2, %rd114;
	ld.global.u32 	%r414, [%rd115+4];
	mul.lo.s32 	%r714, %r414, %r714;
	st.shared.u32 	[%r716+-4], %r714;
	add.s32 	%r711, %r711, -1;
	add.s32 	%r715, %r715, 1;
	setp.ne.s32 	%p20, %r715, 0;
	mov.u32 	%r716, %r56;
	@%p20 bra 	$L__BB2_27;
$L__BB2_28:
	add.s32 	%r60, %r213, -1;
	shl.b32 	%r415, %r213, 2;
	mov.u32 	%r416, _ZZ13gather_kernelIhEvPKT_PKiPS0_S4_iS4_iS4_iiiiE12s_in_strides;
	add.s32 	%r417, %r416, %r415;
	mov.b32 	%r418, 1;
	st.shared.u32 	[%r417+-4], %r418;
	setp.lt.s32 	%p21, %r213, 2;
	@%p21 bra 	$L__BB2_41;
	add.s32 	%r722, %r213, -2;
	and.b32  	%r62, %r60, 15;
	setp.lt.u32 	%p22, %r722, 15;
	mov.b32 	%r721, 1;
	@%p22 bra 	$L__BB2_32;
	and.b32  	%r63, %r60, -16;
	mov.b32 	%r720, 0;
	mov.b32 	%r721, 1;
$L__BB2_31:
	.pragma "nounroll";
	mul.wide.u32 	%rd116, %r722, 4;
	add.s64 	%rd117, %rd3, %rd116;
	ld.global.u32 	%r422, [%rd117+4];
	mul.lo.s32 	%r423, %r422, %r721;
	shl.b32 	%r424, %r722, 2;
	add.s32 	%r426, %r416, %r424;
	st.shared.u32 	[%r426], %r423;
	add.s32 	%r427, %r722, -1;
	ld.global.u32 	%r428, [%rd117];
	mul.lo.s32 	%r429, %r428, %r423;
	st.shared.u32 	[%r426+-4], %r429;
	add.s32 	%r430, %r722, -2;
	mul.wide.u32 	%rd118, %r427, 4;
	add.s64 	%rd119, %rd3, %rd118;
	ld.global.u32 	%r431, [%rd119];
	mul.lo.s32 	%r432, %r431, %r429;
	st.shared.u32 	[%r426+-8], %r432;
	add.s32 	%r433, %r722, -3;
	mul.wide.u32 	%rd120, %r430, 4;
	add.s64 	%rd121, %rd3, %rd120;
	ld.global.u32 	%r434, [%rd121];
	mul.lo.s32 	%r435, %r434, %r432;
	st.shared.u32 	[%r426+-12], %r435;
	add.s32 	%r436, %r722, -4;
	mul.wide.u32 	%rd122, %r433, 4;
	add.s64 	%rd123, %rd3, %rd122;
	ld.global.u32 	%r437, [%rd123];
	mul.lo.s32 	%r438, %r437, %r435;
	st.shared.u32 	[%r426+-16], %r438;
	add.s32 	%r439, %r722, -5;
	mul.wide.u32 	%rd124, %r436, 4;
	add.s64 	%rd125, %rd3, %rd124;
	ld.global.u32 	%r440, [%rd125];
	mul.lo.s32 	%r441, %r440, %r438;
	st.shared.u32 	[%r426+-20], %r441;
	add.s32 	%r442, %r722, -6;
	mul.wide.u32 	%rd126, %r439, 4;
	add.s64 	%rd127, %rd3, %rd126;
	ld.global.u32 	%r443, [%rd127];
	mul.lo.s32 	%r444, %r443, %r441;
	st.shared.u32 	[%r426+-24], %r444;
	add.s32 	%r445, %r722, -7;
	mul.wide.u32 	%rd128, %r442, 4;
	add.s64 	%rd129, %rd3, %rd128;
	ld.global.u32 	%r446, [%rd129];
	mul.lo.s32 	%r447, %r446, %r444;
	st.shared.u32 	[%r426+-28], %r447;
	add.s32 	%r448, %r722, -8;
	mul.wide.u32 	%rd130, %r445, 4;
	add.s64 	%rd131, %rd3, %rd130;
	ld.global.u32 	%r449, [%rd131];
	mul.lo.s32 	%r450, %r449, %r447;
	st.shared.u32 	[%r426+-32], %r450;
	add.s32 	%r451, %r722, -9;
	mul.wide.u32 	%rd132, %r448, 4;
	add.s64 	%rd133, %rd3, %rd132;
	ld.global.u32 	%r452, [%rd133];
	mul.lo.s32 	%r453, %r452, %r450;
	st.shared.u32 	[%r426+-36], %r453;
	add.s32 	%r454, %r722, -10;
	mul.wide.u32 	%rd134, %r451, 4;
	add.s64 	%rd135, %rd3, %rd134;
	ld.global.u32 	%r455, [%rd135];
	mul.lo.s32 	%r456, %r455, %r453;
	st.shared.u32 	[%r426+-40], %r456;
	add.s32 	%r457, %r722, -11;
	mul.wide.u32 	%rd136, %r454, 4;
	add.s64 	%rd137, %rd3, %rd136;
	ld.global.u32 	%r458, [%rd137];
	mul.lo.s32 	%r459, %r458, %r456;
	st.shared.u32 	[%r426+-44], %r459;
	add.s32 	%r460, %r722, -12;
	mul.wide.u32 	%rd138, %r457, 4;
	add.s64 	%rd139, %rd3, %rd138;
	ld.global.u32 	%r461, [%rd139];
	mul.lo.s32 	%r462, %r461, %r459;
	st.shared.u32 	[%r426+-48], %r462;
	add.s32 	%r463, %r722, -13;
	mul.wide.u32 	%rd140, %r460, 4;
	add.s64 	%rd141, %rd3, %rd140;
	ld.global.u32 	%r464, [%rd141];
	mul.lo.s32 	%r465, %r464, %r462;
	st.shared.u32 	[%r426+-52], %r465;
	add.s32 	%r466, %r722, -14;
	mul.wide.u32 	%rd142, %r463, 4;
	add.s64 	%rd143, %rd3, %rd142;
	ld.global.u32 	%r467, [%rd143];
	mul.lo.s32 	%r468, %r467, %r465;
	st.shared.u32 	[%r426+-56], %r468;
	mul.wide.u32 	%rd144, %r466, 4;
	add.s64 	%rd145, %rd3, %rd144;
	ld.global.u32 	%r469, [%rd145];
	mul.lo.s32 	%r721, %r469, %r468;
	st.shared.u32 	[%r426+-60], %r721;
	add.s32 	%r722, %r722, -16;
	add.s32 	%r720, %r720, 16;
	setp.ne.s32 	%p23, %r720, %r63;
	@%p23 bra 	$L__BB2_31;
$L__BB2_32:
	setp.eq.s32 	%p24, %r62, 0;
	@%p24 bra 	$L__BB2_41;
	and.b32  	%r72, %r60, 7;
	setp.lt.u32 	%p25, %r62, 8;
	@%p25 bra 	$L__BB2_35;
	mul.wide.u32 	%rd146, %r722, 4;
	add.s64 	%rd147, %rd3, %rd146;
	ld.global.u32 	%r470, [%rd147+4];
	mul.lo.s32 	%r471, %r470, %r721;
	shl.b32 	%r472, %r722, 2;
	add.s32 	%r474, %r416, %r472;
	st.shared.u32 	[%r474], %r471;
	add.s32 	%r475, %r722, -1;
	ld.global.u32 	%r476, [%rd147];
	mul.lo.s32 	%r477, %r476, %r471;
	st.shared.u32 	[%r474+-4], %r477;
	add.s32 	%r478, %r722, -2;
	mul.wide.u32 	%rd148, %r475, 4;
	add.s64 	%rd149, %rd3, %rd148;
	ld.global.u32 	%r479, [%rd149];
	mul.lo.s32 	%r480, %r479, %r477;
	st.shared.u32 	[%r474+-8], %r480;
	add.s32 	%r481, %r722, -3;
	mul.wide.u32 	%rd150, %r478, 4;
	add.s64 	%rd151, %rd3, %rd150;
	ld.global.u32 	%r482, [%rd151];
	mul.lo.s32 	%r483, %r482, %r480;
	st.shared.u32 	[%r474+-12], %r483;
	add.s32 	%r484, %r722, -4;
	mul.wide.u32 	%rd152, %r481, 4;
	add.s64 	%rd153, %rd3, %rd152;
	ld.global.u32 	%r485, [%rd153];
	mul.lo.s32 	%r486, %r485, %r483;
	st.shared.u32 	[%r474+-16], %r486;
	add.s32 	%r487, %r722, -5;
	mul.wide.u32 	%rd154, %r484, 4;
	add.s64 	%rd155, %rd3, %rd154;
	ld.global.u32 	%r488, [%rd155];
	mul.lo.s32 	%r489, %r488, %r486;
	st.shared.u32 	[%r474+-20], %r489;
	add.s32 	%r490, %r722, -6;
	mul.wide.u32 	%rd156, %r487, 4;
	add.s64 	%rd157, %rd3, %rd156;
	ld.global.u32 	%r491, [%rd157];
	mul.lo.s32 	%r492, %r491, %r489;
	st.shared.u32 	[%r474+-24], %r492;
	mul.wide.u32 	%rd158, %r490, 4;
	add.s64 	%rd159, %rd3, %rd158;
	ld.global.u32 	%r493, [%rd159];
	mul.lo.s32 	%r494, %r493, %r492;
	st.shared.u32 	[%r474+-28], %r494;
	add.s32 	%r722, %r722, -8;
$L__BB2_35:
	setp.eq.s32 	%p26, %r72, 0;
	@%p26 bra 	$L__BB2_41;
	and.b32  	%r75, %r60, 3;
	setp.lt.u32 	%p27, %r72, 4;
	@%p27 bra 	$L__BB2_38;
	shl.b32 	%r495, %r722, 2;
	add.s32 	%r497, %r416, %r495;
	ld.shared.u32 	%r498, [%r497+4];
	mul.wide.u32 	%rd160, %r722, 4;
	add.s64 	%rd161, %rd3, %rd160;
	ld.global.u32 	%r499, [%rd161+4];
	mul.lo.s32 	%r500, %r499, %r498;
	st.shared.u32 	[%r497], %r500;
	add.s32 	%r501, %r722, -1;
	ld.global.u32 	%r502, [%rd161];
	mul.lo.s32 	%r503, %r502, %r500;
	st.shared.u32 	[%r497+-4], %r503;
	add.s32 	%r504, %r722, -2;
	mul.wide.u32 	%rd162, %r501, 4;
	add.s64 	%rd163, %rd3, %rd162;
	ld.global.u32 	%r505, [%rd163];
	mul.lo.s32 	%r506, %r505, %r503;
	st.shared.u32 	[%r497+-8], %r506;
	mul.wide.u32 	%rd164, %r504, 4;
	add.s64 	%rd165, %rd3, %rd164;
	ld.global.u32 	%r507, [%rd165];
	mul.lo.s32 	%r508, %r507, %r506;
	st.shared.u32 	[%r497+-12], %r508;
	add.s32 	%r722, %r722, -4;
$L__BB2_38:
	setp.eq.s32 	%p28, %r75, 0;
	@%p28 bra 	$L__BB2_41;
	shl.b32 	%r509, %r722, 2;
	add.s32 	%r511, %r509, %r416;
	add.s32 	%r727, %r511, 4;
	neg.s32 	%r726, %r75;
	ld.shared.u32 	%r725, [%r511+4];
$L__BB2_40:
	.pragma "nounroll";
	add.s32 	%r85, %r727, -4;
	mul.wide.u32 	%rd166, %r722, 4;
	add.s64 	%rd167, %rd3, %rd166;
	ld.global.u32 	%r512, [%rd167+4];
	mul.lo.s32 	%r725, %r512, %r725;
	st.shared.u32 	[%r727+-4], %r725;
	add.s32 	%r722, %r722, -1;
	add.s32 	%r726, %r726, 1;
	setp.ne.s32 	%p29, %r726, 0;
	mov.u32 	%r727, %r85;
	@%p29 bra 	$L__BB2_40;
$L__BB2_41:
	bar.sync 	0;
	mov.u32 	%r513, %ctaid.x;
	mov.u32 	%r514, %ntid.x;
	mad.lo.s32 	%r515, %r513, %r514, %r1;
	add.s32 	%r89, %r515, %r218;
	setp.ge.s32 	%p30, %r89, %r216;
	@%p30 bra 	$L__BB2_85;
	min.s32 	%r90, %r217, %r215;
	setp.lt.s32 	%p31, %r90, 1;
	mov.b32 	%r750, 0;
	mov.u32 	%r749, %r89;
	mov.u32 	%r751, %r750;
	@%p31 bra 	$L__BB2_54;
	and.b32  	%r91, %r90, 7;
	setp.lt.u32 	%p32, %r90, 8;
	mov.b32 	%r741, 0;
	mov.u32 	%r751, %r741;
	mov.u32 	%r749, %r89;
	@%p32 bra 	$L__BB2_46;
	and.b32  	%r741, %r90, 2147483640;
	mov.u32 	%r522, _ZZ13gather_kernelIhEvPKT_PKiPS0_S4_iS4_iS4_iiiiE13s_out_strides;
	add.s32 	%r730, %r522, 16;
	mov.u32 	%r523, _ZZ13gather_kernelIhEvPKT_PKiPS0_S4_iS4_iS4_iiiiE12s_in_strides;
	add.s32 	%r729, %r523, 16;
	neg.s32 	%r731, %r741;
	mov.b32 	%r751, 0;
	mov.u32 	%r749, %r89;
$L__BB2_45:
	.pragma "nounroll";
	ld.shared.u32 	%r524, [%r730+-16];
	div.s32 	%r525, %r749, %r524;
	mul.lo.s32 	%r526, %r525, %r524;
	sub.s32 	%r527, %r749, %r526;
	ld.shared.u32 	%r528, [%r729+-16];
	mad.lo.s32 	%r529, %r528, %r525, %r751;
	ld.shared.u32 	%r530, [%r730+-12];
	div.s32 	%r531, %r527, %r530;
	mul.lo.s32 	%r532, %r531, %r530;
	sub.s32 	%r533, %r527, %r532;
	ld.shared.u32 	%r534, [%r729+-12];
	mad.lo.s32 	%r535, %r534, %r531, %r529;
	ld.shared.u32 	%r536, [%r730+-8];
	div.s32 	%r537, %r533, %r536;
	mul.lo.s32 	%r538, %r537, %r536;
	sub.s32 	%r539, %r533, %r538;
	ld.shared.u32 	%r540, [%r729+-8];
	mad.lo.s32 	%r541, %r540, %r537, %r535;
	ld.shared.u32 	%r542, [%r730+-4];
	div.s32 	%r543, %r539, %r542;
	mul.lo.s32 	%r544, %r543, %r542;
	sub.s32 	%r545, %r539, %r544;
	ld.shared.u32 	%r546, [%r729+-4];
	mad.lo.s32 	%r547, %r546, %r543, %r541;
	ld.shared.u32 	%r548, [%r730];
	div.s32 	%r549, %r545, %r548;
	mul.lo.s32 	%r550, %r549, %r548;
	sub.s32 	%r551, %r545, %r550;
	ld.shared.u32 	%r552, [%r729];
	mad.lo.s32 	%r553, %r552, %r549, %r547;
	ld.shared.u32 	%r554, [%r730+4];
	div.s32 	%r555, %r551, %r554;
	mul.lo.s32 	%r556, %r555, %r554;
	sub.s32 	%r557, %r551, %r556;
	ld.shared.u32 	%r558, [%r729+4];
	mad.lo.s32 	%r559, %r558, %r555, %r553;
	ld.shared.u32 	%r560, [%r730+8];
	div.s32 	%r561, %r557, %r560;
	mul.lo.s32 	%r562, %r561, %r560;
	sub.s32 	%r563, %r557, %r562;
	ld.shared.u32 	%r564, [%r729+8];
	mad.lo.s32 	%r565, %r564, %r561, %r559;
	ld.shared.u32 	%r566, [%r730+12];
	div.s32 	%r567, %r563, %r566;
	mul.lo.s32 	%r568, %r567, %r566;
	sub.s32 	%r749, %r563, %r568;
	ld.shared.u32 	%r569, [%r729+12];
	mad.lo.s32 	%r751, %r569, %r567, %r565;
	add.s32 	%r731, %r731, 8;
	add.s32 	%r730, %r730, 32;
	add.s32 	%r729, %r729, 32;
	setp.ne.s32 	%p33, %r731, 0;
	@%p33 bra 	$L__BB2_45;
$L__BB2_46:
	setp.eq.s32 	%p34, %r91, 0;
	mov.u32 	%r750, %r90;
	@%p34 bra 	$L__BB2_54;
	and.b32  	%r109, %r90, 3;
	setp.lt.u32 	%p35, %r91, 4;
	@%p35 bra 	$L__BB2_49;
	shl.b32 	%r571, %r741, 2;
	mov.u32 	%r572, _ZZ13gather_kernelIhEvPKT_PKiPS0_S4_iS4_iS4_iiiiE13s_out_strides;
	add.s32 	%r573, %r572, %r571;
	ld.shared.u32 	%r574, [%r573];
	div.s32 	%r575, %r749, %r574;
	mul.lo.s32 	%r576, %r575, %r574;
	sub.s32 	%r577, %r749, %r576;
	mov.u32 	%r578, _ZZ13gather_kernelIhEvPKT_PKiPS0_S4_iS4_iS4_iiiiE12s_in_strides;
	add.s32 	%r579, %r578, %r571;
	ld.shared.u32 	%r580, [%r579];
	mad.lo.s32 	%r581, %r580, %r575, %r751;
	ld.shared.u32 	%r582, [%r573+4];
	div.s32 	%r583, %r577, %r582;
	mul.lo.s32 	%r584, %r583, %r582;
	sub.s32 	%r585, %r577, %r584;
	ld.shared.u32 	%r586, [%r579+4];
	mad.lo.s32 	%r587, %r586, %r583, %r581;
	ld.shared.u32 	%r588, [%r573+8];
	div.s32 	%r589, %r585, %r588;
	mul.lo.s32 	%r590, %r589, %r588;
	sub.s32 	%r591, %r585, %r590;
	ld.shared.u32 	%r592, [%r579+8];
	mad.lo.s32 	%r593, %r592, %r589, %r587;
	ld.shared.u32 	%r594, [%r573+12];
	div.s32 	%r595, %r591, %r594;
	mul.lo.s32 	%r596, %r595, %r594;
	sub.s32 	%r749, %r591, %r596;
	ld.shared.u32 	%r597, [%r579+12];
	mad.lo.s32 	%r751, %r597, %r595, %r593;
	add.s32 	%r741, %r741, 4;
$L__BB2_49:
	setp.eq.s32 	%p36, %r109, 0;
	mov.u32 	%r750, %r90;
	@%p36 bra 	$L__BB2_54;
	setp.eq.s32 	%p37, %r109, 1;
	@%p37 bra 	$L__BB2_52;
	shl.b32 	%r599, %r741, 2;
	mov.u32 	%r600, _ZZ13gather_kernelIhEvPKT_PKiPS0_S4_iS4_iS4_iiiiE13s_out_strides;
	add.s32 	%r601, %r600, %r599;
	ld.shared.u32 	%r602, [%r601];
	div.s32 	%r603, %r749, %r602;
	mul.lo.s32 	%r604, %r603, %r602;
	sub.s32 	%r605, %r749, %r604;
	mov.u32 	%r606, _ZZ13gather_kernelIhEvPKT_PKiPS0_S4_iS4_iS4_iiiiE12s_in_strides;
	add.s32 	%r607, %r606, %r599;
	ld.shared.u32 	%r608, [%r607];
	mad.lo.s32 	%r609, %r608, %r603, %r751;
	ld.shared.u32 	%r610, [%r601+4];
	div.s32 	%r611, %r605, %r610;
	mul.lo.s32 	%r612, %r611, %r610;
	sub.s32 	%r749, %r605, %r612;
	ld.shared.u32 	%r613, [%r607+4];
	mad.lo.s32 	%r751, %r613, %r611, %r609;
	add.s32 	%r741, %r741, 2;
$L__BB2_52:
	and.b32  	%r614, %r90, 1;
	setp.eq.b32 	%p38, %r614, 1;
	not.pred 	%p39, %p38;
	mov.u32 	%r750, %r90;
	@%p39 bra 	$L__BB2_54;
	shl.b32 	%r615, %r741, 2;
	mov.u32 	%r616, _ZZ13gather_kernelIhEvPKT_PKiPS0_S4_iS4_iS4_iiiiE13s_out_strides;
	add.s32 	%r617, %r616, %r615;
	ld.shared.u32 	%r618, [%r617];
	div.s32 	%r619, %r749, %r618;
	mul.lo.s32 	%r620, %r619, %r618;
	sub.s32 	%r749, %r749, %r620;
	mov.u32 	%r621, _ZZ13gather_kernelIhEvPKT_PKiPS0_S4_iS4_iS4_iiiiE12s_in_strides;
	add.s32 	%r622, %r621, %r615;
	ld.shared.u32 	%r623, [%r622];
	mad.lo.s32 	%r751, %r623, %r619, %r751;
	mov.u32 	%r750, %r90;
$L__BB2_54:
	setp.ge.s32 	%p40, %r750, %r215;
	mov.b32 	%r757, 0;
	mov.b64 	%rd176, 0;
	@%p40 bra 	$L__BB2_84;
	add.s32 	%r131, %r217, %r214;
	sub.s32 	%r132, %r215, %r750;
	and.b32  	%r133, %r132, 3;
	sub.s32 	%r627, %r750, %r215;
	setp.gt.u32 	%p41, %r627, -4;
	mov.b32 	%r757, 0;
	mov.u32 	%r758, %r757;
	@%p41 bra 	$L__BB2_70;
	and.b32  	%r629, %r132, -4;
	neg.s32 	%r755, %r629;
	shl.b32 	%r630, %r750, 2;
	add.s32 	%r631, %r630, 8;
	mov.u32 	%r632, _ZZ13gather_kernelIhEvPKT_PKiPS0_S4_iS4_iS4_iiiiE13s_out_strides;
	add.s32 	%r754, %r632, %r631;
	shl.b32 	%r633, %r214, 2;
	sub.s32 	%r634, %r631, %r633;
	mov.u32 	%r635, _ZZ13gather_kernelIhEvPKT_PKiPS0_S4_iS4_iS4_iiiiE12s_in_strides;
	add.s32 	%r753, %r635, %r634;
	shl.b32 	%r636, %r217, 2;
	sub.s32 	%r637, %r631, %r636;
	mov.u32 	%r638, _ZZ13gather_kernelIhEvPKT_PKiPS0_S4_iS4_iS4_iiiiE13s_idx_strides;
	add.s32 	%r752, %r638, %r637;
	mov.b32 	%r757, 0;
	mov.u32 	%r756, %r750;
$L__BB2_57:
	.pragma "nounroll";
	ld.shared.u32 	%r639, [%r754+-8];
	div.s32 	%r146, %r749, %r639;
	mul.lo.s32 	%r640, %r146, %r639;
	sub.s32 	%r147, %r749, %r640;
	setp.lt.s32 	%p42, %r756, %r131;
	@%p42 bra 	$L__BB2_59;
	ld.shared.u32 	%r641, [%r753+-4];
	mad.lo.s32 	%r757, %r641, %r146, %r757;
	bra.uni 	$L__BB2_60;
$L__BB2_59:
	ld.shared.u32 	%r642, [%r752+-8];
	mad.lo.s32 	%r758, %r642, %r146, %r758;
$L__BB2_60:
	ld.shared.u32 	%r643, [%r754+-4];
	div.s32 	%r152, %r147, %r643;
	mul.lo.s32 	%r644, %r152, %r643;
	sub.s32 	%r153, %r147, %r644;
	add.s32 	%r154, %r756, 1;
	setp.lt.s32 	%p43, %r154, %r131;
	@%p43 bra 	$L__BB2_62;
	ld.shared.u32 	%r645, [%r753];
	mad.lo.s32 	%r757, %r645, %r152, %r757;
	bra.uni 	$L__BB2_63;
$L__BB2_62:
	ld.shared.u32 	%r646, [%r752+-4];
	mad.lo.s32 	%r758, %r646, %r152, %r758;
$L__BB2_63:
	ld.shared.u32 	%r647, [%r754];
	div.s32 	%r159, %r153, %r647;
	mul.lo.s32 	%r648, %r159, %r647;
	sub.s32 	%r160, %r153, %r648;
	add.s32 	%r161, %r154, 1;
	setp.lt.s32 	%p44, %r161, %r131;
	@%p44 bra 	$L__BB2_65;
	ld.shared.u32 	%r649, [%r753+4];
	mad.lo.s32 	%r757, %r649, %r159, %r757;
	bra.uni 	$L__BB2_66;
$L__BB2_65:
	ld.shared.u32 	%r650, [%r752];
	mad.lo.s32 	%r758, %r650, %r159, %r758;
$L__BB2_66:
	ld.shared.u32 	%r651, [%r754+4];
	div.s32 	%r166, %r160, %r651;
	mul.lo.s32 	%r652, %r166, %r651;
	sub.s32 	%r749, %r160, %r652;
	add.s32 	%r168, %r161, 1;
	setp.lt.s32 	%p45, %r168, %r131;
	@%p45 bra 	$L__BB2_68;
	ld.shared.u32 	%r653, [%r753+8];
	mad.lo.s32 	%r757, %r653, %r166, %r757;
	bra.uni 	$L__BB2_69;
$L__BB2_68:
	ld.shared.u32 	%r654, [%r752+4];
	mad.lo.s32 	%r758, %r654, %r166, %r758;
$L__BB2_69:
	add.s32 	%r750, %r756, 4;
	add.s32 	%r755, %r755, 4;
	add.s32 	%r754, %r754, 16;
	add.s32 	%r753, %r753, 16;
	add.s32 	%r752, %r752, 16;
	setp.ne.s32 	%p46, %r755, 0;
	add.s32 	%r756, %r168, 1;
	@%p46 bra 	$L__BB2_57;
$L__BB2_70:
	setp.eq.s32 	%p47, %r133, 0;
	@%p47 bra 	$L__BB2_83;
	setp.eq.s32 	%p48, %r133, 1;
	@%p48 bra 	$L__BB2_79;
	shl.b32 	%r656, %r750, 2;
	mov.u32 	%r657, _ZZ13gather_kernelIhEvPKT_PKiPS0_S4_iS4_iS4_iiiiE13s_out_strides;
	add.s32 	%r185, %r657, %r656;
	ld.shared.u32 	%r658, [%r185];
	div.s32 	%r186, %r749, %r658;
	mul.lo.s32 	%r659, %r186, %r658;
	sub.s32 	%r187, %r749, %r659;
	setp.lt.s32 	%p49, %r750, %r131;
	sub.s32 	%r660, %r750, %r217;
	shl.b32 	%r661, %r660, 2;
	mov.u32 	%r662, _ZZ13gather_kernelIhEvPKT_PKiPS0_S4_iS4_iS4_iiiiE13s_idx_strides;
	add.s32 	%r188, %r662, %r661;
	sub.s32 	%r663, %r750, %r214;
	shl.b32 	%r664, %r663, 2;
	mov.u32 	%r665, _ZZ13gather_kernelIhEvPKT_PKiPS0_S4_iS4_iS4_iiiiE12s_in_strides;
	add.s32 	%r189, %r665, %r664;
	@%p49 bra 	$L__BB2_74;
	ld.shared.u32 	%r666, [%r189+4];
	mad.lo.s32 	%r757, %r666, %r186, %r757;
	bra.uni 	$L__BB2_75;
$L__BB2_74:
	ld.shared.u32 	%r667, [%r188];
	mad.lo.s32 	%r758, %r667, %r186, %r758;
$L__BB2_75:
	add.s32 	%r668, %r750, 1;
	ld.shared.u32 	%r669, [%r185+4];
	div.s32 	%r194, %r187, %r669;
	mul.lo.s32 	%r670, %r194, %r669;
	sub.s32 	%r749, %r187, %r670;
	setp.lt.s32 	%p50, %r668, %r131;
	@%p50 bra 	$L__BB2_77;
	ld.shared.u32 	%r671, [%r189+8];
	mad.lo.s32 	%r757, %r671, %r194, %r757;
	bra.uni 	$L__BB2_78;
$L__BB2_77:
	ld.shared.u32 	%r672, [%r188+4];
	mad.lo.s32 	%r758, %r672, %r194, %r758;
$L__BB2_78:
	add.s32 	%r750, %r750, 2;
$L__BB2_79:
	and.b32  	%r673, %r132, 1;
	setp.eq.b32 	%p51, %r673, 1;
	not.pred 	%p52, %p51;
	@%p52 bra 	$L__BB2_83;
	shl.b32 	%r674, %r750, 2;
	mov.u32 	%r675, _ZZ13gather_kernelIhEvPKT_PKiPS0_S4_iS4_iS4_iiiiE13s_out_strides;
	add.s32 	%r676, %r675, %r674;
	ld.shared.u32 	%r677, [%r676];
	div.s32 	%r207, %r749, %r677;
	setp.lt.s32 	%p53, %r750, %r131;
	@%p53 bra 	$L__BB2_82;
	sub.s32 	%r678, %r750, %r214;
	shl.b32 	%r679, %r678, 2;
	mov.u32 	%r680, _ZZ13gather_kernelIhEvPKT_PKiPS0_S4_iS4_iS4_iiiiE12s_in_strides;
	add.s32 	%r681, %r680, %r679;
	ld.shared.u32 	%r682, [%r681+4];
	mad.lo.s32 	%r757, %r682, %r207, %r757;
	bra.uni 	$L__BB2_83;
$L__BB2_82:
	sub.s32 	%r683, %r750, %r217;
	shl.b32 	%r684, %r683, 2;
	mov.u32 	%r685, _ZZ13gather_kernelIhEvPKT_PKiPS0_S4_iS4_iS4_iiiiE13s_idx_strides;
	add.s32 	%r686, %r685, %r684;
	ld.shared.u32 	%r687, [%r686];
	mad.lo.s32 	%r758, %r687, %r207, %r758;
$L__BB2_83:
	cvt.s64.s32 	%rd176, %r758;
$L__BB2_84:
	shl.b64 	%rd171, %rd176, 2;
	add.s64 	%rd169, %rd7, %rd171;
	// begin inline asm
	ld.global.nc.s32 %r688, [%rd169];
	// end inline asm
	shl.b32 	%r690, %r217, 2;
	mov.u32 	%r691, _ZZ13gather_kernelIhEvPKT_PKiPS0_S4_iS4_iS4_iiiiE12s_in_strides;
	add.s32 	%r692, %r691, %r690;
	ld.shared.u32 	%r693, [%r692];
	add.s32 	%r694, %r757, %r751;
	mad.lo.s32 	%r695, %r693, %r688, %r694;
	cvt.s64.s32 	%rd172, %r695;
	add.s64 	%rd170, %rd6, %rd172;
	// begin inline asm
	ld.global.nc.u8 %r689, [%rd170];
	// end inline asm
	cvt.s64.s32 	%rd173, %r89;
	cvta.to.global.u64 	%rd174, %rd8;
	add.s64 	%rd175, %rd174, %rd173;
	st.global.u8 	[%rd175], %r689;
$L__BB2_85:
	ret;

}
	// .globl	_Z13gather_kernelIcEvPKT_PKiPS0_S4_iS4_iS4_iiii
.visible .entry _Z13gather_kernelIcEvPKT_PKiPS0_S4_iS4_iS4_iiii(
	.param .u64 .ptr .align 1 _Z13gather_kernelIcEvPKT_PKiPS0_S4_iS4_iS4_iiii_param_0,
	.param .u64 .ptr .align 1 _Z13gather_kernelIcEvPKT_PKiPS0_S4_iS4_iS4_iiii_param_1,
	.param .u64 .ptr .align 1 _Z13gather_kernelIcEvPKT_PKiPS0_S4_iS4_iS4_iiii_param_2,
	.param .u64 .ptr .align 1 _Z13gather_kernelIcEvPKT_PKiPS0_S4_iS4_iS4_iiii_param_3,
	.param .u32 _Z13gather_kernelIcEvPKT_PKiPS0_S4_iS4_iS4_iiii_param_4,
	.param .u64 .ptr .align 1 _Z13gather_kernelIcEvPKT_PKiPS0_S4_iS4_iS4_iiii_param_5,
	.param .u32 _Z13gather_kernelIcEvPKT_PKiPS0_S4_iS4_iS4_iiii_param_6,
	.param .u64 .ptr .align 1 _Z13gather_kernelIcEvPKT_PKiPS0_S4_iS4_iS4_iiii_param_7,
	.param .u32 _Z13gather_kernelIcEvPKT_PKiPS0_S4_iS4_iS4_iiii_param_8,
	.param .u32 _Z13gather_kernelIcEvPKT_PKiPS0_S4_iS4_iS4_iiii_param_9,
	.param .u32 _Z13gather_kernelIcEvPKT_PKiPS0_S4_iS4_iS4_iiii_param_10,
	.param .u32 _Z13gather_kernelIcEvPKT_PKiPS0_S4_iS4_iS4_iiii_param_11
)
{
	.reg .pred 	%p<54>;
	.reg .b32 	%r<787>;
	.reg .b64 	%rd<177>;
	// demoted variable
	.shared .align 4 .b8 _ZZ13gather_kernelIcEvPKT_PKiPS0_S4_iS4_iS4_iiiiE13s_out_strides[128];
	// demoted variable
	.shared .align 4 .b8 _ZZ13gather_kernelIcEvPKT_PKiPS0_S4_iS4_iS4_iiiiE13s_idx_strides[128];
	// demoted variable
	.shared .align 4 .b8 _ZZ13gather_kernelIcEvPKT_PKiPS0_S4_iS4_iS4_iiiiE12s_in_strides[128];
	ld.param.u64 	%rd6, [_Z13gather_kernelIcEvPKT_PKiPS0_S4_iS4_iS4_iiii_param_0];
	ld.param.u64 	%rd7, [_Z13gather_kernelIcEvPKT_PKiPS0_S4_iS4_iS4_iiii_param_1];
	ld.param.u64 	%rd8, [_Z13gather_kernelIcEvPKT_PKiPS0_S4_iS4_iS4_iiii_param_2];
	ld.param.u64 	%rd9, [_Z13gather_kernelIcEvPKT_PKiPS0_S4_iS4_iS4_iiii_param_3];
	ld.param.u32 	%r213, [_Z13gather_kernelIcEvPKT_PKiPS0_S4_iS4_iS4_iiii_param_4];
	ld.param.u64 	%rd10, [_Z13gather_kernelIcEvPKT_PKiPS0_S4_iS4_iS4_iiii_param_5];
	ld.param.u32 	%r214, [_Z13gather_kernelIcEvPKT_PKiPS0_S4_iS4_iS4_iiii_param_6];
	ld.param.u64 	%rd11, [_Z13gather_kernelIcEvPKT_PKiPS0_S4_iS4_iS4_iiii_param_7];
	ld.param.u32 	%r215, [_Z13gather_kernelIcEvPKT_PKiPS0_S4_iS4_iS4_iiii_param_8];
	ld.param.u32 	%r216, [_Z13gather_kernelIcEvPKT_PKiPS0_S4_iS4_iS4_iiii_param_9];
	ld.param.u32 	%r217, [_Z13gather_kernelIcEvPKT_PKiPS0_S4_iS4_iS4_iiii_param_10];
	ld.param.u32 	%r218, [_Z13gather_kernelIcEvPKT_PKiPS0_S4_iS4_iS4_iiii_param_11];
	cvta.to.global.u64 	%rd1, %rd11;
	cvta.to.global.u64 	%rd2, %rd10;
	cvta.to.global.u64 	%rd3, %rd9;
	mov.u32 	%r1, %tid.x;
	setp.ne.s32 	%p1, %r1, 0;
	@%p1 bra 	$L__BB3_41;
	add.s32 	%r2, %r215, -1;
	shl.b32 	%r219, %r215, 2;
	mov.u32 	%r220, _ZZ13gather_kernelIcEvPKT_PKiPS0_S4_iS4_iS4_iiiiE13s_out_strides;
	add.s32 	%r221, %r220, %r219;
	mov.b32 	%r222, 1;
	st.shared.u32 	[%r221+-4], %r222;
	setp.lt.s32 	%p2, %r215, 2;
	@%p2 bra 	$L__BB3_14;
	add.s32 	%r700, %r215, -2;
	and.b32  	%r4, %r2, 15;
	setp.lt.u32 	%p3, %r700, 15;
	mov.b32 	%r699, 1;
	@%p3 bra 	$L__BB3_5;
	and.b32  	%r5, %r2, -16;
	mov.b32 	%r698, 0;
	mov.b32 	%r699, 1;
$L__BB3_4:
	.pragma "nounroll";
	mul.wide.u32 	%rd12, %r700, 4;
	add.s64 	%rd13, %rd1, %rd12;
	ld.global.u32 	%r226, [%rd13+4];
	mul.lo.s32 	%r227, %r226, %r699;
	shl.b32 	%r228, %r700, 2;
	add.s32 	%r230, %r220, %r228;
	st.shared.u32 	[%r230], %r227;
	add.s32 	%r231, %r700, -1;
	ld.global.u32 	%r232, [%rd13];
	mul.lo.s32 	%r233, %r232, %r227;
	st.shared.u32 	[%r230+-4], %r233;
	add.s32 	%r234, %r700, -2;
	mul.wide.u32 	%rd14, %r231, 4;
	add.s64 	%rd15, %rd1, %rd14;
	ld.global.u32 	%r235, [%rd15];
	mul.lo.s32 	%r236, %r235, %r233;
	st.shared.u32 	[%r230+-8], %r236;
	add.s32 	%r237, %r700, -3;
	mul.wide.u32 	%rd16, %r234, 4;
	add.s64 	%rd17, %rd1, %rd16;
	ld.global.u32 	%r238, [%rd17];
	mul.lo.s32 	%r239, %r238, %r236;
	st.shared.u32 	[%r230+-12], %r239;
	add.s32 	%r240, %r700, -4;
	mul.wide.u32 	%rd18, %r237, 4;
	add.s64 	%rd19, %rd1, %rd18;
	ld.global.u32 	%r241, [%rd19];
	mul.lo.s32 	%r242, %r241, %r239;
	st.shared.u32 	[%r230+-16], %r242;
	add.s32 	%r243, %r700, -5;
	mul.wide.u32 	%rd20, %r240, 4;
	add.s64 	%rd21, %rd1, %rd20;
	ld.global.u32 	%r244, [%rd21];
	mul.lo.s32 	%r245, %r244, %r242;
	st.shared.u32 	[%r230+-20], %r245;
	add.s32 	%r246, %r700, -6;
	mul.wide.u32 	%rd22, %r243, 4;
	add.s64 	%rd23, %rd1, %rd22;
	ld.global.u32 	%r247, [%rd23];
	mul.lo.s32 	%r248, %r247, %r245;
	st.shared.u32 	[%r230+-24], %r248;
	add.s32 	%r249, %r700, -7;
	mul.wide.u32 	%rd24, %r246, 4;
	add.s64 	%rd25, %rd1, %rd24;
	ld.global.u32 	%r250, [%rd25];
	mul.lo.s32 	%r251, %r250, %r248;
	st.shared.u32 	[%r230+-28], %r251;
	add.s32 	%r252, %r700, -8;
	mul.wide.u32 	%rd26, %r249, 4;
	add.s64 	%rd27, %rd1, %rd26;
	ld.global.u32 	%r253, [%rd27];
	mul.lo.s32 	%r254, %r253, %r251;
	st.shared.u32 	[%r230+-32], %r254;
	add.s32 	%r255, %r700, -9;
	mul.wide.u32 	%rd28, %r252, 4;
	add.s64 	%rd29, %rd1, %rd28;
	ld.global.u32 	%r256, [%rd29];
	mul.lo.s32 	%r257, %r256, %r254;
	st.shared.u32 	[%r230+-36], %r257;
	add.s32 	%r258, %r700, -10;
	mul.wide.u32 	%rd30, %r255, 4;
	add.s64 	%rd31, %rd1, %rd30;
	ld.global.u32 	%r259, [%rd31];
	mul.lo.s32 	%r260, %r259, %r257;
	st.shared.u32 	[%r230+-40], %r260;
	add.s32 	%r261, %r700, -11;
	mul.wide.u32 	%rd32, %r258, 4;
	add.s64 	%rd33, %rd1, %rd32;
	ld.global.u32 	%r262, [%rd33];
	mul.lo.s32 	%r263, %r262, %r260;
	st.shared.u32 	[%r230+-44], %r263;
	add.s32 	%r264, %r700, -12;
	mul.wide.u32 	%rd34, %r261, 4;
	add.s64 	%rd35, %rd1, %rd34;
	ld.global.u32 	%r265, [%rd35];
	mul.lo.s32 	%r266, %r265, %r263;
	st.shared.u32 	[%r230+-48], %r266;
	add.s32 	%r267, %r700, -13;
	mul.wide.u32 	%rd36, %r264, 4;
	add.s64 	%rd37, %rd1, %rd36;
	ld.global.u32 	%r268, [%rd37];
	mul.lo.s32 	%r269, %r268, %r266;
	st.shared.u32 	[%r230+-52], %r269;
	add.s32 	%r270, %r700, -14;
	mul.wide.u32 	%rd38, %r267, 4;
	add.s64 	%rd39, %rd1, %rd38;
	ld.global.u32 	%r271, [%rd39];
	mul.lo.s32 	%r272, %r271, %r269;
	st.shared.u32 	[%r230+-56], %r272;
	mul.wide.u32 	%rd40, %r270, 4;
	add.s64 	%rd41, %rd1, %rd40;
	ld.global.u32 	%r273, [%rd41];
	mul.lo.s32 	%r699, %r273, %r272;
	st.shared.u32 	[%r230+-60], %r699;
	add.s32 	%r700, %r700, -16;
	add.s32 	%r698, %r698, 16;
	setp.ne.s32 	%p4, %r698, %r5;
	@%p4 bra 	$L__BB3_4;
$L__BB3_5:
	setp.eq.s32 	%p5, %r4, 0;
	@%p5 bra 	$L__BB3_14;
	and.b32  	%r14, %r2, 7;
	setp.lt.u32 	%p6, %r4, 8;
	@%p6 bra 	$L__BB3_8;
	mul.wide.u32 	%rd42, %r700, 4;
	add.s64 	%rd43, %rd1, %rd42;
	ld.global.u32 	%r274, [%rd43+4];
	mul.lo.s32 	%r275, %r274, %r699;
	shl.b32 	%r276, %r700, 2;
	add.s32 	%r278, %r220, %r276;
	st.shared.u32 	[%r278], %r275;
	add.s32 	%r279, %r700, -1;
	ld.global.u32 	%r280, [%rd43];
	mul.lo.s32 	%r281, %r280, %r275;
	st.shared.u32 	[%r278+-4], %r281;
	add.s32 	%r282, %r700, -2;
	mul.wide.u32 	%rd44, %r279, 4;
	add.s64 	%rd45, %rd1, %rd44;
	ld.global.u32 	%r283, [%rd45];
	mul.lo.s32 	%r284, %r283, %r281;
	st.shared.u32 	[%r278+-8], %r284;
	add.s32 	%r285, %r700, -3;
	mul.wide.u32 	%rd46, %r282, 4;
	add.s64 	%rd47, %rd1, %rd46;
	ld.global.u32 	%r286, [%rd47];
	mul.lo.s32 	%r287, %r286, %r284;
	st.shared.u32 	[%r278+-12], %r287;
	add.s32 	%r288, %r700, -4;
	mul.wide.u32 	%rd48, %r285, 4;
	add.s64 	%rd49, %rd1, %rd48;
	ld.global.u32 	%r289, [%rd49];
	mul.lo.s32 	%r290, %r289, %r287;
	st.shared.u32 	[%r278+-16], %r290;
	add.s32 	%r291, %r700, -5;
	mul.wide.u32 	%rd50, %r288, 4;
	add.s64 	%rd51, %rd1, %rd50;
	ld.global.u32 	%r292, [%rd51];
	mul.lo.s32 	%r293, %r292, %r290;
	st.shared.u32 	[%r278+-20], %r293;
	add.s32 	%r294, %r700, -6;
	mul.wide.u32 	%rd52, %r291, 4;
	add.s64 	%rd53, %rd1, %rd52;
	ld.global.u32 	%r295, [%rd53];
	mul.lo.s32 	%r296, %r295, %r293;
	st.shared.u32 	[%r278+-24], %r296;
	mul.wide.u32 	%rd54, %r294, 4;
	add.s64 	%rd55, %rd1, %rd54;
	ld.global.u32 	%r297, [%rd55];
	mul.lo.s32 	%r298, %r297, %r296;
	st.shared.u32 	[%r278+-28], %r298;
	add.s32 	%r700, %r700, -8;
$L__BB3_8:
	setp.eq.s32 	%p7, %r14, 0;
	@%p7 bra 	$L__BB3_14;
	and.b32  	%r17, %r2, 3;
	setp.lt.u32 	%p8, %r14, 4;
	@%p8 bra 	$L__BB3_11;
	shl.b32 	%r299, %r700, 2;
	add.s32 	%r301, %r220, %r299;
	ld.shared.u32 	%r302, [%r301+4];
	mul.wide.u32 	%rd56, %r700, 4;
	add.s64 	%rd57, %rd1, %rd56;
	ld.global.u32 	%r303, [%rd57+4];
	mul.lo.s32 	%r304, %r303, %r302;
	st.shared.u32 	[%r301], %r304;
	add.s32 	%r305, %r700, -1;
	ld.global.u32 	%r306, [%rd57];
	mul.lo.s32 	%r307, %r306, %r304;
	st.shared.u32 	[%r301+-4], %r307;
	add.s32 	%r308, %r700, -2;
	mul.wide.u32 	%rd58, %r305, 4;
	add.s64 	%rd59, %rd1, %rd58;
	ld.global.u32 	%r309, [%rd59];
	mul.lo.s32 	%r310, %r309, %r307;
	st.shared.u32 	[%r301+-8], %r310;
	mul.wide.u32 	%rd60, %r308, 4;
	add.s64 	%rd61, %rd1, %rd60;
	ld.global.u32 	%r311, [%rd61];
	mul.lo.s32 	%r312, %r311, %r310;
	st.shared.u32 	[%r301+-12], %r312;
	add.s32 	%r700, %r700, -4;
$L__BB3_11:
	setp.eq.s32 	%p9, %r17, 0;
	@%p9 bra 	$L__BB3_14;
	shl.b32 	%r313, %r700, 2;
	add.s32 	%r315, %r313, %r220;
	add.s32 	%r705, %r315, 4;
	neg.s32 	%r704, %r17;
	ld.shared.u32 	%r703, [%r315+4];
$L__BB3_13:
	.pragma "nounroll";
	add.s32 	%r27, %r705, -4;
	mul.wide.u32 	%rd62, %r700, 4;
	add.s64 	%rd63, %rd1, %rd62;
	ld.global.u32 	%r316, [%rd63+4];
	mul.lo.s32 	%r703, %r316, %r703;
	st.shared.u32 	[%r705+-4], %r703;
	add.s32 	%r700, %r700, -1;
	add.s32 	%r704, %r704, 1;
	setp.ne.s32 	%p10, %r704, 0;
	mov.u32 	%r705, %r27;
	@%p10 bra 	$L__BB3_13;
$L__BB3_14:
	setp.lt.s32 	%p11, %r214, 1;
	@%p11 bra 	$L__BB3_28;
	add.s32 	%r31, %r214, -1;
	shl.b32 	%r317, %r214, 2;
	mov.u32 	%r318, _ZZ13gather_kernelIcEvPKT_PKiPS0_S4_iS4_iS4_iiiiE13s_idx_strides;
	add.s32 	%r319, %r318, %r317;
	mov.b32 	%r320, 1;
	st.shared.u32 	[%r319+-4], %r320;
	setp.eq.s32 	%p12, %r214, 1;
	@%p12 bra 	$L__BB3_28;
	add.s32 	%r711, %r214, -2;
	and.b32  	%r33, %r31, 15;
	setp.lt.u32 	%p13, %r711, 15;
	mov.b32 	%r710, 1;
	@%p13 bra 	$L__BB3_19;
	and.b32  	%r34, %r31, -16;
	mov.b32 	%r709, 0;
	mov.b32 	%r710, 1;
$L__BB3_18:
	.pragma "nounroll";
	mul.wide.u32 	%rd64, %r711, 4;
	add.s64 	%rd65, %rd2, %rd64;
	ld.global.u32 	%r324, [%rd65+4];
	mul.lo.s32 	%r325, %r324, %r710;
	shl.b32 	%r326, %r711, 2;
	add.s32 	%r328, %r318, %r326;
	st.shared.u32 	[%r328], %r325;
	add.s32 	%r329, %r711, -1;
	ld.global.u32 	%r330, [%rd65];
	mul.lo.s32 	%r331, %r330, %r325;
	st.shared.u32 	[%r328+-4], %r331;
	add.s32 	%r332, %r711, -2;
	mul.wide.u32 	%rd66, %r329, 4;
	add.s64 	%rd67, %rd2, %rd66;
	ld.global.u32 	%r333, [%rd67];
	mul.lo.s32 	%r334, %r333, %r331;
	st.shared.u32 	[%r328+-8], %r334;
	add.s32 	%r335, %r711, -3;
	mul.wide.u32 	%rd68, %r332, 4;
	add.s64 	%rd69, %rd2, %rd68;
	ld.global.u32 	%r336, [%rd69];
	mul.lo.s32 	%r337, %r336, %r334;
	st.shared.u32 	[%r328+-12], %r337;
	add.s32 	%r338, %r711, -4;
	mul.wide.u32 	%rd70, %r335, 4;
	add.s64 	%rd71, %rd2, %rd70;
	ld.global.u32 	%r339, [%rd71];
	mul.lo.s32 	%r340, %r339, %r337;
	st.shared.u32 	[%r328+-16], %r340;
	add.s32 	%r341, %r711, -5;
	mul.wide.u32 	%rd72, %r338, 4;
	add.s64 	%rd73, %rd2, %rd72;
	ld.global.u32 	%r342, [%rd73];
	mul.lo.s32 	%r343, %r342, %r340;
	st.shared.u32 	[%r328+-20], %r343;
	add.s32 	%r344, %r711, -6;
	mul.wide.u32 	%rd74, %r341, 4;
	add.s64 	%rd75, %rd2, %rd74;
	ld.global.u32 	%r345, [%rd75];
	mul.lo.s32 	%r346, %r345, %r343;
	st.shared.u32 	[%r328+-24], %r346;
	add.s32 	%r347, %r711, -7;
	mul.wide.u32 	%rd76, %r344, 4;
	add.s64 	%rd77, %rd2, %rd76;
	ld.global.u32 	%r348, [%rd77];
	mul.lo.s32 	%r349, %r348, %r346;
	st.shared.u32 	[%r328+-28], %r349;
	add.s32 	%r350, %r711, -8;
	mul.wide.u32 	%rd78, %r347, 4;
	add.s64 	%rd79, %rd2, %rd78;
	ld.global.u32 	%r351, [%rd79];
	mul.lo.s32 	%r352, %r351, %r349;
	st.shared.u32 	[%r328+-32], %r352;
	add.s32 	%r353, %r711, -9;
	mul.wide.u32 	%rd80, %r350, 4;
	add.s64 	%rd81, %rd2, %rd80;
	ld.global.u32 	%r354, [%rd81];
	mul.lo.s32 	%r355, %r354, %r352;
	st.shared.u32 	[%r328+-36], %r355;
	add.s32 	%r356, %r711, -10;
	mul.wide.u32 	%rd82, %r353, 4;
	add.s64 	%rd83, %rd2, %rd82;
	ld.global.u32 	%r357, [%rd83];
	mul.lo.s32 	%r358, %r357, %r355;
	st.shared.u32 	[%r328+-40], %r358;
	add.s32 	%r359, %r711, -11;
	mul.wide.u32 	%rd84, %r356, 4;
	add.s64 	%rd85, %rd2, %rd84;
	ld.global.u32 	%r360, [%rd85];
	mul.lo.s32 	%r361, %r360, %r358;
	st.shared.u32 	[%r328+-44], %r361;
	add.s32 	%r362, %r711, -12;
	mul.wide.u32 	%rd86, %r359, 4;
	add.s64 	%rd87, %rd2, %rd86;
	ld.global.u32 	%r363, [%rd87];
	mul.lo.s32 	%r364, %r363, %r361;
	st.shared.u32 	[%r328+-48], %r364;
	add.s32 	%r365, %r711, -13;
	mul.wide.u32 	%rd88, %r362, 4;
	add.s64 	%rd89, %rd2, %rd88;
	ld.global.u32 	%r366, [%rd89];
	mul.lo.s32 	%r367, %r366, %r364;
	st.shared.u32 	[%r328+-52], %r367;
	add.s32 	%r368, %r711, -14;
	mul.wide.u32 	%rd90, %r365, 4;
	add.s64 	%rd91, %rd2, %rd90;
	ld.global.u32 	%r369, [%rd91];
	mul.lo.s32 	%r370, %r369, %r367;
	st.shared.u32 	[%r328+-56], %r370;
	mul.wide.u32 	%rd92, %r368, 4;
	add.s64 	%rd93, %rd2, %rd92;
	ld.global.u32 	%r371, [%rd93];
	mul.lo.s32 	%r710, %r371, %r370;
	st.shared.u32 	[%r328+-60], %r710;
	add.s32 	%r711, %r711, -16;
	add.s32 	%r709, %r709, 16;
	setp.ne.s32 	%p14, %r709, %r34;
	@%p14 bra 	$L__BB3_18;
$L__BB3_19:
	setp.eq.s32 	%p15, %r33, 0;
	@%p15 bra 	$L__BB3_28;
	and.b32  	%r43, %r31, 7;
	setp.lt.u32 	%p16, %r33, 8;
	@%p16 bra 	$L__BB3_22;
	mul.wide.u32 	%rd94, %r711, 4;
	add.s64 	%rd95, %rd2, %rd94;
	ld.global.u32 	%r372, [%rd95+4];
	mul.lo.s32 	%r373, %r372, %r710;
	shl.b32 	%r374, %r711, 2;
	add.s32 	%r376, %r318, %r374;
	st.shared.u32 	[%r376], %r373;
	add.s32 	%r377, %r711, -1;
	ld.global.u32 	%r378, [%rd95];
	mul.lo.s32 	%r379, %r378, %r373;
	st.shared.u32 	[%r376+-4], %r379;
	add.s32 	%r380, %r711, -2;
	mul.wide.u32 	%rd96, %r377, 4;
	add.s64 	%rd97, %rd2, %rd96;
	ld.global.u32 	%r381, [%rd97];
	mul.lo.s32 	%r382, %r381, %r379;
	st.shared.u32 	[%r376+-8], %r382;
	add.s32 	%r383, %r711, -3;
	mul.wide.u32 	%rd98, %r380, 4;
	add.s64 	%rd99, %rd2, %rd98;
	ld.global.u32 	%r384, [%rd99];
	mul.lo.s32 	%r385, %r384, %r382;
	st.shared.u32 	[%r376+-12], %r385;
	add.s32 	%r386, %r711, -4;
	mul.wide.u32 	%rd100, %r383, 4;
	add.s64 	%rd101, %rd2, %rd100;
	ld.global.u32 	%r387, [%rd101];
	mul.lo.s32 	%r388, %r387, %r385;
	st.shared.u32 	[%r376+-16], %r388;
	add.s32 	%r389, %r711, -5;
	mul.wide.u32 	%rd102, %r386, 4;
	add.s64 	%rd103, %rd2, %rd102;
	ld.global.u32 	%r390, [%rd103];
	mul.lo.s32 	%r391, %r390, %r388;
	st.shared.u32 	[%r376+-20], %r391;
	add.s32 	%r392, %r711, -6;
	mul.wide.u32 	%rd104, %r389, 4;
	add.s64 	%rd105, %rd2, %rd104;
	ld.global.u32 	%r393, [%rd105];
	mul.lo.s32 	%r394, %r393, %r391;
	st.shared.u32 	[%r376+-24], %r394;
	mul.wide.u32 	%rd106, %r392, 4;
	add.s64 	%rd107, %rd2, %rd106;
	ld.global.u32 	%r395, [%rd107];
	mul.lo.s32 	%r396, %r395, %r394;
	st.shared.u32 	[%r376+-28], %r396;
	add.s32 	%r711, %r711, -8;
$L__BB3_22:
	setp.eq.s32 	%p17, %r43, 0;
	@%p17 bra 	$L__BB3_28;
	and.b32  	%r46, %r31, 3;
	setp.lt.u32 	%p18, %r43, 4;
	@%p18 bra 	$L__BB3_25;
	shl.b32 	%r397, %r711, 2;
	add.s32 	%r399, %r318, %r397;
	ld.shared.u32 	%r400, [%r399+4];
	mul.wide.u32 	%rd108, %r711, 4;
	add.s64 	%rd109, %rd2, %rd108;
	ld.global.u32 	%r401, [%rd109+4];
	mul.lo.s32 	%r402, %r401, %r400;
	st.shared.u32 	[%r399], %r402;
	add.s32 	%r403, %r711, -1;
	ld.global.u32 	%r404, [%rd109];
	mul.lo.s32 	%r405, %r404, %r402;
	st.shared.u32 	[%r399+-4], %r405;
	add.s32 	%r406, %r711, -2;
	mul.wide.u32 	%rd110, %r403, 4;
	add.s64 	%rd111, %rd2, %rd110;
	ld.global.u32 	%r407, [%rd111];
	mul.lo.s32 	%r408, %r407, %r405;
	st.shared.u32 	[%r399+-8], %r408;
	mul.wide.u32 	%rd112, %r406, 4;
	add.s64 	%rd113, %rd2, %rd112;
	ld.global.u32 	%r409, [%rd113];
	mul.lo.s32 	%r410, %r409, %r408;
	st.shared.u32 	[%r399+-12], %r410;
	add.s32 	%r711, %r711, -4;
$L__BB3_25:
	setp.eq.s32 	%p19, %r46, 0;
	@%p19 bra 	$L__BB3_28;
	shl.b32 	%r411, %r711, 2;
	add.s32 	%r413, %r411, %r318;
	add.s32 	%r716, %r413, 4;
	neg.s32 	%r715, %r46;
	ld.shared.u32 	%r714, [%r413+4];
$L__BB3_27:
	.pragma "nounroll";
	add.s32 	%r56, %r716, -4;
	mul.wide.u32 	%rd114, %r711, 4;
	add.s64 	%rd115, %rd2, %rd114;
	ld.global.u32 	%r414, [%rd115+4];
	mul.lo.s32 	%r714, %r414, %r714;
	st.shared.u32 	[%r716+-4], %r714;
	add.s32 	%r711, %r711, -1;
	add.s32 	%r715, %r715, 1;
	setp.ne.s32 	%p20, %r715, 0;
	mov.u32 	%r716, %r56;
	@%p20 bra 	$L__BB3_27;
$L__BB3_28:
	add.s32 	%r60, %r213, -1;
	shl.b32 	%r415, %r213, 2;
	mov.u32 	%r416, _ZZ13gather_kernelIcEvPKT_PKiPS0_S4_iS4_iS4_iiiiE12s_in_strides;
	add.s32 	%r417, %r416, %r415;
	mov.b32 	%r418, 1;
	st.shared.u32 	[%r417+-4], %r418;
	setp.lt.s32 	%p21, %r213, 2;
	@%p21 bra 	$L__BB3_41;
	add.s32 	%r722, %r213, -2;
	and.b32  	%r62, %r60, 15;
	setp.lt.u32 	%p22, %r722, 15;
	mov.b32 	%r721, 1;
	@%p22 bra 	$L__BB3_32;
	and.b32  	%r63, %r60, -16;
	mov.b32 	%r720, 0;
	mov.b32 	%r721, 1;
$L__BB3_31:
	.pragma "nounroll";
	mul.wide.u32 	%rd116, %r722, 4;
	add.s64 	%rd117, %rd3, %rd116;
	ld.global.u32 	%r422, [%rd117+4];
	mul.lo.s32 	%r423, %r422, %r721;
	shl.b32 	%r424, %r722, 2;
	add.s32 	%r426, %r416, %r424;
	st.shared.u32 	[%r426], %r423;
	add.s32 	%r427, %r722, -1;
	ld.global.u32 	%r428, [%rd117];
	mul.lo.s32 	%r429, %r428, %r423;
	st.shared.u32 	[%r426+-4], %r429;
	add.s32 	%r430, %r722, -2;
	mul.wide.u32 	%rd118, %r427, 4;
	add.s64 	%rd119, %rd3, %rd118;
	ld.global.u32 	%r431, [%rd119];
	mul.lo.s32 	%r432, %r431, %r429;
	st.shared.u32 	[%r426+-8], %r432;
	add.s32 	%r433, %r722, -3;
	mul.wide.u32 	%rd120, %r430, 4;
	add.s64 	%rd121, %rd3, %rd120;
	ld.global.u32 	%r434, [%rd121];
	mul.lo.s32 	%r435, %r434, %r432;
	st.shared.u32 	[%r426+-12], %r435;
	add.s32 	%r436, %r722, -4;
	mul.wide.u32 	%rd122, %r433, 4;
	add.s64 	%rd123, %rd3, %rd122;
	ld.global.u32 	%r437, [%rd123];
	mul.lo.s32 	%r438, %r437, %r435;
	st.shared.u32 	[%r426+-16], %r438;
	add.s32 	%r439, %r722, -5;
	mul.wide.u32 	%rd124, %r436, 4;
	add.s64 	%rd125, %rd3, %rd124;
	ld.global.u32 	%r440, [%rd125];
	mul.lo.s32 	%r441, %r440, %r438;
	st.shared.u32 	[%r426+-20], %r441;
	add.s32 	%r442, %r722, -6;
	mul.wide.u32 	%rd126, %r439, 4;
	add.s64 	%rd127, %rd3, %rd126;
	ld.global.u32 	%r443, [%rd127];
	mul.lo.s32 	%r444, %r443, %r441;
	st.shared.u32 	[%r426+-24], %r444;
	add.s32 	%r445, %r722, -7;
	mul.wide.u32 	%rd128, %r442, 4;
	add.s64 	%rd129, %rd3, %rd128;
	ld.global.u32 	%r446, [%rd129];
	mul.lo.s32 	%r447, %r446, %r444;
	st.shared.u32 	[%r426+-28], %r447;
	add.s32 	%r448, %r722, -8;
	mul.wide.u32 	%rd130, %r445, 4;
	add.s64 	%rd131, %rd3, %rd130;
	ld.global.u32 	%r449, [%rd131];
	mul.lo.s32 	%r450, %r449, %r447;
	st.shared.u32 	[%r426+-32], %r450;
	add.s32 	%r451, %r722, -9;
	mul.wide.u32 	%rd132, %r448, 4;
	add.s64 	%rd133, %rd3, %rd132;
	ld.global.u32 	%r452, [%rd133];
	mul.lo.s32 	%r453, %r452, %r450;
	st.shared.u32 	[%r426+-36], %r453;
	add.s32 	%r454, %r722, -10;
	mul.wide.u32 	%rd134, %r451, 4;
	add.s64 	%rd135, %rd3, %rd134;
	ld.global.u32 	%r455, [%rd135];
	mul.lo.s32 	%r456, %r455, %r453;
	st.shared.u32 	[%r426+-40], %r456;
	add.s32 	%r457, %r722, -11;
	mul.wide.u32 	%rd136, %r454, 4;
	add.s64 	%rd137, %rd3, %rd136;
	ld.global.u32 	%r458, [%rd137];
	mul.lo.s32 	%r459, %r458, %r456;
	st.shared.u32 	[%r426+-44], %r459;
	add.s32 	%r460, %r722, -12;
	mul.wide.u32 	%rd138, %r457, 4;
	add.s64 	%rd139, %rd3, %rd138;
	ld.global.u32 	%r461, [%rd139];
	mul.lo.s32 	%r462, %r461, %r459;
	st.shared.u32 	[%r426+-48], %r462;
	add.s32 	%r463, %r722, -13;
	mul.wide.u32 	%rd140, %r460, 4;
	add.s64 	%rd141, %rd3, %rd140;
	ld.global.u32 	%r464, [%rd141];
	mul.lo.s32 	%r465, %r464, %r462;
	st.shared.u32 	[%r426+-52], %r465;
	add.s32 	%r466, %r722, -14;
	mul.wide.u32 	%rd142, %r463, 4;
	add.s64 	%rd143, %rd3, %rd142;
	ld.global.u32 	%r467, [%rd143];
	mul.lo.s32 	%r468, %r467, %r465;
	st.shared.u32 	[%r426+-56], %r468;
	mul.wide.u32 	%rd144, %r466, 4;
	add.s64 	%rd145, %rd3, %rd144;
	ld.global.u32 	%r469, [%rd145];
	mul.lo.s32 	%r721, %r469, %r468;
	st.shared.u32 	[%r426+-60], %r721;
	add.s32 	%r722, %r722, -16;
	add.s32 	%r720, %r720, 16;
	setp.ne.s32 	%p23, %r720, %r63;
	@%p23 bra 	$L__BB3_31;
$L__BB3_32:
	setp.eq.s32 	%p24, %r62, 0;
	@%p24 bra 	$L__BB3_41;
	and.b32  	%r72, %r60, 7;
	setp.lt.u32 	%p25, %r62, 8;
	@%p25 bra 	$L__BB3_35;
	mul.wide.u32 	%rd146, %r722, 4;
	add.s64 	%rd147, %rd3, %rd146;
	ld.global.u32 	%r470, [%rd147+4];
	mul.lo.s32 	%r471, %r470, %r721;
	shl.b32 	%r472, %r722, 2;
	add.s32 	%r474, %r416, %r472;
	st.shared.u32 	[%r474], %r471;
	add.s32 	%r475, %r722, -1;
	ld.global.u32 	%r476, [%rd147];
	mul.lo.s32 	%r477, %r476, %r471;
	st.shared.u32 	[%r474+-4], %r477;
	add.s32 	%r478, %r722, -2;
	mul.wide.u32 	%rd148, %r475, 4;
	add.s64 	%rd149, %rd3, %rd148;
	ld.global.u32 	%r479, [%rd149];
	mul.lo.s32 	%r480, %r479, %r477;
	st.shared.u32 	[%r474+-8], %r480;
	add.s32 	%r481, %r722, -3;
	mul.wide.u32 	%rd150, %r478, 4;
	add.s64 	%rd151, %rd3, %rd150;
	ld.global.u32 	%r482, [%rd151];
	mul.lo.s32 	%r483, %r482, %r480;
	st.shared.u32 	[%r474+-12], %r483;
	add.s32 	%r484, %r722, -4;
	mul.wide.u32 	%rd152, %r481, 4;
	add.s64 	%rd153, %rd3, %rd152;
	ld.global.u32 	%r485, [%rd153];
	mul.lo.s32 	%r486, %r485, %r483;
	st.shared.u32 	[%r474+-16], %r486;
	add.s32 	%r487, %r722, -5;
	mul.wide.u32 	%rd154, %r484, 4;
	add.s64 	%rd155, %rd3, %rd154;
	ld.global.u32 	%r488, [%rd155];
	mul.lo.s32 	%r489, %r488, %r486;
	st.shared.u32 	[%r474+-20], %r489;
	add.s32 	%r490, %r722, -6;
	mul.wide.u32 	%rd156, %r487, 4;
	add.s64 	%rd157, %rd3, %rd156;
	ld.global.u32 	%r491, [%rd157];
	mul.lo.s32 	%r492, %r491, %r489;
	st.shared.u32 	[%r474+-24], %r492;
	mul.wide.u32 	%rd158, %r490, 4;
	add.s64 	%rd159, %rd3, %rd158;
	ld.global.u32 	%r493, [%rd159];
	mul.lo.s32 	%r494, %r493, %r492;
	st.shared.u32 	[%r474+-28], %r494;
	add.s32 	%r722, %r722, -8;
$L__BB3_35:
	setp.eq.s32 	%p26, %r72, 0;
	@%p26 bra 	$L__BB3_41;
	and.b32  	%r75, %r60, 3;
	setp.lt.u32 	%p27, %r72, 4;
	@%p27 bra 	$L__BB3_38;
	shl.b32 	%r495, %r722, 2;
	add.s32 	%r497, %r416, %r495;
	ld.shared.u32 	%r498, [%r497+4];
	mul.wide.u32 	%rd160, %r722, 4;
	add.s64 	%rd161, %rd3, %rd160;
	ld.global.u32 	%r499, [%rd161+4];
	mul.lo.s32 	%r500, %r499, %r498;
	st.shared.u32 	[%r497], %r500;
	add.s32 	%r501, %r722, -1;
	ld.global.u32 	%r502, [%rd161];
	mul.lo.s32 	%r503, %r502, %r500;
	st.shared.u32 	[%r497+-4], %r503;
	add.s32 	%r504, %r722, -2;
	mul.wide.u32 	%rd162, %r501, 4;
	add.s64 	%rd163, %rd3, %rd162;
	ld.global.u32 	%r505, [%rd163];
	mul.lo.s32 	%r506, %r505, %r503;
	st.shared.u32 	[%r497+-8], %r506;
	mul.wide.u32 	%rd164, %r504, 4;
	add.s64 	%rd165, %rd3, %rd164;
	ld.global.u32 	%r507, [%rd165];
	mul.lo.s32 	%r508, %r507, %r506;
	st.shared.u32 	[%r497+-12], %r508;
	add.s32 	%r722, %r722, -4;
$L__BB3_38:
	setp.eq.s32 	%p28, %r75, 0;
	@%p28 bra 	$L__BB3_41;
	shl.b32 	%r509, %r722, 2;
	add.s32 	%r511, %r509, %r416;
	add.s32 	%r727, %r511, 4;
	neg.s32 	%r726, %r75;
	ld.shared.u32 	%r725, [%r511+4];
$L__BB3_40:
	.pragma "nounroll";
	add.s32 	%r85, %r727, -4;
	mul.wide.u32 	%rd166, %r722, 4;
	add.s64 	%rd167, %rd3, %rd166;
	ld.global.u32 	%r512, [%rd167+4];
	mul.lo.s32 	%r725, %r512, %r725;
	st.shared.u32 	[%r727+-4], %r725;
	add.s32 	%r722, %r722, -1;
	add.s32 	%r726, %r726, 1;
	setp.ne.s32 	%p29, %r726, 0;
	mov.u32 	%r727, %r85;
	@%p29 bra 	$L__BB3_40;
$L__BB3_41:
	bar.sync 	0;
	mov.u32 	%r513, %ctaid.x;
	mov.u32 	%r514, %ntid.x;
	mad.lo.s32 	%r515, %r513, %r514, %r1;
	add.s32 	%r89, %r515, %r218;
	setp.ge.s32 	%p30, %r89, %r216;
	@%p30 bra 	$L__BB3_85;
	min.s32 	%r90, %r217, %r215;
	setp.lt.s32 	%p31, %r90, 1;
	mov.b32 	%r750, 0;
	mov.u32 	%r749, %r89;
	mov.u32 	%r751, %r750;
	@%p31 bra 	$L__BB3_54;
	and.b32  	%r91, %r90, 7;
	setp.lt.u32 	%p32, %r90, 8;
	mov.b32 	%r741, 0;
	mov.u32 	%r751, %r741;
	mov.u32 	%r749, %r89;
	@%p32 bra 	$L__BB3_46;
	and.b32  	%r741, %r90, 2147483640;
	mov.u32 	%r522, _ZZ13gather_kernelIcEvPKT_PKiPS0_S4_iS4_iS4_iiiiE13s_out_strides;
	add.s32 	%r730, %r522, 16;
	mov.u32 	%r523, _ZZ13gather_kernelIcEvPKT_PKiPS0_S4_iS4_iS4_iiiiE12s_in_strides;
	add.s32 	%r729, %r523, 16;
	neg.s32 	%r731, %r741;
	mov.b32 	%r751, 0;
	mov.u32 	%r749, %r89;
$L__BB3_45:
	.pragma "nounroll";
	ld.shared.u32 	%r524, [%r730+-16];
	div.s32 	%r525, %r749, %r524;
	mul.lo.s32 	%r526, %r525, %r524;
	sub.s32 	%r527, %r749, %r526;
	ld.shared.u32 	%r528, [%r729+-16];
	mad.lo.s32 	%r529, %r528, %r525, %r751;
	ld.shared.u32 	%r530, [%r730+-12];
	div.s32 	%r531, %r527, %r530;
	mul.lo.s32 	%r532, %r531, %r530;
	sub.s32 	%r533, %r527, %r532;
	ld.shared.u32 	%r534, [%r729+-12];
	mad.lo.s32 	%r535, %r534, %r531, %r529;
	ld.shared.u32 	%r536, [%r730+-8];
	div.s32 	%r537, %r533, %r536;
	mul.lo.s32 	%r538, %r537, %r536;
	sub.s32 	%r539, %r533, %r538;
	ld.shared.u32 	%r540, [%r729+-8];
	mad.lo.s32 	%r541, %r540, %r537, %r535;
	ld.shared.u32 	%r542, [%r730+-4];
	div.s32 	%r543, %r539, %r542;
	mul.lo.s32 	%r544, %r543, %r542;
	sub.s32 	%r545, %r539, %r544;
	ld.shared.u32 	%r546, [%r729+-4];
	mad.lo.s32 	%r547, %r546, %r543, %r541;
	ld.shared.u32 	%r548, [%r730];
	div.s32 	%r549, %r545, %r548;
	mul.lo.s32 	%r550, %r549, %r548;
	sub.s32 	%r551, %r545, %r550;
	ld.shared.u32 	%r552, [%r729];
	mad.lo.s32 	%r553, %r552, %r549, %r547;
	ld.shared.u32 	%r554, [%r730+4];
	div.s32 	%r555, %r551, %r554;
	mul.lo.s32 	%r556, %r555, %r554;
	sub.s32 	%r557, %r551, %r556;
	ld.shared.u32 	%r558, [%r729+4];
	mad.lo.s32 	%r559, %r558, %r555, %r553;
	ld.shared.u32 	%r560, [%r730+8];
	div.s32 	%r561, %r557, %r560;
	mul.lo.s32 	%r562, %r561, %r560;
	sub.s32 	%r563, %r557, %r562;
	ld.shared.u32 	%r564, [%r729+8];
	mad.lo.s32 	%r565, %r564, %r561, %r559;
	ld.shared.u32 	%r566, [%r730+12];
	div.s32 	%r567, %r563, %r566;
	mul.lo.s32 	%r568, %r567, %r566;
	sub.s32 	%r749, %r563, %r568;
	ld.shared.u32 	%r569, [%r729+12];
	mad.lo.s32 	%r751, %r569, %r567, %r565;
	add.s32 	%r731, %r731, 8;
	add.s32 	%r730, %r730, 32;
	add.s32 	%r729, %r729, 32;
	setp.ne.s32 	%p33, %r731, 0;
	@%p33 bra 	$L__BB3_45;
$L__BB3_46:
	setp.eq.s32 	%p34, %r91, 0;
	mov.u32 	%r750, %r90;
	@%p34 bra 	$L__BB3_54;
	and.b32  	%r109, %r90, 3;
	setp.lt.u32 	%p35, %r91, 4;
	@%p35 bra 	$L__BB3_49;
	shl.b32 	%r571, %r741, 2;
	mov.u32 	%r572, _ZZ13gather_kernelIcEvPKT_PKiPS0_S4_iS4_iS4_iiiiE13s_out_strides;
	add.s32 	%r573, %r572, %r571;
	ld.shared.u32 	%r574, [%r573];
	div.s32 	%r575, %r749, %r574;
	mul.lo.s32 	%r576, %r575, %r574;
	sub.s32 	%r577, %r749, %r576;
	mov.u32 	%r578, _ZZ13gather_kernelIcEvPKT_PKiPS0_S4_iS4_iS4_iiiiE12s_in_strides;
	add.s32 	%r579, %r578, %r571;
	ld.shared.u32 	%r580, [%r579];
	mad.lo.s32 	%r581, %r580, %r575, %r751;
	ld.shared.u32 	%r582, [%r573+4];
	div.s32 	%r583, %r577, %r582;
	mul.lo.s32 	%r584, %r583, %r582;
	sub.s32 	%r585, %r577, %r584;
	ld.shared.u32 	%r586, [%r579+4];
	mad.lo.s32 	%r587, %r586, %r583, %r581;
	ld.shared.u32 	%r588, [%r573+8];
	div.s32 	%r589, %r585, %r588;
	mul.lo.s32 	%r590, %r589, %r588;
	sub.s32 	%r591, %r585, %r590;
	ld.shared.u32 	%r592, [%r579+8];
	mad.lo.s32 	%r593, %r592, %r589, %r587;
	ld.shared.u32 	%r594, [%r573+12];
	div.s32 	%r595, %r591, %r594;
	mul.lo.s32 	%r596, %r595, %r594;
	sub.s32 	%r749, %r591, %r596;
	ld.shared.u32 	%r597, [%r579+12];
	mad.lo.s32 	%r751, %r597, %r595, %r593;
	add.s32 	%r741, %r741, 4;
$L__BB3_49:
	setp.eq.s32 	%p36, %r109, 0;
	mov.u32 	%r750, %r90;
	@%p36 bra 	$L__BB3_54;
	setp.eq.s32 	%p37, %r109, 1;
	@%p37 bra 	$L__BB3_52;
	shl.b32 	%r599, %r741, 2;
	mov.u32 	%r600, _ZZ13gather_kernelIcEvPKT_PKiPS0_S4_iS4_iS4_iiiiE13s_out_strides;
	add.s32 	%r601, %r600, %r599;
	ld.shared.u32 	%r602, [%r601];
	div.s32 	%r603, %r749, %r602;
	mul.lo.s32 	%r604, %r603, %r602;
	sub.s32 	%r605, %r749, %r604;
	mov.u32 	%r606, _ZZ13gather_kernelIcEvPKT_PKiPS0_S4_iS4_iS4_iiiiE12s_in_strides;
	add.s32 	%r607, %r606, %r599;
	ld.shared.u32 	%r608, [%r607];
	mad.lo.s32 	%r609, %r608, %r603, %r751;
	ld.shared.u32 	%r610, [%r601+4];
	div.s32 	%r611, %r605, %r610;
	mul.lo.s32 	%r612, %r611, %r610;
	sub.s32 	%r749, %r605, %r612;
	ld.shared.u32 	%r613, [%r607+4];
	mad.lo.s32 	%r751, %r613, %r611, %r609;
	add.s32 	%r741, %r741, 2;
$L__BB3_52:
	and.b32  	%r614, %r90, 1;
	setp.eq.b32 	%p38, %r614, 1;
	not.pred 	%p39, %p38;
	mov.u32 	%r750, %r90;
	@%p39 bra 	$L__BB3_54;
	shl.b32 	%r615, %r741, 2;
	mov.u32 	%r616, _ZZ13gather_kernelIcEvPKT_PKiPS0_S4_iS4_iS4_iiiiE13s_out_strides;
	add.s32 	%r617, %r616, %r615;
	ld.shared.u32 	%r618, [%r617];
	div.s32 	%r619, %r749, %r618;
	mul.lo.s32 	%r620, %r619, %r618;
	sub.s32 	%r749, %r749, %r620;
	mov.u32 	%r621, _ZZ13gather_kernelIcEvPKT_PKiPS0_S4_iS4_iS4_iiiiE12s_in_strides;
	add.s32 	%r622, %r621, %r615;
	ld.shared.u32 	%r623, [%r622];
	mad.lo.s32 	%r751, %r623, %r619, %r751;
	mov.u32 	%r750, %r90;
$L__BB3_54:
	setp.ge.s32 	%p40, %r750, %r215;
	mov.b32 	%r757, 0;
	mov.b64 	%rd176, 0;
	@%p40 bra 	$L__BB3_84;
	add.s32 	%r131, %r217, %r214;
	sub.s32 	%r132, %r215, %r750;
	and.b32  	%r133, %r132, 3;
	sub.s32 	%r627, %r750, %r215;
	setp.gt.u32 	%p41, %r627, -4;
	mov.b32 	%r757, 0;
	mov.u32 	%r758, %r757;
	@%p41 bra 	$L__BB3_70;
	and.b32  	%r629, %r132, -4;
	neg.s32 	%r755, %r629;
	shl.b32 	%r630, %r750, 2;
	add.s32 	%r631, %r630, 8;
	mov.u32 	%r632, _ZZ13gather_kernelIcEvPKT_PKiPS0_S4_iS4_iS4_iiiiE13s_out_strides;
	add.s32 	%r754, %r632, %r631;
	shl.b32 	%r633, %r214, 2;
	sub.s32 	%r634, %r631, %r633;
	mov.u32 	%r635, _ZZ13gather_kernelIcEvPKT_PKiPS0_S4_iS4_iS4_iiiiE12s_in_strides;
	add.s32 	%r753, %r635, %r634;
	shl.b32 	%r636, %r217, 2;
	sub.s32 	%r637, %r631, %r636;
	mov.u32 	%r638, _ZZ13gather_kernelIcEvPKT_PKiPS0_S4_iS4_iS4_iiiiE13s_idx_strides;
	add.s32 	%r752, %r638, %r637;
	mov.b32 	%r757, 0;
	mov.u32 	%r756, %r750;
$L__BB3_57:
	.pragma "nounroll";
	ld.shared.u32 	%r639, [%r754+-8];
	div.s32 	%r146, %r749, %r639;
	mul.lo.s32 	%r640, %r146, %r639;
	sub.s32 	%r147, %r749, %r640;
	setp.lt.s32 	%p42, %r756, %r131;
	@%p42 bra 	$L__BB3_59;
	ld.shared.u32 	%r641, [%r753+-4];
	mad.lo.s32 	%r757, %r641, %r146, %r757;
	bra.uni 	$L__BB3_60;
$L__BB3_59:
	ld.shared.u32 	%r642, [%r752+-8];
	mad.lo.s32 	%r758, %r642, %r146, %r758;
$L__BB3_60:
	ld.shared.u32 	%r643, [%r754+-4];
	div.s32 	%r152, %r147, %r643;
	mul.lo.s32 	%r644, %r152, %r643;
	sub.s32 	%r153, %r147, %r644;
	add.s32 	%r154, %r756, 1;
	setp.lt.s32 	%p43, %r154, %r131;
	@%p43 bra 	$L__BB3_62;
	ld.shared.u32 	%r645, [%r753];
	mad.lo.s32 	%r757, %r645, %r152, %r757;
	bra.uni 	$L__BB3_63;
$L__BB3_62:
	ld.shared.u32 	%r646, [%r752+-4];
	mad.lo.s32 	%r758, %r646, %r152, %r758;
$L__BB3_63:
	ld.shared.u32 	%r647, [%r754];
	div.s32 	%r159, %r153, %r647;
	mul.lo.s32 	%r648, %r159, %r647;
	sub.s32 	%r160, %r153, %r648;
	add.s32 	%r161, %r154, 1;
	setp.lt.s32 	%p44, %r161, %r131;
	@%p44 bra 	$L__BB3_65;
	ld.shared.u32 	%r649, [%r753+4];
	mad.lo.s32 	%r757, %r649, %r159, %r757;
	bra.uni 	$L__BB3_66;
$L__BB3_65:
	ld.shared.u32 	%r650, [%r752];
	mad.lo.s32 	%r758, %r650, %r159, %r758;
$L__BB3_66:
	ld.shared.u32 	%r651, [%r754+4];
	div.s32 	%r166, %r160, %r651;
	mul.lo.s32 	%r652, %r166, %r651;
	sub.s32 	%r749, %r160, %r652;
	add.s32 	%r168, %r161, 1;
	setp.lt.s32 	%p45, %r168, %r131;
	@%p45 bra 	$L__BB3_68;
	ld.shared.u32 	%r653, [%r753+8];
	mad.lo.s32 	%r757, %r653, %r166, %r757;
	bra.uni 	$L__BB3_69;
$L__BB3_68:
	ld.shared.u32 	%r654, [%r752+4];
	mad.lo.s32 	%r758, %r654, %r166, %r758;
$L__BB3_69:
	add.s32 	%r750, %r756, 4;
	add.s32 	%r755, %r755, 4;
	add.s32 	%r754, %r754, 16;
	add.s32 	%r753, %r753, 16;
	add.s32 	%r752, %r752, 16;
	setp.ne.s32 	%p46, %r755, 0;
	add.s32 	%r756, %r168, 1;
	@%p46 bra 	$L__BB3_57;
$L__BB3_70:
	setp.eq.s32 	%p47, %r133, 0;
	@%p47 bra 	$L__BB3_83;
	setp.eq.s32 	%p48, %r133, 1;
	@%p48 bra 	$L__BB3_79;
	shl.b32 	%r656, %r750, 2;
	mov.u32 	%r657, _ZZ13gather_kernelIcEvPKT_PKiPS0_S4_iS4_iS4_iiiiE13s_out_strides;
	add.s32 	%r185, %r657, %r656;
	ld.shared.u32 	%r658, [%r185];
	div.s32 	%r186, %r749, %r658;
	mul.lo.s32 	%r659, %r186, %r658;
	sub.s32 	%r187, %r749, %r659;
	setp.lt.s32 	%p49, %r750, %r131;
	sub.s32 	%r660, %r750, %r217;
	shl.b32 	%r661, %r660, 2;
	mov.u32 	%r662, _ZZ13gather_kernelIcEvPKT_PKiPS0_S4_iS4_iS4_iiiiE13s_idx_strides;
	add.s32 	%r188, %r662, %r661;
	sub.s32 	%r663, %r750, %r214;
	shl.b32 	%r664, %r663, 2;
	mov.u32 	%r665, _ZZ13gather_kernelIcEvPKT_PKiPS0_S4_iS4_iS4_iiiiE12s_in_strides;
	add.s32 	%r189, %r665, %r664;
	@%p49 bra 	$L__BB3_74;
	ld.shared.u32 	%r666, [%r189+4];
	mad.lo.s32 	%r757, %r666, %r186, %r757;
	bra.uni 	$L__BB3_75;
$L__BB3_74:
	ld.shared.u32 	%r667, [%r188];
	mad.lo.s32 	%r758, %r667, %r186, %r758;
$L__BB3_75:
	add.s32 	%r668, %r750, 1;
	ld.shared.u32 	%r669, [%r185+4];
	div.s32 	%r194, %r187, %r669;
	mul.lo.s32 	%r670, %r194, %r669;
	sub.s32 	%r749, %r187, %r670;
	setp.lt.s32 	%p50, %r668, %r131;
	@%p50 bra 	$L__BB3_77;
	ld.shared.u32 	%r671, [%r189+8];
	mad.lo.s32 	%r757, %r671, %r194, %r757;
	bra.uni 	$L__BB3_78;
$L__BB3_77:
	ld.shared.u32 	%r672, [%r188+4];
	mad.lo.s32 	%r758, %r672, %r194, %r758;
$L__BB3_78:
	add.s32 	%r750, %r750, 2;
$L__BB3_79:
	and.b32  	%r673, %r132, 1;
	setp.eq.b32 	%p51, %r673, 1;
	not.pred 	%p52, %p51;
	@%p52 bra 	$L__BB3_83;
	shl.b32 	%r674, %r750, 2;
	mov.u32 	%r675, _ZZ13gather_kernelIcEvPKT_PKiPS0_S4_iS4_iS4_iiiiE13s_out_strides;
	add.s32 	%r676, %r675, %r674;
	ld.shared.u32 	%r677, [%r676];
	div.s32 	%r207, %r749, %r677;
	setp.lt.s32 	%p53, %r750, %r131;
	@%p53 bra 	$L__BB3_82;
	sub.s32 	%r678, %r750, %r214;
	shl.b32 	%r679, %r678, 2;
	mov.u32 	%r680, _ZZ13gather_kernelIcEvPKT_PKiPS0_S4_iS4_iS4_iiiiE12s_in_strides;
	add.s32 	%r681, %r680, %r679;
	ld.shared.u32 	%r682, [%r681+4];
	mad.lo.s32 	%r757, %r682, %r207, %r757;
	bra.uni 	$L__BB3_83;
$L__BB3_82:
	sub.s32 	%r683, %r750, %r217;
	shl.b32 	%r684, %r683, 2;
	mov.u32 	%r685, _ZZ13gather_kernelIcEvPKT_PKiPS0_S4_iS4_iS4_iiiiE13s_idx_strides;
	add.s32 	%r686, %r685, %r684;
	ld.shared.u32 	%r687, [%r686];
	mad.lo.s32 	%r758, %r687, %r207, %r758;
$L__BB3_83:
	cvt.s64.s32 	%rd176, %r758;
$L__BB3_84:
	shl.b64 	%rd171, %rd176, 2;
	add.s64 	%rd169, %rd7, %rd171;
	// begin inline asm
	ld.global.nc.s32 %r688, [%rd169];
	// end inline asm
	shl.b32 	%r690, %r217, 2;
	mov.u32 	%r691, _ZZ13gather_kernelIcEvPKT_PKiPS0_S4_iS4_iS4_iiiiE12s_in_strides;
	add.s32 	%r692, %r691, %r690;
	ld.shared.u32 	%r693, [%r692];
	add.s32 	%r694, %r757, %r751;
	mad.lo.s32 	%r695, %r693, %r688, %r694;
	cvt.s64.s32 	%rd172, %r695;
	add.s64 	%rd170, %rd6, %rd172;
	// begin inline asm
	ld.global.nc.s8 %r689, [%rd170];
	// end inline asm
	cvt.s64.s32 	%rd173, %r89;
	cvta.to.global.u64 	%rd174, %rd8;
	add.s64 	%rd175, %rd174, %rd173;
	st.global.u8 	[%rd175], %r689;
$L__BB3_85:
	ret;

}
	// .globl	_Z13gather_kernelItEvPKT_PKiPS0_S4_iS4_iS4_iiii
.visible .entry _Z13gather_kernelItEvPKT_PKiPS0_S4_iS4_iS4_iiii(
	.param .u64 .ptr .align 1 _Z13gather_kernelItEvPKT_PKiPS0_S4_iS4_iS4_iiii_param_0,
	.param .u64 .ptr .align 1 _Z13gather_kernelItEvPKT_PKiPS0_S4_iS4_iS4_iiii_param_1,
	.param .u64 .ptr .align 1 _Z13gather_kernelItEvPKT_PKiPS0_S4_iS4_iS4_iiii_param_2,
	.param .u64 .ptr .align 1 _Z13gather_kernelItEvPKT_PKiPS0_S4_iS4_iS4_iiii_param_3,
	.param .u32 _Z13gather_kernelItEvPKT_PKiPS0_S4_iS4_iS4_iiii_param_4,
	.param .u64 .ptr .align 1 _Z13gather_kernelItEvPKT_PKiPS0_S4_iS4_iS4_iiii_param_5,
	.param .u32 _Z13gather_kernelItEvPKT_PKiPS0_S4_iS4_iS4_iiii_param_6,
	.param .u64 .ptr .align 1 _Z13gather_kernelItEvPKT_PKiPS0_S4_iS4_iS4_iiii_param_7,
	.param .u32 _Z13gather_kernelItEvPKT_PKiPS0_S4_iS4_iS4_iiii_param_8,
	.param .u32 _Z13gather_kernelItEvPKT_PKiPS0_S4_iS4_iS4_iiii_param_9,
	.param .u32 _Z13gather_kernelItEvPKT_PKiPS0_S4_iS4_iS4_iiii_param_10,
	.param .u32 _Z13gather_kernelItEvPKT_PKiPS0_S4_iS4_iS4_iiii_param_11
)
{
	.reg .pred 	%p<54>;
	.reg .b16 	%rs<2>;
	.reg .b32 	%r<786>;
	.reg .b64 	%rd<177>;
	// demoted variable
	.shared .align 4 .b8 _ZZ13gather_kernelItEvPKT_PKiPS0_S4_iS4_iS4_iiiiE13s_out_strides[128];
	// demoted variable
	.shared .align 4 .b8 _ZZ13gather_kernelItEvPKT_PKiPS0_S4_iS4_iS4_iiiiE13s_idx_strides[128];
	// demoted variable
	.shared .align 4 .b8 _ZZ13gather_kernelItEvPKT_PKiPS0_S4_iS4_iS4_iiiiE12s_in_strides[128];
	ld.param.u64 	%rd6, [_Z13gather_kernelItEvPKT_PKiPS0_S4_iS4_iS4_iiii_param_0];
	ld.param.u64 	%rd7, [_Z13gather_kernelItEvPKT_PKiPS0_S4_iS4_iS4_iiii_param_1];
	ld.param.u64 	%rd8, [_Z13gather_kernelItEvPKT_PKiPS0_S4_iS4_iS4_iiii_param_2];
	ld.param.u64 	%rd9, [_Z13gather_kernelItEvPKT_PKiPS0_S4_iS4_iS4_iiii_param_3];
	ld.param.u32 	%r213, [_Z13gather_kernelItEvPKT_PKiPS0_S4_iS4_iS4_iiii_param_4];
	ld.param.u64 	%rd10, [_Z13gather_kernelItEvPKT_PKiPS0_S4_iS4_iS4_iiii_param_5];
	ld.param.u32 	%r214, [_Z13gather_kernelItEvPKT_PKiPS0_S4_iS4_iS4_iiii_param_6];
	ld.param.u64 	%rd11, [_Z13gather_kernelItEvPKT_PKiPS0_S4_iS4_iS4_iiii_param_7];
	ld.param.u32 	%r215, [_Z13gather_kernelItEvPKT_PKiPS0_S4_iS4_iS4_iiii_param_8];
	ld.param.u32 	%r216, [_Z13gather_kernelItEvPKT_PKiPS0_S4_iS4_iS4_iiii_param_9];
	ld.param.u32 	%r217, [_Z13gather_kernelItEvPKT_PKiPS0_S4_iS4_iS4_iiii_param_10];
	ld.param.u32 	%r218, [_Z13gather_kernelItEvPKT_PKiPS0_S4_iS4_iS4_iiii_param_11];
	cvta.to.global.u64 	%rd1, %rd11;
	cvta.to.global.u64 	%rd2, %rd10;
	cvta.to.global.u64 	%rd3, %rd9;
	mov.u32 	%r1, %tid.x;
	setp.ne.s32 	%p1, %r1, 0;
	@%p1 bra 	$L__BB4_41;
	add.s32 	%r2, %r215, -1;
	shl.b32 	%r219, %r215, 2;
	mov.u32 	%r220, _ZZ13gather_kernelItEvPKT_PKiPS0_S4_iS4_iS4_iiiiE13s_out_strides;
	add.s32 	%r221, %r220, %r219;
	mov.b32 	%r222, 1;
	st.shared.u32 	[%r221+-4], %r222;
	setp.lt.s32 	%p2, %r215, 2;
	@%p2 bra 	$L__BB4_14;
	add.s32 	%r699, %r215, -2;
	and.b32  	%r4, %r2, 15;
	setp.lt.u32 	%p3, %r699, 15;
	mov.b32 	%r698, 1;
	@%p3 bra 	$L__BB4_5;
	and.b32  	%r5, %r2, -16;
	mov.b32 	%r697, 0;
	mov.b32 	%r698, 1;
$L__BB4_4:
	.pragma "nounroll";
	mul.wide.u32 	%rd12, %r699, 4;
	add.s64 	%rd13, %rd1, %rd12;
	ld.global.u32 	%r226, [%rd13+4];
	mul.lo.s32 	%r227, %r226, %r698;
	shl.b32 	%r228, %r699, 2;
	add.s32 	%r230, %r220, %r228;
	st.shared.u32 	[%r230], %r227;
	add.s32 	%r231, %r699, -1;
	ld.global.u32 	%r232, [%rd13];
	mul.lo.s32 	%r233, %r232, %r227;
	st.shared.u32 	[%r230+-4], %r233;
	add.s32 	%r234, %r699, -2;
	mul.wide.u32 	%rd14, %r231, 4;
	add.s64 	%rd15, %rd1, %rd14;
	ld.global.u32 	%r235, [%rd15];
	mul.lo.s32 	%r236, %r235, %r233;
	st.shared.u32 	[%r230+-8], %r236;
	add.s32 	%r237, %r699, -3;
	mul.wide.u32 	%rd16, %r234, 4;
	add.s64 	%rd17, %rd1, %rd16;
	ld.global.u32 	%r238, [%rd17];
	mul.lo.s32 	%r239, %r238, %r236;
	st.shared.u32 	[%r230+-12], %r239;
	add.s32 	%r240, %r699, -4;
	mul.wide.u32 	%rd18, %r237, 4;
	add.s64 	%rd19, %rd1, %rd18;
	ld.global.u32 	%r241, [%rd19];
	mul.lo.s32 	%r242, %r241, %r239;
	st.shared.u32 	[%r230+-16], %r242;
	add.s32 	%r243, %r699, -5;
	mul.wide.u32 	%rd20, %r240, 4;
	add.s64 	%rd21, %rd1, %rd20;
	ld.global.u32 	%r244, [%rd21];
	mul.lo.s32 	%r245, %r244, %r242;
	st.shared.u32 	[%r230+-20], %r245;
	add.s32 	%r246, %r699, -6;
	mul.wide.u32 	%rd22, %r243, 4;
	add.s64 	%rd23, %rd1, %rd22;
	ld.global.u32 	%r247, [%rd23];
	mul.lo.s32 	%r248, %r247, %r245;
	st.shared.u32 	[%r230+-24], %r248;
	add.s32 	%r249, %r699, -7;
	mul.wide.u32 	%rd24, %r246, 4;
	add.s64 	%rd25, %rd1, %rd24;
	ld.global.u32 	%r250, [%rd25];
	mul.lo.s32 	%r251, %r250, %r248;
	st.shared.u32 	[%r230+-28], %r251;
	add.s32 	%r252, %r699, -8;
	mul.wide.u32 	%rd26, %r249, 4;
	add.s64 	%rd27, %rd1, %rd26;
	ld.global.u32 	%r253, [%rd27];
	mul.lo.s32 	%r254, %r253, %r251;
	st.shared.u32 	[%r230+-32], %r254;
	add.s32 	%r255, %r699, -9;
	mul.wide.u32 	%rd28, %r252, 4;
	add.s64 	%rd29, %rd1, %rd28;
	ld.global.u32 	%r256, [%rd29];
	mul.lo.s32 	%r257, %r256, %r254;
	st.shared.u32 	[%r230+-36], %r257;
	add.s32 	%r258, %r699, -10;
	mul.wide.u32 	%rd30, %r255, 4;
	add.s64 	%rd31, %rd1, %rd30;
	ld.global.u32 	%r259, [%rd31];
	mul.lo.s32 	%r260, %r259, %r257;
	st.shared.u32 	[%r230+-40], %r260;
	add.s32 	%r261, %r699, -11;
	mul.wide.u32 	%rd32, %r258, 4;
	add.s64 	%rd33, %rd1, %rd32;
	ld.global.u32 	%r262, [%rd33];
	mul.lo.s32 	%r263, %r262, %r260;
	st.shared.u32 	[%r230+-44], %r263;
	add.s32 	%r264, %r699, -12;
	mul.wide.u32 	%rd34, %r261, 4;
	add.s64 	%rd35, %rd1, %rd34;
	ld.global.u32 	%r265, [%rd35];
	mul.lo.s32 	%r266, %r265, %r263;
	st.shared.u32 	[%r230+-48], %r266;
	add.s32 	%r267, %r699, -13;
	mul.wide.u32 	%rd36, %r264, 4;
	add.s64 	%rd37, %rd1, %rd36;
	ld.global.u32 	%r268, [%rd37];
	mul.lo.s32 	%r269, %r268, %r266;
	st.shared.u32 	[%r230+-52], %r269;
	add.s32 	%r270, %r699, -14;
	mul.wide.u32 	%rd38, %r267, 4;
	add.s64 	%rd39, %rd1, %rd38;
	ld.global.u32 	%r271, [%rd39];
	mul.lo.s32 	%r272, %r271, %r269;
	st.shared.u32 	[%r230+-56], %r272;
	mul.wide.u32 	%rd40, %r270, 4;
	add.s64 	%rd41, %rd1, %rd40;
	ld.global.u32 	%r273, [%rd41];
	mul.lo.s32 	%r698, %r273, %r272;
	st.shared.u32 	[%r230+-60], %r698;
	add.s32 	%r699, %r699, -16;
	add.s32 	%r697, %r697, 16;
	setp.ne.s32 	%p4, %r697, %r5;
	@%p4 bra 	$L__BB4_4;
$L__BB4_5:
	setp.eq.s32 	%p5, %r4, 0;
	@%p5 bra 	$L__BB4_14;
	and.b32  	%r14, %r2, 7;
	setp.lt.u32 	%p6, %r4, 8;
	@%p6 bra 	$L__BB4_8;
	mul.wide.u32 	%rd42, %r699, 4;
	add.s64 	%rd43, %rd1, %rd42;
	ld.global.u32 	%r274, [%rd43+4];
	mul.lo.s32 	%r275, %r274, %r698;
	shl.b32 	%r276, %r699, 2;
	add.s32 	%r278, %r220, %r276;
	st.shared.u32 	[%r278], %r275;
	add.s32 	%r279, %r699, -1;
	ld.global.u32 	%r280, [%rd43];
	mul.lo.s32 	%r281, %r280, %r275;
	st.shared.u32 	[%r278+-4], %r281;
	add.s32 	%r282, %r699, -2;
	mul.wide.u32 	%rd44, %r279, 4;
	add.s64 	%rd45, %rd1, %rd44;
	ld.global.u32 	%r283, [%rd45];
	mul.lo.s32 	%r284, %r283, %r281;
	st.shared.u32 	[%r278+-8], %r284;
	add.s32 	%r285, %r699, -3;
	mul.wide.u32 	%rd46, %r282, 4;
	add.s64 	%rd47, %rd1, %rd46;
	ld.global.u32 	%r286, [%rd47];
	mul.lo.s32 	%r287, %r286, %r284;
	st.shared.u32 	[%r278+-12], %r287;
	add.s32 	%r288, %r699, -4;
	mul.wide.u32 	%rd48, %r285, 4;
	add.s64 	%rd49, %rd1, %rd48;
	ld.global.u32 	%r289, [%rd49];
	mul.lo.s32 	%r290, %r289, %r287;
	st.shared.u32 	[%r278+-16], %r290;
	add.s32 	%r291, %r699, -5;
	mul.wide.u32 	%rd50, %r288, 4;
	add.s64 	%rd51, %rd1, %rd50;
	ld.global.u32 	%r292, [%rd51];
	mul.lo.s32 	%r293, %r292, %r290;
	st.shared.u32 	[%r278+-20], %r293;
	add.s32 	%r294, %r699, -6;
	mul.wide.u32 	%rd52, %r291, 4;
	add.s64 	%rd53, %rd1, %rd52;
	ld.global.u32 	%r295, [%rd53];
	mul.lo.s32 	%r296, %r295, %r293;
	st.shared.u32 	[%r278+-24], %r296;
	mul.wide.u32 	%rd54, %r294, 4;
	add.s64 	%rd55, %rd1, %rd54;
	ld.global.u32 	%r297, [%rd55];
	mul.lo.s32 	%r298, %r297, %r296;
	st.shared.u32 	[%r278+-28], %r298;
	add.s32 	%r699, %r699, -8;
$L__BB4_8:
	setp.eq.s32 	%p7, %r14, 0;
	@%p7 bra 	$L__BB4_14;
	and.b32  	%r17, %r2, 3;
	setp.lt.u32 	%p8, %r14, 4;
	@%p8 bra 	$L__BB4_11;
	shl.b32 	%r299, %r699, 2;
	add.s32 	%r301, %r220, %r299;
	ld.shared.u32 	%r302, [%r301+4];
	mul.wide.u32 	%rd56, %r699, 4;
	add.s64 	%rd57, %rd1, %rd56;
	ld.global.u32 	%r303, [%rd57+4];
	mul.lo.s32 	%r304, %r303, %r302;
	st.shared.u32 	[%r301], %r304;
	add.s32 	%r305, %r699, -1;
	ld.global.u32 	%r306, [%rd57];
	mul.lo.s32 	%r307, %r306, %r304;
	st.shared.u32 	[%r301+-4], %r307;
	add.s32 	%r308, %r699, -2;
	mul.wide.u32 	%rd58, %r305, 4;
	add.s64 	%rd59, %rd1, %rd58;
	ld.global.u32 	%r309, [%rd59];
	mul.lo.s32 	%r310, %r309, %r307;
	st.shared.u32 	[%r301+-8], %r310;
	mul.wide.u32 	%rd60, %r308, 4;
	add.s64 	%rd61, %rd1, %rd60;
	ld.global.u32 	%r311, [%rd61];
	mul.lo.s32 	%r312, %r311, %r310;
	st.shared.u32 	[%r301+-12], %r312;
	add.s32 	%r699, %r699, -4;
$L__BB4_11:
	setp.eq.s32 	%p9, %r17, 0;
	@%p9 bra 	$L__BB4_14;
	shl.b32 	%r313, %r699, 2;
	add.s32 	%r315, %r313, %r220;
	add.s32 	%r704, %r315, 4;
	neg.s32 	%r703, %r17;
	ld.shared.u32 	%r702, [%r315+4];
$L__BB4_13:
	.pragma "nounroll";
	add.s32 	%r27, %r704, -4;
	mul.wide.u32 	%rd62, %r699, 4;
	add.s64 	%rd63, %rd1, %rd62;
	ld.global.u32 	%r316, [%rd63+4];
	mul.lo.s32 	%r702, %r316, %r702;
	st.shared.u32 	[%r704+-4], %r702;
	add.s32 	%r699, %r699, -1;
	add.s32 	%r703, %r703, 1;
	setp.ne.s32 	%p10, %r703, 0;
	mov.u32 	%r704, %r27;
	@%p10 bra 	$L__BB4_13;
$L__BB4_14:
	setp.lt.s32 	%p11, %r214, 1;
	@%p11 bra 	$L__BB4_28;
	add.s32 	%r31, %r214, -1;
	shl.b32 	%r317, %r214, 2;
	mov.u32 	%r318, _ZZ13gather_kernelItEvPKT_PKiPS0_S4_iS4_iS4_iiiiE13s_idx_strides;
	add.s32 	%r319, %r318, %r317;
	mov.b32 	%r320, 1;
	st.shared.u32 	[%r319+-4], %r320;
	setp.eq.s32 	%p12, %r214, 1;
	@%p12 bra 	$L__BB4_28;
	add.s32 	%r710, %r214, -2;
	and.b32  	%r33, %r31, 15;
	setp.lt.u32 	%p13, %r710, 15;
	mov.b32 	%r709, 1;
	@%p13 bra 	$L__BB4_19;
	and.b32  	%r34, %r31, -16;
	mov.b32 	%r708, 0;
	mov.b32 	%r709, 1;
$L__BB4_18:
	.pragma "nounroll";
	mul.wide.u32 	%rd64, %r710, 4;
	add.s64 	%rd65, %rd2, %rd64;
	ld.global.u32 	%r324, [%rd65+4];
	mul.lo.s32 	%r325, %r324, %r709;
	shl.b32 	%r326, %r710, 2;
	add.s32 	%r328, %r318, %r326;
	st.shared.u32 	[%r328], %r325;
	add.s32 	%r329, %r710, -1;
	ld.global.u32 	%r330, [%rd65];
	mul.lo.s32 	%r331, %r330, %r325;
	st.shared.u32 	[%r328+-4], %r331;
	add.s32 	%r332, %r710, -2;
	mul.wide.u32 	%rd66, %r329, 4;
	add.s64 	%rd67, %rd2, %rd66;
	ld.global.u32 	%r333, [%rd67];
	mul.lo.s32 	%r334, %r333, %r331;
	st.shared.u32 	[%r328+-8], %r334;
	add.s32 	%r335, %r710, -3;
	mul.wide.u32 	%rd68, %r332, 4;
	add.s64 	%rd69, %rd2, %rd68;
	ld.global.u32 	%r336, [%rd69];
	mul.lo.s32 	%r337, %r336, %r334;
	st.shared.u32 	[%r328+-12], %r337;
	add.s32 	%r338, %r710, -4;
	mul.wide.u32 	%rd70, %r335, 4;
	add.s64 	%rd71, %rd2, %rd70;
	ld.global.u32 	%r339, [%rd71];
	mul.lo.s32 	%r340, %r339, %r337;
	st.shared.u32 	[%r328+-16], %r340;
	add.s32 	%r341, %r710, -5;
	mul.wide.u32 	%rd72, %r338, 4;
	add.s64 	%rd73, %rd2, %rd72;
	ld.global.u32 	%r342, [%rd73];
	mul.lo.s32 	%r343, %r342, %r340;
	st.shared.u32 	[%r328+-20], %r343;
	add.s32 	%r344, %r710, -6;
	mul.wide.u32 	%rd74, %r341, 4;
	add.s64 	%rd75, %rd2, %rd74;
	ld.global.u32 	%r345, [%rd75];
	mul.lo.s32 	%r346, %r345, %r343;
	st.shared.u32 	[%r328+-24], %r346;
	add.s32 	%r347, %r710, -7;
	mul.wide.u32 	%rd76, %r344, 4;
	add.s64 	%rd77, %rd2, %rd76;
	ld.global.u32 	%r348, [%rd77];
	mul.lo.s32 	%r349, %r348, %r346;
	st.shared.u32 	[%r328+-28], %r349;
	add.s32 	%r350, %r710, -8;
	mul.wide.u32 	%rd78, %r347, 4;
	add.s64 	%rd79, %rd2, %rd78;
	ld.global.u32 	%r351, [%rd79];
	mul.lo.s32 	%r352, %r351, %r349;
	st.shared.u32 	[%r328+-32], %r352;
	add.s32 	%r353, %r710, -9;
	mul.wide.u32 	%rd80, %r350, 4;
	add.s64 	%rd81, %rd2, %rd80;
	ld.global.u32 	%r354, [%rd81];
	mul.lo.s32 	%r355, %r354, %r352;
	st.shared.u32 	[%r328+-36], %r355;
	add.s32 	%r356, %r710, -10;
	mul.wide.u32 	%rd82, %r353, 4;
	add.s64 	%rd83, %rd2, %rd82;
	ld.global.u32 	%r357, [%rd83];
	mul.lo.s32 	%r358, %r357, %r355;
	st.shared.u32 	[%r328+-40], %r358;
	add.s32 	%r359, %r710, -11;
	mul.wide.u32 	%rd84, %r356, 4;
	add.s64 	%rd85, %rd2, %rd84;
	ld.global.u32 	%r360, [%rd85];
	mul.lo.s32 	%r361, %r360, %r358;
	st.shared.u32 	[%r328+-44], %r361;
	add.s32 	%r362, %r710, -12;
	mul.wide.u32 	%rd86, %r359, 4;
	add.s64 	%rd87, %rd2, %rd86;
	ld.global.u32 	%r363, [%rd87];
	mul.lo.s32 	%r364, %r363, %r361;
	st.shared.u32 	[%r328+-48], %r364;
	add.s32 	%r365, %r710, -13;
	mul.wide.u32 	%rd88, %r362, 4;
	add.s64 	%rd89, %rd2, %rd88;
	ld.global.u32 	%r366, [%rd89];
	mul.lo.s32 	%r367, %r366, %r364;
	st.shared.u32 	[%r328+-52], %r367;
	add.s32 	%r368, %r710, -14;
	mul.wide.u32 	%rd90, %r365, 4;
	add.s64 	%rd91, %rd2, %rd90;
	ld.global.u32 	%r369, [%rd91];
	mul.lo.s32 	%r370, %r369, %r367;
	st.shared.u32 	[%r328+-56], %r370;
	mul.wide.u32 	%rd92, %r368, 4;
	add.s64 	%rd93, %rd2, %rd92;
	ld.global.u32 	%r371, [%rd93];
	mul.lo.s32 	%r709, %r371, %r370;
	st.shared.u32 	[%r328+-60], %r709;
	add.s32 	%r710, %r710, -16;
	add.s32 	%r708, %r708, 16;
	setp.ne.s32 	%p14, %r708, %r34;
	@%p14 bra 	$L__BB4_18;
$L__BB4_19:
	setp.eq.s32 	%p15, %r33, 0;
	@%p15 bra 	$L__BB4_28;
	and.b32  	%r43, %r31, 7;
	setp.lt.u32 	%p16, %r33, 8;
	@%p16 bra 	$L__BB4_22;
	mul.wide.u32 	%rd94, %r710, 4;
	add.s64 	%rd95, %rd2, %rd94;
	ld.global.u32 	%r372, [%rd95+4];
	mul.lo.s32 	%r373, %r372, %r709;
	shl.b32 	%r374, %r710, 2;
	add.s32 	%r376, %r318, %r374;
	st.shared.u32 	[%r376], %r373;
	add.s32 	%r377, %r710, -1;
	ld.global.u32 	%r378, [%rd95];
	mul.lo.s32 	%r379, %r378, %r373;
	st.shared.u32 	[%r376+-4], %r379;
	add.s32 	%r380, %r710, -2;
	mul.wide.u32 	%rd96, %r377, 4;
	add.s64 	%rd97, %rd2, %rd96;
	ld.global.u32 	%r381, [%rd97];
	mul.lo.s32 	%r382, %r381, %r379;
	st.shared.u32 	[%r376+-8], %r382;
	add.s32 	%r383, %r710, -3;
	mul.wide.u32 	%rd98, %r380, 4;
	add.s64 	%rd99, %rd2, %rd98;
	ld.global.u32 	%r384, [%rd99];
	mul.lo.s32 	%r385, %r384, %r382;
	st.shared.u32 	[%r376+-12], %r385;
	add.s32 	%r386, %r710, -4;
	mul.wide.u32 	%rd100, %r383, 4;
	add.s64 	%rd101, %rd2, %rd100;
	ld.global.u32 	%r387, [%rd101];
	mul.lo.s32 	%r388, %r387, %r385;
	st.shared.u32 	[%r376+-16], %r388;
	add.s32 	%r389, %r710, -5;
	mul.wide.u32 	%rd102, %r386, 4;
	add.s64 	%rd103, %rd2, %rd102;
	ld.global.u32 	%r390, [%rd103];
	mul.lo.s32 	%r391, %r390, %r388;
	st.shared.u32 	[%r376+-20], %r391;
	add.s32 	%r392, %r710, -6;
	mul.wide.u32 	%rd104, %r389, 4;
	add.s64 	%rd105, %rd2, %rd104;
	ld.global.u32 	%r393, [%rd105];
	mul.lo.s32 	%r394, %r393, %r391;
	st.shared.u32 	[%r376+-24], %r394;
	mul.wide.u32 	%rd106, %r392, 4;
	add.s64 	%rd107, %rd2, %rd106;
	ld.global.u32 	%r395, [%rd107];
	mul.lo.s32 	%r396, %r395, %r394;
	st.shared.u32 	[%r376+-28], %r396;
	add.s32 	%r710, %r710, -8;
$L__BB4_22:
	setp.eq.s32 	%p17, %r43, 0;
	@%p17 bra 	$L__BB4_28;
	and.b32  	%r46, %r31, 3;
	setp.lt.u32 	%p18, %r43, 4;
	@%p18 bra 	$L__BB4_25;
	shl.b32 	%r397, %r710, 2;
	add.s32 	%r399, %r318, %r397;
	ld.shared.u32 	%r400, [%r399+4];
	mul.wide.u32 	%rd108, %r710, 4;
	add.s64 	%rd109, %rd2, %rd108;
	ld.global.u32 	%r401, [%rd109+4];
	mul.lo.s32 	%r402, %r401, %r400;
	st.shared.u32 	[%r399], %r402;
	add.s32 	%r403, %r710, -1;
	ld.global.u32 	%r404, [%rd109];
	mul.lo.s32 	%r405, %r404, %r402;
	st.shared.u32 	[%r399+-4], %r405;
	add.s32 	%r406, %r710, -2;
	mul.wide.u32 	%rd110, %r403, 4;
	add.s64 	%rd111, %rd2, %rd110;
	ld.global.u32 	%r407, [%rd111];
	mul.lo.s32 	%r408, %r407, %r405;
	st.shared.u32 	[%r399+-8], %r408;
	mul.wide.u32 	%rd112, %r406, 4;
	add.s64 	%rd113, %rd2, %rd112;
	ld.global.u32 	%r409, [%rd113];
	mul.lo.s32 	%r410, %r409, %r408;
	st.shared.u32 	[%r399+-12], %r410;
	add.s32 	%r710, %r710, -4;
$L__BB4_25:
	setp.eq.s32 	%p19, %r46, 0;
	@%p19 bra 	$L__BB4_28;
	shl.b32 	%r411, %r710, 2;
	add.s32 	%r413, %r411, %r318;
	add.s32 	%r715, %r413, 4;
	neg.s32 	%r714, %r46;
	ld.shared.u32 	%r713, [%r413+4];
$L__BB4_27:
	.pragma "nounroll";
	add.s32 	%r56, %r715, -4;
	mul.wide.u32 	%rd114, %r710, 4;
	add.s64 	%rd115, %rd2, %rd114;
	ld.global.u32 	%r414, [%rd115+4];
	mul.lo.s32 	%r713, %r414, %r713;
	st.shared.u32 	[%r715+-4], %r713;
	add.s32 	%r710, %r710, -1;
	add.s32 	%r714, %r714, 1;
	setp.ne.s32 	%p20, %r714, 0;
	mov.u32 	%r715, %r56;
	@%p20 bra 	$L__BB4_27;
$L__BB4_28:
	add.s32 	%r60, %r213, -1;
	shl.b32 	%r415, %r213, 2;
	mov.u32 	%r416, _ZZ13gather_kernelItEvPKT_PKiPS0_S4_iS4_iS4_iiiiE12s_in_strides;
	add.s32 	%r417, %r416, %r415;
	mov.b32 	%r418, 1;
	st.shared.u32 	[%r417+-4], %r418;
	setp.lt.s32 	%p21, %r213, 2;
	@%p21 bra 	$L__BB4_41;
	add.s32 	%r721, %r213, -2;
	and.b32  	%r62, %r60, 15;
	setp.lt.u32 	%p22, %r721, 15;
	mov.b32 	%r720, 1;
	@%p22 bra 	$L__BB4_32;
	and.b32  	%r63, %r60, -16;
	mov.b32 	%r719, 0;
	mov.b32 	%r720, 1;
$L__BB4_31:
	.pragma "nounroll";
	mul.wide.u32 	%rd116, %r721, 4;
	add.s64 	%rd117, %rd3, %rd116;
	ld.global.u32 	%r422, [%rd117+4];
	mul.lo.s32 	%r423, %r422, %r720;
	shl.b32 	%r424, %r721, 2;
	add.s32 	%r426, %r416, %r424;
	st.shared.u32 	[%r426], %r423;
	add.s32 	%r427, %r721, -1;
	ld.global.u32 	%r428, [%rd117];
	mul.lo.s32 	%r429, %r428, %r423;
	st.shared.u32 	[%r426+-4], %r429;
	add.s32 	%r430, %r721, -2;
	mul.wide.u32 	%rd118, %r427, 4;
	add.s64 	%rd119, %rd3, %rd118;
	ld.global.u32 	%r431, [%rd119];
	mul.lo.s32 	%r432, %r431, %r429;
	st.shared.u32 	[%r426+-8], %r432;
	add.s32 	%r433, %r721, -3;
	mul.wide.u32 	%rd120, %r430, 4;
	add.s64 	%rd121, %rd3, %rd120;
	ld.global.u32 	%r434, [%rd121];
	mul.lo.s32 	%r435, %r434, %r432;
	st.shared.u32 	[%r426+-12], %r435;
	add.s32 	%r436, %r721, -4;
	mul.wide.u32 	%rd122, %r433, 4;
	add.s64 	%rd123, %rd3, %rd122;
	ld.global.u32 	%r437, [%rd123];
	mul.lo.s32 	%r438, %r437, %r435;
	st.shared.u32 	[%r426+-16], %r438;
	add.s32 	%r439, %r721, -5;
	mul.wide.u32 	%rd124, %r436, 4;
	add.s64 	%rd125, %rd3, %rd124;
	ld.global.u32 	%r440, [%rd125];
	mul.lo.s32 	%r441, %r440, %r438;
	st.shared.u32 	[%r426+-20], %r441;
	add.s32 	%r442, %r721, -6;
	mul.wide.u32 	%rd126, %r439, 4;
	add.s64 	%rd127, %rd3, %rd126;
	ld.global.u32 	%r443, [%rd127];
	mul.lo.s32 	%r444, %r443, %r441;
	st.shared.u32 	[%r426+-24], %r444;
	add.s32 	%r445, %r721, -7;
	mul.wide.u32 	%rd128, %r442, 4;
	add.s64 	%rd129, %rd3, %rd128;
	ld.global.u32 	%r446, [%rd129];
	mul.lo.s32 	%r447, %r446, %r444;
	st.shared.u32 	[%r426+-28], %r447;
	add.s32 	%r448, %r721, -8;
	mul.wide.u32 	%rd130, %r445, 4;
	add.s64 	%rd131, %rd3, %rd130;
	ld.global.u32 	%r449, [%rd131];
	mul.lo.s32 	%r450, %r449, %r447;
	st.shared.u32 	[%r426+-32], %r450;
	add.s32 	%r451, %r721, -9;
	mul.wide.u32 	%rd132, %r448, 4;
	add.s64 	%rd133, %rd3, %rd132;
	ld.global.u32 	%r452, [%rd133];
	mul.lo.s32 	%r453, %r452, %r450;
	st.shared.u32 	[%r426+-36], %r453;
	add.s32 	%r454, %r721, -10;
	mul.wide.u32 	%rd134, %r451, 4;
	add.s64 	%rd135, %rd3, %rd134;
	ld.global.u32 	%r455, [%rd135];
	mul.lo.s32 	%r456, %r455, %r453;
	st.shared.u32 	[%r426+-40], %r456;
	add.s32 	%r457, %r721, -11;
	mul.wide.u32 	%rd136, %r454, 4;
	add.s64 	%rd137, %rd3, %rd136;
	ld.global.u32 	%r458, [%rd137];
	mul.lo.s32 	%r459, %r458, %r456;
	st.shared.u32 	[%r426+-44], %r459;
	add.s32 	%r460, %r721, -12;
	mul.wide.u32 	%rd138, %r457, 4;
	add.s64 	%rd139, %rd3, %rd138;
	ld.global.u32 	%r461, [%rd139];
	mul.lo.s32 	%r462, %r461, %r459;
	st.shared.u32 	[%r426+-48], %r462;
	add.s32 	%r463, %r721, -13;
	mul.wide.u32 	%rd140, %r460, 4;
	add.s64 	%rd141, %rd3, %rd140;
	ld.global.u32 	%r464, [%rd141];
	mul.lo.s32 	%r465, %r464, %r462;
	st.shared.u32 	[%r426+-52], %r465;
	add.s32 	%r466, %r721, -14;
	mul.wide.u32 	%rd142, %r463, 4;
	add.s64 	%rd143, %rd3, %rd142;
	ld.global.u32 	%r467, [%rd143];
	mul.lo.s32 	%r468, %r467, %r465;
	st.shared.u32 	[%r426+-56], %r468;
	mul.wide.u32 	%rd144, %r466, 4;
	add.s64 	%rd145, %rd3, %rd144;
	ld.global.u32 	%r469, [%rd145];
	mul.lo.s32 	%r720, %r469, %r468;
	st.shared.u32 	[%r426+-60], %r720;
	add.s32 	%r721, %r721, -16;
	add.s32 	%r719, %r719, 16;
	setp.ne.s32 	%p23, %r719, %r63;
	@%p23 bra 	$L__BB4_31;
$L__BB4_32:
	setp.eq.s32 	%p24, %r62, 0;
	@%p24 bra 	$L__BB4_41;
	and.b32  	%r72, %r60, 7;
	setp.lt.u32 	%p25, %r62, 8;
	@%p25 bra 	$L__BB4_35;
	mul.wide.u32 	%rd146, %r721, 4;
	add.s64 	%rd147, %rd3, %rd146;
	ld.global.u32 	%r470, [%rd147+4];
	mul.lo.s32 	%r471, %r470, %r720;
	shl.b32 	%r472, %r721, 2;
	add.s32 	%r474, %r416, %r472;
	st.shared.u32 	[%r474], %r471;
	add.s32 	%r475, %r721, -1;
	ld.global.u32 	%r476, [%rd147];
	mul.lo.s32 	%r477, %r476, %r471;
	st.shared.u32 	[%r474+-4], %r477;
	add.s32 	%r478, %r721, -2;
	mul.wide.u32 	%rd148, %r475, 4;
	add.s64 	%rd149, %rd3, %rd148;
	ld.global.u32 	%r479, [%rd149];
	mul.lo.s32 	%r480, %r479, %r477;
	st.shared.u32 	[%r474+-8], %r480;
	add.s32 	%r481, %r721, -3;
	mul.wide.u32 	%rd150, %r478, 4;
	add.s64 	%rd151, %rd3, %rd150;
	ld.global.u32 	%r482, [%rd151];
	mul.lo.s32 	%r483, %r482, %r480;
	st.shared.u32 	[%r474+-12], %r483;
	add.s32 	%r484, %r721, -4;
	mul.wide.u32 	%rd152, %r481, 4;
	add.s64 	%rd153, %rd3, %rd152;
	ld.global.u32 	%r485, [%rd153];
	mul.lo.s32 	%r486, %r485, %r483;
	st.shared.u32 	[%r474+-16], %r486;
	add.s32 	%r487, %r721, -5;
	mul.wide.u32 	%rd154, %r484, 4;
	add.s64 	%rd155, %rd3, %rd154;
	ld.global.u32 	%r488, [%rd155];
	mul.lo.s32 	%r489, %r488, %r486;
	st.shared.u32 	[%r474+-20], %r489;
	add.s32 	%r490, %r721, -6;
	mul.wide.u32 	%rd156, %r487, 4;
	add.s64 	%rd157, %rd3, %rd156;
	ld.global.u32 	%r491, [%rd157];
	mul.lo.s32 	%r492, %r491, %r489;
	st.shared.u32 	[%r474+-24], %r492;
	mul.wide.u32 	%rd158, %r490, 4;
	add.s64 	%rd159, %rd3, %rd158;
	ld.global.u32 	%r493, [%rd159];
	mul.lo.s32 	%r494, %r493, %r492;
	st.shared.u32 	[%r474+-28], %r494;
	add.s32 	%r721, %r721, -8;
$L__BB4_35:
	setp.eq.s32 	%p26, %r72, 0;
	@%p26 bra 	$L__BB4_41;
	and.b32  	%r75, %r60, 3;
	setp.lt.u32 	%p27, %r72, 4;
	@%p27 bra 	$L__BB4_38;
	shl.b32 	%r495, %r721, 2;
	add.s32 	%r497, %r416, %r495;
	ld.shared.u32 	%r498, [%r497+4];
	mul.wide.u32 	%rd160, %r721, 4;
	add.s64 	%rd161, %rd3, %rd160;
	ld.global.u32 	%r499, [%rd161+4];
	mul.lo.s32 	%r500, %r499, %r498;
	st.shared.u32 	[%r497], %r500;
	add.s32 	%r501, %r721, -1;
	ld.global.u32 	%r502, [%rd161];
	mul.lo.s32 	%r503, %r502, %r500;
	st.shared.u32 	[%r497+-4], %r503;
	add.s32 	%r504, %r721, -2;
	mul.wide.u32 	%rd162, %r501, 4;
	add.s64 	%rd163, %rd3, %rd162;
	ld.global.u32 	%r505, [%rd163];
	mul.lo.s32 	%r506, %r505, %r503;
	st.shared.u32 	[%r497+-8], %r506;
	mul.wide.u32 	%rd164, %r504, 4;
	add.s64 	%rd165, %rd3, %rd164;
	ld.global.u32 	%r507, [%rd165];
	mul.lo.s32 	%r508, %r507, %r506;
	st.shared.u32 	[%r497+-12], %r508;
	add.s32 	%r721, %r721, -4;
$L__BB4_38:
	setp.eq.s32 	%p28, %r75, 0;
	@%p28 bra 	$L__BB4_41;
	shl.b32 	%r509, %r721, 2;
	add.s32 	%r511, %r509, %r416;
	add.s32 	%r726, %r511, 4;
	neg.s32 	%r725, %r75;
	ld.shared.u32 	%r724, [%r511+4];
$L__BB4_40:
	.pragma "nounroll";
	add.s32 	%r85, %r726, -4;
	mul.wide.u32 	%rd166, %r721, 4;
	add.s64 	%rd167, %rd3, %rd166;
	ld.global.u32 	%r512, [%rd167+4];
	mul.lo.s32 	%r724, %r512, %r724;
	st.shared.u32 	[%r726+-4], %r724;
	add.s32 	%r721, %r721, -1;
	add.s32 	%r725, %r725, 1;
	setp.ne.s32 	%p29, %r725, 0;
	mov.u32 	%r726, %r85;
	@%p29 bra 	$L__BB4_40;
$L__BB4_41:
	bar.sync 	0;
	mov.u32 	%r513, %ctaid.x;
	mov.u32 	%r514, %ntid.x;
	mad.lo.s32 	%r515, %r513, %r514, %r1;
	add.s32 	%r89, %r515, %r218;
	setp.ge.s32 	%p30, %r89, %r216;
	@%p30 bra 	$L__BB4_85;
	min.s32 	%r90, %r217, %r215;
	setp.lt.s32 	%p31, %r90, 1;
	mov.b32 	%r749, 0;
	mov.u32 	%r748, %r89;
	mov.u32 	%r750, %r749;
	@%p31 bra 	$L__BB4_54;
	and.b32  	%r91, %r90, 7;
	setp.lt.u32 	%p32, %r90, 8;
	mov.b32 	%r740, 0;
	mov.u32 	%r750, %r740;
	mov.u32 	%r748, %r89;
	@%p32 bra 	$L__BB4_46;
	and.b32  	%r740, %r90, 2147483640;
	mov.u32 	%r522, _ZZ13gather_kernelItEvPKT_PKiPS0_S4_iS4_iS4_iiiiE13s_out_strides;
	add.s32 	%r729, %r522, 16;
	mov.u32 	%r523, _ZZ13gather_kernelItEvPKT_PKiPS0_S4_iS4_iS4_iiiiE12s_in_strides;
	add.s32 	%r728, %r523, 16;
	neg.s32 	%r730, %r740;
	mov.b32 	%r750, 0;
	mov.u32 	%r748, %r89;
$L__BB4_45:
	.pragma "nounroll";
	ld.shared.u32 	%r524, [%r729+-16];
	div.s32 	%r525, %r748, %r524;
	mul.lo.s32 	%r526, %r525, %r524;
	sub.s32 	%r527, %r748, %r526;
	ld.shared.u32 	%r528, [%r728+-16];
	mad.lo.s32 	%r529, %r528, %r525, %r750;
	ld.shared.u32 	%r530, [%r729+-12];
	div.s32 	%r531, %r527, %r530;
	mul.lo.s32 	%r532, %r531, %r530;
	sub.s32 	%r533, %r527, %r532;
	ld.shared.u32 	%r534, [%r728+-12];
	mad.lo.s32 	%r535, %r534, %r531, %r529;
	ld.shared.u32 	%r536, [%r729+-8];
	div.s32 	%r537, %r533, %r536;
	mul.lo.s32 	%r538, %r537, %r536;
	sub.s32 	%r539, %r533, %r538;
	ld.shared.u32 	%r540, [%r728+-8];
	mad.lo.s32 	%r541, %r540, %r537, %r535;
	ld.shared.u32 	%r542, [%r729+-4];
	div.s32 	%r543, %r539, %r542;
	mul.lo.s32 	%r544, %r543, %r542;
	sub.s32 	%r545, %r539, %r544;
	ld.shared.u32 	%r546, [%r728+-4];
	mad.lo.s32 	%r547, %r546, %r543, %r541;
	ld.shared.u32 	%r548, [%r729];
	div.s32 	%r549, %r545, %r548;
	mul.lo.s32 	%r550, %r549, %r548;
	sub.s32 	%r551, %r545, %r550;
	ld.shared.u32 	%r552, [%r728];
	mad.lo.s32 	%r553, %r552, %r549, %r547;
	ld.shared.u32 	%r554, [%r729+4];
	div.s32 	%r555, %r551, %r554;
	mul.lo.s32 	%r556, %r555, %r554;
	sub.s32 	%r557, %r551, %r556;
	ld.shared.u32 	%r558, [%r728+4];
	mad.lo.s32 	%r559, %r558, %r555, %r553;
	ld.shared.u32 	%r560, [%r729+8];
	div.s32 	%r561, %r557, %r560;
	mul.lo.s32 	%r562, %r561, %r560;
	sub.s32 	%r563, %r557, %r562;
	ld.shared.u32 	%r564, [%r728+8];
	mad.lo.s32 	%r565, %r564, %r561, %r559;
	ld.shared.u32 	%r566, [%r729+12];
	div.s32 	%r567, %r563, %r566;
	mul.lo.s32 	%r568, %r567, %r566;
	sub.s32 	%r748, %r563, %r568;
	ld.shared.u32 	%r569, [%r728+12];
	mad.lo.s32 	%r750, %r569, %r567, %r565;
	add.s32 	%r730, %r730, 8;
	add.s32 	%r729, %r729, 32;
	add.s32 	%r728, %r728, 32;
	setp.ne.s32 	%p33, %r730, 0;
	@%p33 bra 	$L__BB4_45;
$L__BB4_46:
	setp.eq.s32 	%p34, %r91, 0;
	mov.u32 	%r749, %r90;
	@%p34 bra 	$L__BB4_54;
	and.b32  	%r109, %r90, 3;
	setp.lt.u32 	%p35, %r91, 4;
	@%p35 bra 	$L__BB4_49;
	shl.b32 	%r571, %r740, 2;
	mov.u32 	%r572, _ZZ13gather_kernelItEvPKT_PKiPS0_S4_iS4_iS4_iiiiE13s_out_strides;
	add.s32 	%r573, %r572, %r571;
	ld.shared.u32 	%r574, [%r573];
	div.s32 	%r575, %r748, %r574;
	mul.lo.s32 	%r576, %r575, %r574;
	sub.s32 	%r577, %r748, %r576;
	mov.u32 	%r578, _ZZ13gather_kernelItEvPKT_PKiPS0_S4_iS4_iS4_iiiiE12s_in_strides;
	add.s32 	%r579, %r578, %r571;
	ld.shared.u32 	%r580, [%r579];
	mad.lo.s32 	%r581, %r580, %r575, %r750;
	ld.shared.u32 	%r582, [%r573+4];
	div.s32 	%r583, %r577, %r582;
	mul.lo.s32 	%r584, %r583, %r582;
	sub.s32 	%r585, %r577, %r584;
	ld.shared.u32 	%r586, [%r579+4];
	mad.lo.s32 	%r587, %r586, %r583, %r581;
	ld.shared.u32 	%r588, [%r573+8];
	div.s32 	%r589, %r585, %r588;
	mul.lo.s32 	%r590, %r589, %r588;
	sub.s32 	%r591, %r585, %r590;
	ld.shared.u32 	%r592, [%r579+8];
	mad.lo.s32 	%r593, %r592, %r589, %r587;
	ld.shared.u32 	%r594, [%r573+12];
	div.s32 	%r595, %r591, %r594;
	mul.lo.s32 	%r596, %r595, %r594;
	sub.s32 	%r748, %r591, %r596;
	ld.shared.u32 	%r597, [%r579+12];
	mad.lo.s32 	%r750, %r597, %r595, %r593;
	add.s32 	%r740, %r740, 4;
$L__BB4_49:
	setp.eq.s32 	%p36, %r109, 0;
	mov.u32 	%r749, %r90;
	@%p36 bra 	$L__BB4_54;
	setp.eq.s32 	%p37, %r109, 1;
	@%p37 bra 	$L__BB4_52;
	shl.b32 	%r599, %r740, 2;
	mov.u32 	%r600, _ZZ13gather_kernelItEvPKT_PKiPS0_S4_iS4_iS4_iiiiE13s_out_strides;
	add.s32 	%r601, %r600, %r599;
	ld.shared.u32 	%r602, [%r601];
	div.s32 	%r603, %r748, %r602;
	mul.lo.s32 	%r604, %r603, %r602;
	sub.s32 	%r605, %r748, %r604;
	mov.u32 	%r606, _ZZ13gather_kernelItEvPKT_PKiPS0_S4_iS4_iS4_iiiiE12s_in_strides;
	add.s32 	%r607, %r606, %r599;
	ld.shared.u32 	%r608, [%r607];
	mad.lo.s32 	%r609, %r608, %r603, %r750;
	ld.shared.u32 	%r610, [%r601+4];
	div.s32 	%r611, %r605, %r610;
	mul.lo.s32 	%r612, %r611, %r610;
	sub.s32 	%r748, %r605, %r612;
	ld.shared.u32 	%r613, [%r607+4];
	mad.lo.s32 	%r750, %r613, %r611, %r609;
	add.s32 	%r740, %r740, 2;
$L__BB4_52:
	and.b32  	%r614, %r90, 1;
	setp.eq.b32 	%p38, %r614, 1;
	not.pred 	%p39, %p38;
	mov.u32 	%r749, %r90;
	@%p39 bra 	$L__BB4_54;
	shl.b32 	%r615, %r740, 2;
	mov.u32 	%r616, _ZZ13gather_kernelItEvPKT_PKiPS0_S4_iS4_iS4_iiiiE13s_out_strides;
	add.s32 	%r617, %r616, %r615;
	ld.shared.u32 	%r618, [%r617];
	div.s32 	%r619, %r748, %r618;
	mul.lo.s32 	%r620, %r619, %r618;
	sub.s32 	%r748, %r748, %r620;
	mov.u32 	%r621, _ZZ13gather_kernelItEvPKT_PKiPS0_S4_iS4_iS4_iiiiE12s_in_strides;
	add.s32 	%r622, %r621, %r615;
	ld.shared.u32 	%r623, [%r622];
	mad.lo.s32 	%r750, %r623, %r619, %r750;
	mov.u32 	%r749, %r90;
$L__BB4_54:
	setp.ge.s32 	%p40, %r749, %r215;
	mov.b32 	%r756, 0;
	mov.b64 	%rd176, 0;
	@%p40 bra 	$L__BB4_84;
	add.s32 	%r131, %r217, %r214;
	sub.s32 	%r132, %r215, %r749;
	and.b32  	%r133, %r132, 3;
	sub.s32 	%r627, %r749, %r215;
	setp.gt.u32 	%p41, %r627, -4;
	mov.b32 	%r756, 0;
	mov.u32 	%r757, %r756;
	@%p41 bra 	$L__BB4_70;
	and.b32  	%r629, %r132, -4;
	neg.s32 	%r754, %r629;
	shl.b32 	%r630, %r749, 2;
	add.s32 	%r631, %r630, 8;
	mov.u32 	%r632, _ZZ13gather_kernelItEvPKT_PKiPS0_S4_iS4_iS4_iiiiE13s_out_strides;
	add.s32 	%r753, %r632, %r631;
	shl.b32 	%r633, %r214, 2;
	sub.s32 	%r634, %r631, %r633;
	mov.u32 	%r635, _ZZ13gather_kernelItEvPKT_PKiPS0_S4_iS4_iS4_iiiiE12s_in_strides;
	add.s32 	%r752, %r635, %r634;
	shl.b32 	%r636, %r217, 2;
	sub.s32 	%r637, %r631, %r636;
	mov.u32 	%r638, _ZZ13gather_kernelItEvPKT_PKiPS0_S4_iS4_iS4_iiiiE13s_idx_strides;
	add.s32 	%r751, %r638, %r637;
	mov.b32 	%r756, 0;
	mov.u32 	%r755, %r749;
$L__BB4_57:
	.pragma "nounroll";
	ld.shared.u32 	%r639, [%r753+-8];
	div.s32 	%r146, %r748, %r639;
	mul.lo.s32 	%r640, %r146, %r639;
	sub.s32 	%r147, %r748, %r640;
	setp.lt.s32 	%p42, %r755, %r131;
	@%p42 bra 	$L__BB4_59;
	ld.shared.u32 	%r641, [%r752+-4];
	mad.lo.s32 	%r756, %r641, %r146, %r756;
	bra.uni 	$L__BB4_60;
$L__BB4_59:
	ld.shared.u32 	%r642, [%r751+-8];
	mad.lo.s32 	%r757, %r642, %r146, %r757;
$L__BB4_60:
	ld.shared.u32 	%r643, [%r753+-4];
	div.s32 	%r152, %r147, %r643;
	mul.lo.s32 	%r644, %r152, %r643;
	sub.s32 	%r153, %r147, %r644;
	add.s32 	%r154, %r755, 1;
	setp.lt.s32 	%p43, %r154, %r131;
	@%p43 bra 	$L__BB4_62;
	ld.shared.u32 	%r645, [%r752];
	mad.lo.s32 	%r756, %r645, %r152, %r756;
	bra.uni 	$L__BB4_63;
$L__BB4_62:
	ld.shared.u32 	%r646, [%r751+-4];
	mad.lo.s32 	%r757, %r646, %r152, %r757;
$L__BB4_63:
	ld.shared.u32 	%r647, [%r753];
	div.s32 	%r159, %r153, %r647;
	mul.lo.s32 	%r648, %r159, %r647;
	sub.s32 	%r160, %r153, %r648;
	add.s32 	%r161, %r154, 1;
	setp.lt.s32 	%p44, %r161, %r131;
	@%p44 bra 	$L__BB4_65;
	ld.shared.u32 	%r649, [%r752+4];
	mad.lo.s32 	%r756, %r649, %r159, %r756;
	bra.uni 	$L__BB4_66;
$L__BB4_65:
	ld.shared.u32 	%r650, [%r751];
	mad.lo.s32 	%r757, %r650, %r159, %r757;
$L__BB4_66:
	ld.shared.u32 	%r651, [%r753+4];
	div.s32 	%r166, %r160, %r651;
	mul.lo.s32 	%r652, %r166, %r651;
	sub.s32 	%r748, %r160, %r652;
	add.s32 	%r168, %r161, 1;
	setp.lt.s32 	%p45, %r168, %r131;
	@%p45 bra 	$L__BB4_68;
	ld.shared.u32 	%r653, [%r752+8];
	mad.lo.s32 	%r756, %r653, %r166, %r756;
	bra.uni 	$L__BB4_69;
$L__BB4_68:
	ld.shared.u32 	%r654, [%r751+4];
	mad.lo.s32 	%r757, %r654, %r166, %r757;
$L__BB4_69:
	add.s32 	%r749, %r755, 4;
	add.s32 	%r754, %r754, 4;
	add.s32 	%r753, %r753, 16;
	add.s32 	%r752, %r752, 16;
	add.s32 	%r751, %r751, 16;
	setp.ne.s32 	%p46, %r754, 0;
	add.s32 	%r755, %r168, 1;
	@%p46 bra 	$L__BB4_57;
$L__BB4_70:
	setp.eq.s32 	%p47, %r133, 0;
	@%p47 bra 	$L__BB4_83;
	setp.eq.s32 	%p48, %r133, 1;
	@%p48 bra 	$L__BB4_79;
	shl.b32 	%r656, %r749, 2;
	mov.u32 	%r657, _ZZ13gather_kernelItEvPKT_PKiPS0_S4_iS4_iS4_iiiiE13s_out_strides;
	add.s32 	%r185, %r657, %r656;
	ld.shared.u32 	%r658, [%r185];
	div.s32 	%r186, %r748, %r658;
	mul.lo.s32 	%r659, %r186, %r658;
	sub.s32 	%r187, %r748, %r659;
	setp.lt.s32 	%p49, %r749, %r131;
	sub.s32 	%r660, %r749, %r217;
	shl.b32 	%r661, %r660, 2;
	mov.u32 	%r662, _ZZ13gather_kernelItEvPKT_PKiPS0_S4_iS4_iS4_iiiiE13s_idx_strides;
	add.s32 	%r188, %r662, %r661;
	sub.s32 	%r663, %r749, %r214;
	shl.b32 	%r664, %r663, 2;
	mov.u32 	%r665, _ZZ13gather_kernelItEvPKT_PKiPS0_S4_iS4_iS4_iiiiE12s_in_strides;
	add.s32 	%r189, %r665, %r664;
	@%p49 bra 	$L__BB4_74;
	ld.shared.u32 	%r666, [%r189+4];
	mad.lo.s32 	%r756, %r666, %r186, %r756;
	bra.uni 	$L__BB4_75;
$L__BB4_74:
	ld.shared.u32 	%r667, [%r188];
	mad.lo.s32 	%r757, %r667, %r186, %r757;
$L__BB4_75:
	add.s32 	%r668, %r749, 1;
	ld.shared.u32 	%r669, [%r185+4];
	div.s32 	%r194, %r187, %r669;
	mul.lo.s32 	%r670, %r194, %r669;
	sub.s32 	%r748, %r187, %r670;
	setp.lt.s32 	%p50, %r668, %r131;
	@%p50 bra 	$L__BB4_77;
	ld.shared.u32 	%r671, [%r189+8];
	mad.lo.s32 	%r756, %r671, %r194, %r756;
	bra.uni 	$L__BB4_78;
$L__BB4_77:
	ld.shared.u32 	%r672, [%r188+4];
	mad.lo.s32 	%r757, %r672, %r194, %r757;
$L__BB4_78:
	add.s32 	%r749, %r749, 2;
$L__BB4_79:
	and.b32  	%r673, %r132, 1;
	setp.eq.b32 	%p51, %r673, 1;
	not.pred 	%p52, %p51;
	@%p52 bra 	$L__BB4_83;
	shl.b32 	%r674, %r749, 2;
	mov.u32 	%r675, _ZZ13gather_kernelItEvPKT_PKiPS0_S4_iS4_iS4_iiiiE13s_out_strides;
	add.s32 	%r676, %r675, %r674;
	ld.shared.u32 	%r677, [%r676];
	div.s32 	%r207, %r748, %r677;
	setp.lt.s32 	%p53, %r749, %r131;
	@%p53 bra 	$L__BB4_82;
	sub.s32 	%r678, %r749, %r214;
	shl.b32 	%r679, %r678, 2;
	mov.u32 	%r680, _ZZ13gather_kernelItEvPKT_PKiPS0_S4_iS4_iS4_iiiiE12s_in_strides;
	add.s32 	%r681, %r680, %r679;
	ld.shared.u32 	%r682, [%r681+4];
	mad.lo.s32 	%r756, %r682, %r207, %r756;
	bra.uni 	$L__BB4_83;
$L__BB4_82:
	sub.s32 	%r683, %r749, %r217;
	shl.b32 	%r684, %r683, 2;
	mov.u32 	%r685, _ZZ13gather_kernelItEvPKT_PKiPS0_S4_iS4_iS4_iiiiE13s_idx_strides;
	add.s32 	%r686, %r685, %r684;
	ld.shared.u32 	%r687, [%r686];
	mad.lo.s32 	%r757, %r687, %r207, %r757;
$L__BB4_83:
	cvt.s64.s32 	%rd176, %r757;
$L__BB4_84:
	shl.b64 	%rd171, %rd176, 2;
	add.s64 	%rd169, %rd7, %rd171;
	// begin inline asm
	ld.global.nc.s32 %r688, [%rd169];
	// end inline asm
	shl.b32 	%r689, %r217, 2;
	mov.u32 	%r690, _ZZ13gather_kernelItEvPKT_PKiPS0_S4_iS4_iS4_iiiiE12s_in_strides;
	add.s32 	%r691, %r690, %r689;
	ld.shared.u32 	%r692, [%r691];
	add.s32 	%r693, %r756, %r750;
	mad.lo.s32 	%r694, %r692, %r688, %r693;
	mul.wide.s32 	%rd172, %r694, 2;
	add.s64 	%rd170, %rd6, %rd172;
	// begin inline asm
	ld.global.nc.u16 %rs1, [%rd170];
	// end inline asm
	cvta.to.global.u64 	%rd173, %rd8;
	mul.wide.s32 	%rd174, %r89, 2;
	add.s64 	%rd175, %rd173, %rd174;
	st.global.u16 	[%rd175], %rs1;
$L__BB4_85:
	ret;

}
	// .globl	_Z13gather_kernelIsEvPKT_PKiPS0_S4_iS4_iS4_iiii
.visible .entry _Z13gather_kernelIsEvPKT_PKiPS0_S4_iS4_iS4_iiii(
	.param .u64 .ptr .align 1 _Z13gather_kernelIsEvPKT_PKiPS0_S4_iS4_iS4_iiii_param_0,
	.param .u64 .ptr .align 1 _Z13gather_kernelIsEvPKT_PKiPS0_S4_iS4_iS4_iiii_param_1,
	.param .u64 .ptr .align 1 _Z13gather_kernelIsEvPKT_PKiPS0_S4_iS4_iS4_iiii_param_2,
	.param .u64 .ptr .align 1 _Z13gather_kernelIsEvPKT_PKiPS0_S4_iS4_iS4_iiii_param_3,
	.param .u32 _Z13gather_kernelIsEvPKT_PKiPS0_S4_iS4_iS4_iiii_param_4,
	.param .u64 .ptr .align 1 _Z13gather_kernelIsEvPKT_PKiPS0_S4_iS4_iS4_iiii_param_5,
	.param .u32 _Z13gather_kernelIsEvPKT_PKiPS0_S4_iS4_iS4_iiii_param_6,
	.param .u64 .ptr .align 1 _Z13gather_kernelIsEvPKT_PKiPS0_S4_iS4_iS4_iiii_param_7,
	.param .u32 _Z13gather_kernelIsEvPKT_PKiPS0_S4_iS4_iS4_iiii_param_8,
	.param .u32 _Z13gather_kernelIsEvPKT_PKiPS0_S4_iS4_iS4_iiii_param_9,
	.param .u32 _Z13gather_kernelIsEvPKT_PKiPS0_S4_iS4_iS4_iiii_param_10,
	.param .u32 _Z13gather_kernelIsEvPKT_PKiPS0_S4_iS4_iS4_iiii_param_11
)
{
	.reg .pred 	%p<54>;
	.reg .b16 	%rs<2>;
	.reg .b32 	%r<786>;
	.reg .b64 	%rd<177>;
	// demoted variable
	.shared .align 4 .b8 _ZZ13gather_kernelIsEvPKT_PKiPS0_S4_iS4_iS4_iiiiE13s_out_strides[128];
	// demoted variable
	.shared .align 4 .b8 _ZZ13gather_kernelIsEvPKT_PKiPS0_S4_iS4_iS4_iiiiE13s_idx_strides[128];
	// demoted variable
	.shared .align 4 .b8 _ZZ13gather_kernelIsEvPKT_PKiPS0_S4_iS4_iS4_iiiiE12s_in_strides[128];
	ld.param.u64 	%rd6, [_Z13gather_kernelIsEvPKT_PKiPS0_S4_iS4_iS4_iiii_param_0];
	ld.param.u64 	%rd7, [_Z13gather_kernelIsEvPKT_PKiPS0_S4_iS4_iS4_iiii_param_1];
	ld.param.u64 	%rd8, [_Z13gather_kernelIsEvPKT_PKiPS0_S4_iS4_iS4_iiii_param_2];
	ld.param.u64 	%rd9, [_Z13gather_kernelIsEvPKT_PKiPS0_S4_iS4_iS4_iiii_param_3];
	ld.param.u32 	%r213, [_Z13gather_kernelIsEvPKT_PKiPS0_S4_iS4_iS4_iiii_param_4];
	ld.param.u64 	%rd10, [_Z13gather_kernelIsEvPKT_PKiPS0_S4_iS4_iS4_iiii_param_5];
	ld.param.u32 	%r214, [_Z13gather_kernelIsEvPKT_PKiPS0_S4_iS4_iS4_iiii_param_6];
	ld.param.u64 	%rd11, [_Z13gather_kernelIsEvPKT_PKiPS0_S4_iS4_iS4_iiii_param_7];
	ld.param.u32 	%r215, [_Z13gather_kernelIsEvPKT_PKiPS0_S4_iS4_iS4_iiii_param_8];
	ld.param.u32 	%r216, [_Z13gather_kernelIsEvPKT_PKiPS0_S4_iS4_iS4_iiii_param_9];
	ld.param.u32 	%r217, [_Z13gather_kernelIsEvPKT_PKiPS0_S4_iS4_iS4_iiii_param_10];
	ld.param.u32 	%r218, [_Z13gather_kernelIsEvPKT_PKiPS0_S4_iS4_iS4_iiii_param_11];
	cvta.to.global.u64 	%rd1, %rd11;
	cvta.to.global.u64 	%rd2, %rd10;
	cvta.to.global.u64 	%rd3, %rd9;
	mov.u32 	%r1, %tid.x;
	setp.ne.s32 	%p1, %r1, 0;
	@%p1 bra 	$L__BB5_41;
	add.s32 	%r2, %r215, -1;
	shl.b32 	%r219, %r215, 2;
	mov.u32 	%r220, _ZZ13gather_kernelIsEvPKT_PKiPS0_S4_iS4_iS4_iiiiE13s_out_strides;
	add.s32 	%r221, %r220, %r219;
	mov.b32 	%r222, 1;
	st.shared.u32 	[%r221+-4], %r222;
	setp.lt.s32 	%p2, %r215, 2;
	@%p2 bra 	$L__BB5_14;
	add.s32 	%r699, %r215, -2;
	and.b32  	%r4, %r2, 15;
	setp.lt.u32 	%p3, %r699, 15;
	mov.b32 	%r698, 1;
	@%p3 bra 	$L__BB5_5;
	and.b32  	%r5, %r2, -16;
	mov.b32 	%r697, 0;
	mov.b32 	%r698, 1;
$L__BB5_4:
	.pragma "nounroll";
	mul.wide.u32 	%rd12, %r699, 4;
	add.s64 	%rd13, %rd1, %rd12;
	ld.global.u32 	%r226, [%rd13+4];
	mul.lo.s32 	%r227, %r226, %r698;
	shl.b32 	%r228, %r699, 2;
	add.s32 	%r230, %r220, %r228;
	st.shared.u32 	[%r230], %r227;
	add.s32 	%r231, %r699, -1;
	ld.global.u32 	%r232, [%rd13];
	mul.lo.s32 	%r233, %r232, %r227;
	st.shared.u32 	[%r230+-4], %r233;
	add.s32 	%r234, %r699, -2;
	mul.wide.u32 	%rd14, %r231, 4;
	add.s64 	%rd15, %rd1, %rd14;
	ld.global.u32 	%r235, [%rd15];
	mul.lo.s32 	%r236, %r235, %r233;
	st.shared.u32 	[%r230+-8], %r236;
	add.s32 	%r237, %r699, -3;
	mul.wide.u32 	%rd16, %r234, 4;
	add.s64 	%rd17, %rd1, %rd16;
	ld.global.u32 	%r238, [%rd17];
	mul.lo.s32 	%r239, %r238, %r236;
	st.shared.u32 	[%r230+-12], %r239;
	add.s32 	%r240, %r699, -4;
	mul.wide.u32 	%rd18, %r237, 4;
	add.s64 	%rd19, %rd1, %rd18;
	ld.global.u32 	%r241, [%rd19];
	mul.lo.s32 	%r242, %r241, %r239;
	st.shared.u32 	[%r230+-16], %r242;
	add.s32 	%r243, %r699, -5;
	mul.wide.u32 	%rd20, %r240, 4;
	add.s64 	%rd21, %rd1, %rd20;
	ld.global.u32 	%r244, [%rd21];
	mul.lo.s32 	%r245, %r244, %r242;
	st.shared.u32 	[%r230+-20], %r245;
	add.s32 	%r246, %r699, -6;
	mul.wide.u32 	%rd22, %r243, 4;
	add.s64 	%rd23, %rd1, %rd22;
	ld.global.u32 	%r247, [%rd23];
	mul.lo.s32 	%r248, %r247, %r245;
	st.shared.u32 	[%r230+-24], %r248;
	add.s32 	%r249, %r699, -7;
	mul.wide.u32 	%rd24, %r246, 4;
	add.s64 	%rd25, %rd1, %rd24;
	ld.global.u32 	%r250, [%rd25];
	mul.lo.s32 	%r251, %r250, %r248;
	st.shared.u32 	[%r230+-28], %r251;
	add.s32 	%r252, %r699, -8;
	mul.wide.u32 	%rd26, %r249, 4;
	add.s64 	%rd27, %rd1, %rd26;
	ld.global.u32 	%r253, [%rd27];
	mul.lo.s32 	%r254, %r253, %r251;
	st.shared.u32 	[%r230+-32], %r254;
	add.s32 	%r255, %r699, -9;
	mul.wide.u32 	%rd28, %r252, 4;
	add.s64 	%rd29, %rd1, %rd28;
	ld.global.u32 	%r256, [%rd29];
	mul.lo.s32 	%r257, %r256, %r254;
	st.shared.u32 	[%r230+-36], %r257;
	add.s32 	%r258, %r699, -10;
	mul.wide.u32 	%rd30, %r255, 4;
	add.s64 	%rd31, %rd1, %rd30;
	ld.global.u32 	%r259, [%rd31];
	mul.lo.s32 	%r260, %r259, %r257;
	st.shared.u32 	[%r230+-40], %r260;
	add.s32 	%r261, %r699, -11;
	mul.wide.u32 	%rd32, %r258, 4;
	add.s64 	%rd33, %rd1, %rd32;
	ld.global.u32 	%r262, [%rd33];
	mul.lo.s32 	%r263, %r262, %r260;
	st.shared.u32 	[%r230+-44], %r263;
	add.s32 	%r264, %r699, -12;
	mul.wide.u32 	%rd34, %r261, 4;
	add.s64 	%rd35, %rd1, %rd34;
	ld.global.u32 	%r265, [%rd35];
	mul.lo.s32 	%r266, %r265, %r263;
	st.shared.u32 	[%r230+-48], %r266;
	add.s32 	%r267, %r699, -13;
	mul.wide.u32 	%rd36, %r264, 4;
	add.s64 	%rd37, %rd1, %rd36;
	ld.global.u32 	%r268, [%rd37];
	mul.lo.s32 	%r269, %r268, %r266;
	st.shared.u32 	[%r230+-52], %r269;
	add.s32 	%r270, %r699, -14;
	mul.wide.u32 	%rd38, %r267, 4;
	add.s64 	%rd39, %rd1, %rd38;
	ld.global.u32 	%r271, [%rd39];
	mul.lo.s32 	%r272, %r271, %r269;
	st.shared.u32 	[%r230+-56], %r272;
	mul.wide.u32 	%rd40, %r270, 4;
	add.s64 	%rd41, %rd1, %rd40;
	ld.global.u32 	%r273, [%rd41];
	mul.lo.s32 	%r698, %r273, %r272;
	st.shared.u32 	[%r230+-60], %r698;
	add.s32 	%r699, %r699, -16;
	add.s32 	%r697, %r697, 16;
	setp.ne.s32 	%p4, %r697, %r5;
	@%p4 bra 	$L__BB5_4;
$L__BB5_5:
	setp.eq.s32 	%p5, %r4, 0;
	@%p5 bra 	$L__BB5_14;
	and.b32  	%r14, %r2, 7;
	setp.lt.u32 	%p6, %r4, 8;
	@%p6 bra 	$L__BB5_8;
	mul.wide.u32 	%rd42, %r699, 4;
	add.s64 	%rd43, %rd1, %rd42;
	ld.global.u32 	%r274, [%rd43+4];
	mul.lo.s32 	%r275, %r274, %r698;
	shl.b32 	%r276, %r699, 2;
	add.s32 	%r278, %r220, %r276;
	st.shared.u32 	[%r278], %r275;
	add.s32 	%r279, %r699, -1;
	ld.global.u32 	%r280, [%rd43];
	mul.lo.s32 	%r281, %r280, %r275;
	st.shared.u32 	[%r278+-4], %r281;
	add.s32 	%r282, %r699, -2;
	mul.wide.u32 	%rd44, %r279, 4;
	add.s64 	%rd45, %rd1, %rd44;
	ld.global.u32 	%r283, [%rd45];
	mul.lo.s32 	%r284, %r283, %r281;
	st.shared.u32 	[%r278+-8], %r284;
	add.s32 	%r285, %r699, -3;
	mul.wide.u32 	%rd46, %r282, 4;
	add.s64 	%rd47, %rd1, %rd46;
	ld.global.u32 	%r286, [%rd47];
	mul.lo.s32 	%r287, %r286, %r284;
	st.shared.u32 	[%r278+-12], %r287;
	add.s32 	%r288, %r699, -4;
	mul.wide.u32 	%rd48, %r285, 4;
	add.s64 	%rd49, %rd1, %rd48;
	ld.global.u32 	%r289, [%rd49];
	mul.lo.s32 	%r290, %r289, %r287;
	st.shared.u32 	[%r278+-16], %r290;
	add.s32 	%r291, %r699, -5;
	mul.wide.u32 	%rd50, %r288, 4;
	add.s64 	%rd51, %rd1, %rd50;
	ld.global.u32 	%r292, [%rd51];
	mul.lo.s32 	%r293, %r292, %r290;
	st.shared.u32 	[%r278+-20], %r293;
	add.s32 	%r294, %r699, -6;
	mul.wide.u32 	%rd52, %r291, 4;
	add.s64 	%rd53, %rd1, %rd52;
	ld.global.u32 	%r295, [%rd53];
	mul.lo.s32 	%r296, %r295, %r293;
	st.shared.u32 	[%r278+-24], %r296;
	mul.wide.u32 	%rd54, %r294, 4;
	add.s64 	%rd55, %rd1, %rd54;
	ld.global.u32 	%r297, [%rd55];
	mul.lo.s32 	%r298, %r297, %r296;
	st.shared.u32 	[%r278+-28], %r298;
	add.s32 	%r699, %r699, -8;
$L__BB5_8:
	setp.eq.s32 	%p7, %r14, 0;
	@%p7 bra 	$L__BB5_14;
	and.b32  	%r17, %r2, 3;
	setp.lt.u32 	%p8, %r14, 4;
	@%p8 bra 	$L__BB5_11;
	shl.b32 	%r299, %r699, 2;
	add.s32 	%r301, %r220, %r299;
	ld.shared.u32 	%r302, [%r301+4];
	mul.wide.u32 	%rd56, %r699, 4;
	add.s64 	%rd57, %rd1, %rd56;
	ld.global.u32 	%r303, [%rd57+4];
	mul.lo.s32 	%r304, %r303, %r302;
	st.shared.u32 	[%r301], %r304;
	add.s32 	%r305, %r699, -1;
	ld.global.u32 	%r306, [%rd57];
	mul.lo.s32 	%r307, %r306, %r304;
	st.shared.u32 	[%r301+-4], %r307;
	add.s32 	%r308, %r699, -2;
	mul.wide.u32 	%rd58, %r305, 4;
	add.s64 	%rd59, %rd1, %rd58;
	ld.global.u32 	%r309, [%rd59];
	mul.lo.s32 	%r310, %r309, %r307;
	st.shared.u32 	[%r301+-8], %r310;
	mul.wide.u32 	%rd60, %r308, 4;
	add.s64 	%rd61, %rd1, %rd60;
	ld.global.u32 	%r311, [%rd61];
	mul.lo.s32 	%r312, %r311, %r310;
	st.shared.u32 	[%r301+-12], %r312;
	add.s32 	%r699, %r699, -4;
$L__BB5_11:
	setp.eq.s32 	%p9, %r17, 0;
	@%p9 bra 	$L__BB5_14;
	shl.b32 	%r313, %r699, 2;
	add.s32 	%r315, %r313, %r220;
	add.s32 	%r704, %r315, 4;
	neg.s32 	%r703, %r17;
	ld.shared.u32 	%r702, [%r315+4];
$L__BB5_13:
	.pragma "nounroll";
	add.s32 	%r27, %r704, -4;
	mul.wide.u32 	%rd62, %r699, 4;
	add.s64 	%rd63, %rd1, %rd62;
	ld.global.u32 	%r316, [%rd63+4];
	mul.lo.s32 	%r702, %r316, %r702;
	st.shared.u32 	[%r704+-4], %r702;
	add.s32 	%r699, %r699, -1;
	add.s32 	%r703, %r703, 1;
	setp.ne.s32 	%p10, %r703, 0;
	mov.u32 	%r704, %r27;
	@%p10 bra 	$L__BB5_13;
$L__BB5_14:
	setp.lt.s32 	%p11, %r214, 1;
	@%p11 bra 	$L__BB5_28;
	add.s32 	%r31, %r214, -1;
	shl.b32 	%r317, %r214, 2;
	mov.u32 	%r318, _ZZ13gather_kernelIsEvPKT_PKiPS0_S4_iS4_iS4_iiiiE13s_idx_strides;
	add.s32 	%r319, %r318, %r317;
	mov.b32 	%r320, 1;
	st.shared.u32 	[%r319+-4], %r320;
	setp.eq.s32 	%p12, %r214, 1;
	@%p12 bra 	$L__BB5_28;
	add.s32 	%r710, %r214, -2;
	and.b32  	%r33, %r31, 15;
	setp.lt.u32 	%p13, %r710, 15;
	mov.b32 	%r709, 1;
	@%p13 bra 	$L__BB5_19;
	and.b32  	%r34, %r31, -16;
	mov.b32 	%r708, 0;
	mov.b32 	%r709, 1;
$L__BB5_18:
	.pragma "nounroll";
	mul.wide.u32 	%rd64, %r710, 4;
	add.s64 	%rd65, %rd2, %rd64;
	ld.global.u32 	%r324, [%rd65+4];
	mul.lo.s32 	%r325, %r324, %r709;
	shl.b32 	%r326, %r710, 2;
	add.s32 	%r328, %r318, %r326;
	st.shared.u32 	[%r328], %r325;
	add.s32 	%r329, %r710, -1;
	ld.global.u32 	%r330, [%rd65];
	mul.lo.s32 	%r331, %r330, %r325;
	st.shared.u32 	[%r328+-4], %r331;
	add.s32 	%r332, %r710, -2;
	mul.wide.u32 	%rd66, %r329, 4;
	add.s64 	%rd67, %rd2, %rd66;
	ld.global.u32 	%r333, [%rd67];
	mul.lo.s32 	%r334, %r333, %r331;
	st.shared.u32 	[%r328+-8], %r334;
	add.s32 	%r335, %r710, -3;
	mul.wide.u32 	%rd68, %r332, 4;
	add.s64 	%rd69, %rd2, %rd68;
	ld.global.u32 	%r336, [%rd69];
	mul.lo.s32 	%r337, %r336, %r334;
	st.shared.u32 	[%r328+-12], %r337;
	add.s32 	%r338, %r710, -4;
	mul.wide.u32 	%rd70, %r335, 4;
	add.s64 	%rd71, %rd2, %rd70;
	ld.global.u32 	%r339, [%rd71];
	mul.lo.s32 	%r340, %r339, %r337;
	st.shared.u32 	[%r328+-16], %r340;
	add.s32 	%r341, %r710, -5;
	mul.wide.u32 	%rd72, %r338, 4;
	add.s64 	%rd73, %rd2, %rd72;
	ld.global.u32 	%r342, [%rd73];
	mul.lo.s32 	%r343, %r342, %r340;
	st.shared.u32 	[%r328+-20], %r343;
	add.s32 	%r344, %r710, -6;
	mul.wide.u32 	%rd74, %r341, 4;
	add.s64 	%rd75, %rd2, %rd74;
	ld.global.u32 	%r345, [%rd75];
	mul.lo.s32 	%r346, %r345, %r343;
	st.shared.u32 	[%r328+-24], %r346;
	add.s32 	%r347, %r710, -7;
	mul.wide.u32 	%rd76, %r344, 4;
	add.s64 	%rd77, %rd2, %rd76;
	ld.global.u32 	%r348, [%rd77];
	mul.lo.s32 	%r349, %r348, %r346;
	st.shared.u32 	[%r328+-28], %r349;
	add.s32 	%r350, %r710, -8;
	mul.wide.u32 	%rd78, %r347, 4;
	add.s64 	%rd79, %rd2, %rd78;
	ld.global.u32 	%r351, [%rd79];
	mul.lo.s32 	%r352, %r351, %r349;
	st.shared.u32 	[%r328+-32], %r352;
	add.s32 	%r353, %r710, -9;
	mul.wide.u32 	%rd80, %r350, 4;
	add.s64 	%rd81, %rd2, %rd80;
	ld.global.u32 	%r354, [%rd81];
	mul.lo.s32 	%r355, %r354, %r352;
	st.shared.u32 	[%r328+-36], %r355;
	add.s32 	%r356, %r710, -10;
	mul.wide.u32 	%rd82, %r353, 4;
	add.s64 	%rd83, %rd2, %rd82;
	ld.global.u32 	%r357, [%rd83];
	mul.lo.s32 	%r358, %r357, %r355;
	st.shared.u32 	[%r328+-40], %r358;
	add.s32 	%r359, %r710, -11;
	mul.wide.u32 	%rd84, %r356, 4;
	add.s64 	%rd85, %rd2, %rd84;
	ld.global.u32 	%r360, [%rd85];
	mul.lo.s32 	%r361, %r360, %r358;
	st.shared.u32 	[%r328+-44], %r361;
	add.s32 	%r362, %r710, -12;
	mul.wide.u32 	%rd86, %r359, 4;
	add.s64 	%rd87, %rd2, %rd86;
	ld.global.u32 	%r363, [%rd87];
	mul.lo.s32 	%r364, %r363, %r361;
	st.shared.u32 	[%r328+-48], %r364;
	add.s32 	%r365, %r710, -13;
	mul.wide.u32 	%rd88, %r362, 4;
	add.s64 	%rd89, %rd2, %rd88;
	ld.global.u32 	%r366, [%rd89];
	mul.lo.s32 	%r367, %r366, %r364;
	st.shared.u32 	[%r328+-52], %r367;
	add.s32 	%r368, %r710, -14;
	mul.wide.u32 	%rd90, %r365, 4;
	add.s64 	%rd91, %rd2, %rd90;
	ld.global.u32 	%r369, [%rd91];
	mul.lo.s32 	%r370, %r369, %r367;
	st.shared.u32 	[%r328+-56], %r370;
	mul.wide.u32 	%rd92, %r368, 4;
	add.s64 	%rd93, %rd2, %rd92;
	ld.global.u32 	%r371, [%rd93];
	mul.lo.s32 	%r709, %r371, %r370;
	st.shared.u32 	[%r328+-60], %r709;
	add.s32 	%r710, %r710, -16;
	add.s32 	%r708, %r708, 16;
	setp.ne.s32 	%p14, %r708, %r34;
	@%p14 bra 	$L__BB5_18;
$L__BB5_19:
	setp.eq.s32 	%p15, %r33, 0;
	@%p15 bra 	$L__BB5_28;
	and.b32  	%r43, %r31, 7;
	setp.lt.u32 	%p16, %r33, 8;
	@%p16 bra 	$L__BB5_22;
	mul.wide.u32 	%rd94, %r710, 4;
	add.s64 	%rd95, %rd2, %rd94;
	ld.global.u32 	%r372, [%rd95+4];
	mul.lo.s32 	%r373, %r372, %r709;
	shl.b32 	%r374, %r710, 2;
	add.s32 	%r376, %r318, %r374;
	st.shared.u32 	[%r376], %r373;
	add.s32 	%r377, %r710, -1;
	ld.global.u32 	%r378, [%rd95];
	mul.lo.s32 	%r379, %r378, %r373;
	st.shared.u32 	[%r376+-4], %r379;
	add.s32 	%r380, %r710, -2;
	mul.wide.u32 	%rd96, %r377, 4;
	add.s64 	%rd97, %rd2, %rd96;
	ld.global.u32 	%r381, [%rd97];
	mul.lo.s32 	%r382, %r381, %r379;
	st.shared.u32 	[%r376+-8], %r382;
	add.s32 	%r383, %r710, -3;
	mul.wide.u32 	%rd98, %r380, 4;
	add.s64 	%rd99, %rd2, %rd98;
	ld.global.u32 	%r384, [%rd99];
	mul.lo.s32 	%r385, %r384, %r382;
	st.shared.u32 	[%r376+-12], %r385;
	add.s32 	%r386, %r710, -4;
	mul.wide.u32 	%rd100, %r383, 4;
	add.s64 	%rd101, %rd2, %rd100;
	ld.global.u32 	%r387, [%rd101];
	mul.lo.s32 	%r388, %r387, %r385;
	st.shared.u32 	[%r376+-16], %r388;
	add.s32 	%r389, %r710, -5;
	mul.wide.u32 	%rd102, %r386, 4;
	add.s64 	%rd103, %rd2, %rd102;
	ld.global.u32 	%r390, [%rd103];
	mul.lo.s32 	%r391, %r390, %r388;
	st.shared.u32 	[%r376+-20], %r391;
	add.s32 	%r392, %r710, -6;
	mul.wide.u32 	%rd104, %r389, 4;
	add.s64 	%rd105, %rd2, %rd104;
	ld.global.u32 	%r393, [%rd105];
	mul.lo.s32 	%r394, %r393, %r391;
	st.shared.u32 	[%r376+-24], %r394;
	mul.wide.u32 	%rd106, %r392, 4;
	add.s64 	%rd107, %rd2, %rd106;
	ld.global.u32 	%r395, [%rd107];
	mul.lo.s32 	%r396, %r395, %r394;
	st.shared.u32 	[%r376+-28], %r396;
	add.s32 	%r710, %r710, -8;
$L__BB5_22:
	setp.eq.s32 	%p17, %r43, 0;
	@%p17 bra 	$L__BB5_28;
	and.b32  	%r46, %r31, 3;
	setp.lt.u32 	%p18, %r43, 4;
	@%p18 bra 	$L__BB5_25;
	shl.b32 	%r397, %r710, 2;
	add.s32 	%r399, %r318, %r397;
	ld.shared.u32 	%r400, [%r399+4];
	mul.wide.u32 	%rd108, %r710, 4;
	add.s64 	%rd109, %rd2, %rd108;
	ld.global.u32 	%r401, [%rd109+4];
	mul.lo.s32 	%r402, %r401, %r400;
	st.shared.u32 	[%r399], %r402;
	add.s32 	%r403, %r710, -1;
	ld.global.u32 	%r404, [%rd109];
	mul.lo.s32 	%r405, %r404, %r402;
	st.shared.u32 	[%r399+-4], %r405;
	add.s32 	%r406, %r710, -2;
	mul.wide.u32 	%rd110, %r403, 4;
	add.s64 	%rd111, %rd2, %rd110;
	ld.global.u32 	%r407, [%rd111];
	mul.lo.s32 	%r408, %r407, %r405;
	st.shared.u32 	[%r399+-8], %r408;
	mul.wide.u32 	%rd112, %r406, 4;
	add.s64 	%rd113, %rd2, %rd112;
	ld.global.u32 	%r409, [%rd113];
	mul.lo.s32 	%r410, %r409, %r408;
	st.shared.u32 	[%r399+-12], %r410;
	add.s32 	%r710, %r710, -4;
$L__BB5_25:
	setp.eq.s32 	%p19, %r46, 0;
	@%p19 bra 	$L__BB5_28;
	shl.b32 	%r411, %r710, 2;
	add.s32 	%r413, %r411, %r318;
	add.s32 	%r715, %r413, 4;
	neg.s32 	%r714, %r46;
	ld.shared.u32 	%r713, [%r413+4];
$L__BB5_27:
	.pragma "nounroll";
	add.s32 	%r56, %r715, -4;
	mul.wide.u32 	%rd114, %r710, 4;
	add.s64 	%rd115, %rd2, %rd114;
	ld.global.u32 	%r414, [%rd115+4];
	mul.lo.s32 	%r713, %r414, %r713;
	st.shared.u32 	[%r715+-4], %r713;
	add.s32 	%r710, %r710, -1;
	add.s32 	%r714, %r714, 1;
	setp.ne.s32 	%p20, %r714, 0;
	mov.u32 	%r715, %r56;
	@%p20 bra 	$L__BB5_27;
$L__BB5_28:
	add.s32 	%r60, %r213, -1;
	shl.b32 	%r415, %r213, 2;
	mov.u32 	%r416, _ZZ13gather_kernelIsEvPKT_PKiPS0_S4_iS4_iS4_iiiiE12s_in_strides;
	add.s32 	%r417, %r416, %r415;
	mov.b32 	%r418, 1;
	st.shared.u32 	[%r417+-4], %r418;
	setp.lt.s32 	%p21, %r213, 2;
	@%p21 bra 	$L__BB5_41;
	add.s32 	%r721, %r213, -2;
	and.b32  	%r62, %r60, 15;
	setp.lt.u32 	%p22, %r721, 15;
	mov.b32 	%r720, 1;
	@%p22 bra 	$L__BB5_32;
	and.b32  	%r63, %r60, -16;
	mov.b32 	%r719, 0;
	mov.b32 	%r720, 1;
$L__BB5_31:
	.pragma "nounroll";
	mul.wide.u32 	%rd116, %r721, 4;
	add.s64 	%rd117, %rd3, %rd116;
	ld.global.u32 	%r422, [%rd117+4];
	mul.lo.s32 	%r423, %r422, %r720;
	shl.b32 	%r424, %r721, 2;
	add.s32 	%r426, %r416, %r424;
	st.shared.u32 	[%r426], %r423;
	add.s32 	%r427, %r721, -1;
	ld.global.u32 	%r428, [%rd117];
	mul.lo.s32 	%r429, %r428, %r423;
	st.shared.u32 	[%r426+-4], %r429;
	add.s32 	%r430, %r721, -2;
	mul.wide.u32 	%rd118, %r427, 4;
	add.s64 	%rd119, %rd3, %rd118;
	ld.global.u32 	%r431, [%rd119];
	mul.lo.s32 	%r432, %r431, %r429;
	st.shared.u32 	[%r426+-8], %r432;
	add.s32 	%r433, %r721, -3;
	mul.wide.u32 	%rd120, %r430, 4;
	add.s64 	%rd121, %rd3, %rd120;
	ld.global.u32 	%r434, [%rd121];
	mul.lo.s32 	%r435, %r434, %r432;
	st.shared.u32 	[%r426+-12], %r435;
	add.s32 	%r436, %r721, -4;
	mul.wide.u32 	%rd122, %r433, 4;
	add.s64 	%rd123, %rd3, %rd122;
	ld.global.u32 	%r437, [%rd123];
	mul.lo.s32 	%r438, %r437, %r435;
	st.shared.u32 	[%r426+-16], %r438;
	add.s32 	%r439, %r721, -5;
	mul.wide.u32 	%rd124, %r436, 4;
	add.s64 	%rd125, %rd3, %rd124;
	ld.global.u32 	%r440, [%rd125];
	mul.lo.s32 	%r441, %r440, %r438;
	st.shared.u32 	[%r426+-20], %r441;
	add.s32 	%r442, %r721, -6;
	mul.wide.u32 	%rd126, %r439, 4;
	add.s64 	%rd127, %rd3, %rd126;
	ld.global.u32 	%r443, [%rd127];
	mul.lo.s32 	%r444, %r443, %r441;
	st.shared.u32 	[%r426+-24], %r444;
	add.s32 	%r445, %r721, -7;
	mul.wide.u32 	%rd128, %r442, 4;
	add.s64 	%rd129, %rd3, %rd128;
	ld.global.u32 	%r446, [%rd129];
	mul.lo.s32 	%r447, %r446, %r444;
	st.shared.u32 	[%r426+-28], %r447;
	add.s32 	%r448, %r721, -8;
	mul.wide.u32 	%rd130, %r445, 4;
	add.s64 	%rd131, %rd3, %rd130;
	ld.global.u32 	%r449, [%rd131];
	mul.lo.s32 	%r450, %r449, %r447;
	st.shared.u32 	[%r426+-32], %r450;
	add.s32 	%r451, %r721, -9;
	mul.wide.u32 	%rd132, %r448, 4;
	add.s64 	%rd133, %rd3, %rd132;
	ld.global.u32 	%r452, [%rd133];
	mul.lo.s32 	%r453, %r452, %r450;
	st.shared.u32 	[%r426+-36], %r453;
	add.s32 	%r454, %r721, -10;
	mul.wide.u32 	%rd134, %r451, 4;
	add.s64 	%rd135, %rd3, %rd134;
	ld.global.u32 	%r455, [%rd135];
	mul.lo.s32 	%r456, %r455, %r453;
	st.shared.u32 	[%r426+-40], %r456;
	add.s32 	%r457, %r721, -11;
	mul.wide.u32 	%rd136, %r454, 4;
	add.s64 	%rd137, %rd3, %rd136;
	ld.global.u32 	%r458, [%rd137];
	mul.lo.s32 	%r459, %r458, %r456;
	st.shared.u32 	[%r426+-44], %r459;
	add.s32 	%r460, %r721, -12;
	mul.wide.u32 	%rd138, %r457, 4;
	add.s64 	%rd139, %rd3, %rd138;
	ld.global.u32 	%r461, [%rd139];
	mul.lo.s32 	%r462, %r461, %r459;
	st.shared.u32 	[%r426+-48], %r462;
	add.s32 	%r463, %r721, -13;
	mul.wide.u32 	%rd140, %r460, 4;
	add.s64 	%rd141, %rd3, %rd140;
	ld.global.u32 	%r464, [%rd141];
	mul.lo.s32 	%r465, %r464, %r462;
	st.shared.u32 	[%r426+-52], %r465;
	add.s32 	%r466, %r721, -14;
	mul.wide.u32 	%rd142, %r463, 4;
	add.s64 	%rd143, %rd3, %rd142;
	ld.global.u32 	%r467, [%rd143];
	mul.lo.s32 	%r468, %r467, %r465;
	st.shared.u32 	[%r426+-56], %r468;
	mul.wide.u32 	%rd144, %r466, 4;
	add.s64 	%rd145, %rd3, %rd144;
	ld.global.u32 	%r469, [%rd145];
	mul.lo.s32 	%r720, %r469, %r468;
	st.shared.u32 	[%r426+-60], %r720;
	add.s32 	%r721, %r721, -16;
	add.s32 	%r719, %r719, 16;
	setp.ne.s32 	%p23, %r719, %r63;
	@%p23 bra 	$L__BB5_31;
$L__BB5_32:
	setp.eq.s32 	%p24, %r62, 0;
	@%p24 bra 	$L__BB5_41;
	and.b32  	%r72, %r60, 7;
	setp.lt.u32 	%p25, %r62, 8;
	@%p25 bra 	$L__BB5_35;
	mul.wide.u32 	%rd146, %r721, 4;
	add.s64 	%rd147, %rd3, %rd146;
	ld.global.u32 	%r470, [%rd147+4];
	mul.lo.s32 	%r471, %r470, %r720;
	shl.b32 	%r472, %r721, 2;
	add.s32 	%r474, %r416, %r472;
	st.shared.u32 	[%r474], %r471;
	add.s32 	%r475, %r721, -1;
	ld.global.u32 	%r476, [%rd147];
	mul.lo.s32 	%r477, %r476, %r471;
	st.shared.u32 	[%r474+-4], %r477;
	add.s32 	%r478, %r721, -2;
	mul.wide.u32 	%rd148, %r475, 4;
	add.s64 	%rd149, %rd3, %rd148;
	ld.global.u32 	%r479, [%rd149];
	mul.lo.s32 	%r480, %r479, %r477;
	st.shared.u32 	[%r474+-8], %r480;
	add.s32 	%r481, %r721, -3;
	mul.wide.u32 	%rd150, %r478, 4;
	add.s64 	%rd151, %rd3, %rd150;
	ld.global.u32 	%r482, [%rd151];
	mul.lo.s32 	%r483, %r482, %r480;
	st.shared.u32 	[%r474+-12], %r483;
	add.s32 	%r484, %r721, -4;
	mul.wide.u32 	%rd152, %r481, 4;
	add.s64 	%rd153, %rd3, %rd152;
	ld.global.u32 	%r485, [%rd153];
	mul.lo.s32 	%r486, %r485, %r483;
	st.shared.u32 	[%r474+-16], %r486;
	add.s32 	%r487, %r721, -5;
	mul.wide.u32 	%rd154, %r484, 4;
	add.s64 	%rd155, %rd3, %rd154;
	ld.global.u32 	%r488, [%rd155];
	mul.lo.s32 	%r489, %r488, %r486;
	st.shared.u32 	[%r474+-20], %r489;
	add.s32 	%r490, %r721, -6;
	mul.wide.u32 	%rd156, %r487, 4;
	add.s64 	%rd157, %rd3, %rd156;
	ld.global.u32 	%r491, [%rd157];
	mul.lo.s32 	%r492, %r491, %r489;
	st.shared.u32 	[%r474+-24], %r492;
	mul.wide.u32 	%rd158, %r490, 4;
	add.s64 	%rd159, %rd3, %rd158;
	ld.global.u32 	%r493, [%rd159];
	mul.lo.s32 	%r494, %r493, %r492;
	st.shared.u32 	[%r474+-28], %r494;
	add.s32 	%r721, %r721, -8;
$L__BB5_35:
	setp.eq.s32 	%p26, %r72, 0;
	@%p26 bra 	$L__BB5_41;
	and.b32  	%r75, %r60, 3;
	setp.lt.u32 	%p27, %r72, 4;
	@%p27 bra 	$L__BB5_38;
	shl.b32 	%r495, %r721, 2;
	add.s32 	%r497, %r416, %r495;
	ld.shared.u32 	%r498, [%r497+4];
	mul.wide.u32 	%rd160, %r721, 4;
	add.s64 	%rd161, %rd3, %rd160;
	ld.global.u32 	%r499, [%rd161+4];
	mul.lo.s32 	%r500, %r499, %r498;
	st.shared.u32 	[%r497], %r500;
	add.s32 	%r501, %r721, -1;
	ld.global.u32 	%r502, [%rd161];
	mul.lo.s32 	%r503, %r502, %r500;
	st.shared.u32 	[%r497+-4], %r503;
	add.s32 	%r504, %r721, -2;
	mul.wide.u32 	%rd162, %r501, 4;
	add.s64 	%rd163, %rd3, %rd162;
	ld.global.u32 	%r505, [%rd163];
	mul.lo.s32 	%r506, %r505, %r503;
	st.shared.u32 	[%r497+-8], %r506;
	mul.wide.u32 	%rd164, %r504, 4;
	add.s64 	%rd165, %rd3, %rd164;
	ld.global.u32 	%r507, [%rd165];
	mul.lo.s32 	%r508, %r507, %r506;
	st.shared.u32 	[%r497+-12], %r508;
	add.s32 	%r721, %r721, -4;
$L__BB5_38:
	setp.eq.s32 	%p28, %r75, 0;
	@%p28 bra 	$L__BB5_41;
	shl.b32 	%r509, %r721, 2;
	add.s32 	%r511, %r509, %r416;
	add.s32 	%r726, %r511, 4;
	neg.s32 	%r725, %r75;
	ld.shared.u32 	%r724, [%r511+4];
$L__BB5_40:
	.pragma "nounroll";
	add.s32 	%r85, %r726, -4;
	mul.wide.u32 	%rd166, %r721, 4;
	add.s64 	%rd167, %rd3, %rd166;
	ld.global.u32 	%r512, [%rd167+4];
	mul.lo.s32 	%r724, %r512, %r724;
	st.shared.u32 	[%r726+-4], %r724;
	add.s32 	%r721, %r721, -1;
	add.s32 	%r725, %r725, 1;
	setp.ne.s32 	%p29, %r725, 0;
	mov.u32 	%r726, %r85;
	@%p29 bra 	$L__BB5_40;
$L__BB5_41:
	bar.sync 	0;
	mov.u32 	%r513, %ctaid.x;
	mov.u32 	%r514, %ntid.x;
	mad.lo.s32 	%r515, %r513, %r514, %r1;
	add.s32 	%r89, %r515, %r218;
	setp.ge.s32 	%p30, %r89, %r216;
	@%p30 bra 	$L__BB5_85;
	min.s32 	%r90, %r217, %r215;
	setp.lt.s32 	%p31, %r90, 1;
	mov.b32 	%r749, 0;
	mov.u32 	%r748, %r89;
	mov.u32 	%r750, %r749;
	@%p31 bra 	$L__BB5_54;
	and.b32  	%r91, %r90, 7;
	setp.lt.u32 	%p32, %r90, 8;
	mov.b32 	%r740, 0;
	mov.u32 	%r750, %r740;
	mov.u32 	%r748, %r89;
	@%p32 bra 	$L__BB5_46;
	and.b32  	%r740, %r90, 2147483640;
	mov.u32 	%r522, _ZZ13gather_kernelIsEvPKT_PKiPS0_S4_iS4_iS4_iiiiE13s_out_strides;
	add.s32 	%r729, %r522, 16;
	mov.u32 	%r523, _ZZ13gather_kernelIsEvPKT_PKiPS0_S4_iS4_iS4_iiiiE12s_in_strides;
	add.s32 	%r728, %r523, 16;
	neg.s32 	%r730, %r740;
	mov.b32 	%r750, 0;
	mov.u32 	%r748, %r89;
$L__BB5_45:
	.pragma "nounroll";
	ld.shared.u32 	%r524, [%r729+-16];
	div.s32 	%r525, %r748, %r524;
	mul.lo.s32 	%r526, %r525, %r524;
	sub.s32 	%r527, %r748, %r526;
	ld.shared.u32 	%r528, [%r728+-16];
	mad.lo.s32 	%r529, %r528, %r525, %r750;
	ld.shared.u32 	%r530, [%r729+-12];
	div.s32 	%r531, %r527, %r530;
	mul.lo.s32 	%r532, %r531, %r530;
	sub.s32 	%r533, %r527, %r532;
	ld.shared.u32 	%r534, [%r728+-12];
	mad.lo.s32 	%r535, %r534, %r531, %r529;
	ld.shared.u32 	%r536, [%r729+-8];
	div.s32 	%r537, %r533, %r536;
	mul.lo.s32 	%r538, %r537, %r536;
	sub.s32 	%r539, %r533, %r538;
	ld.shared.u32 	%r540, [%r728+-8];
	mad.lo.s32 	%r541, %r540, %r537, %r535;
	ld.shared.u32 	%r542, [%r729+-4];
	div.s32 	%r543, %r539, %r542;
	mul.lo.s32 	%r544, %r543, %r542;
	sub.s32 	%r545, %r539, %r544;
	ld.shared.u32 	%r546, [%r728+-4];
	mad.lo.s32 	%r547, %r546, %r543, %r541;
	ld.shared.u32 	%r548, [%r729];
	div.s32 	%r549, %r545, %r548;
	mul.lo.s32 	%r550, %r549, %r548;
	sub.s32 	%r551, %r545, %r550;
	ld.shared.u32 	%r552, [%r728];
	mad.lo.s32 	%r553, %r552, %r549, %r547;
	ld.shared.u32 	%r554, [%r729+4];
	div.s32 	%r555, %r551, %r554;
	mul.lo.s32 	%r556, %r555, %r554;
	sub.s32 	%r557, %r551, %r556;
	ld.shared.u32 	%r558, [%r728+4];
	mad.lo.s32 	%r559, %r558, %r555, %r553;
	ld.shared.u32 	%r560, [%r729+8];
	div.s32 	%r561, %r557, %r560;
	mul.lo.s32 	%r562, %r561, %r560;
	sub.s32 	%r563, %r557, %r562;
	ld.shared.u32 	%r564, [%r728+8];
	mad.lo.s32 	%r565, %r564, %r561, %r559;
	ld.shared.u32 	%r566, [%r729+12];
	div.s32 	%r567, %r563, %r566;
	mul.lo.s32 	%r568, %r567, %r566;
	sub.s32 	%r748, %r563, %r568;
	ld.shared.u32 	%r569, [%r728+12];
	mad.lo.s32 	%r750, %r569, %r567, %r565;
	add.s32 	%r730, %r730, 8;
	add.s32 	%r729, %r729, 32;
	add.s32 	%r728, %r728, 32;
	setp.ne.s32 	%p33, %r730, 0;
	@%p33 bra 	$L__BB5_45;
$L__BB5_46:
	setp.eq.s32 	%p34, %r91, 0;
	mov.u32 	%r749, %r90;
	@%p34 bra 	$L__BB5_54;
	and.b32  	%r109, %r90, 3;
	setp.lt.u32 	%p35, %r91, 4;
	@%p35 bra 	$L__BB5_49;
	shl.b32 	%r571, %r740, 2;
	mov.u32 	%r572, _ZZ13gather_kernelIsEvPKT_PKiPS0_S4_iS4_iS4_iiiiE13s_out_strides;
	add.s32 	%r573, %r572, %r571;
	ld.shared.u32 	%r574, [%r573];
	div.s32 	%r575, %r748, %r574;
	mul.lo.s32 	%r576, %r575, %r574;
	sub.s32 	%r577, %r748, %r576;
	mov.u32 	%r578, _ZZ13gather_kernelIsEvPKT_PKiPS0_S4_iS4_iS4_iiiiE12s_in_strides;
	add.s32 	%r579, %r578, %r571;
	ld.shared.u32 	%r580, [%r579];
	mad.lo.s32 	%r581, %r580, %r575, %r750;
	ld.shared.u32 	%r582, [%r573+4];
	div.s32 	%r583, %r577, %r582;
	mul.lo.s32 	%r584, %r583, %r582;
	sub.s32 	%r585, %r577, %r584;
	ld.shared.u32 	%r586, [%r579+4];
	mad.lo.s32 	%r587, %r586, %r583, %r581;
	ld.shared.u32 	%r588, [%r573+8];
	div.s32 	%r589, %r585, %r588;
	mul.lo.s32 	%r590, %r589, %r588;
	sub.s32 	%r591, %r585, %r590;
	ld.shared.u32 	%r592, [%r579+8];
	mad.lo.s32 	%r593, %r592, %r589, %r587;
	ld.shared.u32 	%r594, [%r573+12];
	div.s32 	%r595, %r591, %r594;
	mul.lo.s32 	%r596, %r595, %r594;
	sub.s32 	%r748, %r591, %r596;
	ld.shared.u32 	%r597, [%r579+12];
	mad.lo.s32 	%r750, %r597, %r595, %r593;
	add.s32 	%r740, %r740, 4;
$L__BB5_49:
	setp.eq.s32 	%p36, %r109, 0;
	mov.u32 	%r749, %r90;
	@%p36 bra 	$L__BB5_54;
	setp.eq.s32 	%p37, %r109, 1;
	@%p37 bra 	$L__BB5_52;
	shl.b32 	%r599, %r740, 2;
	mov.u32 	%r600, _ZZ13gather_kernelIsEvPKT_PKiPS0_S4_iS4_iS4_iiiiE13s_out_strides;
	add.s32 	%r601, %r600, %r599;
	ld.shared.u32 	%r602, [%r601];
	div.s32 	%r603, %r748, %r602;
	mul.lo.s32 	%r604, %r603, %r602;
	sub.s32 	%r605, %r748, %r604;
	mov.u32 	%r606, _ZZ13gather_kernelIsEvPKT_PKiPS0_S4_iS4_iS4_iiiiE12s_in_strides;
	add.s32 	%r607, %r606, %r599;
	ld.shared.u32 	%r608, [%r607];
	mad.lo.s32 	%r609, %r608, %r603, %r750;
	ld.shared.u32 	%r610, [%r601+4];
	div.s32 	%r611, %r605, %r610;
	mul.lo.s32 	%r612, %r611, %r610;
	sub.s32 	%r748, %r605, %r612;
	ld.shared.u32 	%r613, [%r607+4];
	mad.lo.s32 	%r750, %r613, %r611, %r609;
	add.s32 	%r740, %r740, 2;
$L__BB5_52:
	and.b32  	%r614, %r90, 1;
	setp.eq.b32 	%p38, %r614, 1;
	not.pred 	%p39, %p38;
	mov.u32 	%r749, %r90;
	@%p39 bra 	$L__BB5_54;
	shl.b32 	%r615, %r740, 2;
	mov.u32 	%r616, _ZZ13gather_kernelIsEvPKT_PKiPS0_S4_iS4_iS4_iiiiE13s_out_strides;
	add.s32 	%r617, %r616, %r615;
	ld.shared.u32 	%r618, [%r617];
	div.s32 	%r619, %r748, %r618;
	mul.lo.s32 	%r620, %r619, %r618;
	sub.s32 	%r748, %r748, %r620;
	mov.u32 	%r621, _ZZ13gather_kernelIsEvPKT_PKiPS0_S4_iS4_iS4_iiiiE12s_in_strides;
	add.s32 	%r622, %r621, %r615;
	ld.shared.u32 	%r623, [%r622];
	mad.lo.s32 	%r750, %r623, %r619, %r750;
	mov.u32 	%r749, %r90;
$L__BB5_54:
	setp.ge.s32 	%p40, %r749, %r215;
	mov.b32 	%r756, 0;
	mov.b64 	%rd176, 0;
	@%p40 bra 	$L__BB5_84;
	add.s32 	%r131, %r217, %r214;
	sub.s32 	%r132, %r215, %r749;
	and.b32  	%r133, %r132, 3;
	sub.s32 	%r627, %r749, %r215;
	setp.gt.u32 	%p41, %r627, -4;
	mov.b32 	%r756, 0;
	mov.u32 	%r757, %r756;
	@%p41 bra 	$L__BB5_70;
	and.b32  	%r629, %r132, -4;
	neg.s32 	%r754, %r629;
	shl.b32 	%r630, %r749, 2;
	add.s32 	%r631, %r630, 8;
	mov.u32 	%r632, _ZZ13gather_kernelIsEvPKT_PKiPS0_S4_iS4_iS4_iiiiE13s_out_strides;
	add.s32 	%r753, %r632, %r631;
	shl.b32 	%r633, %r214, 2;
	sub.s32 	%r634, %r631, %r633;
	mov.u32 	%r635, _ZZ13gather_kernelIsEvPKT_PKiPS0_S4_iS4_iS4_iiiiE12s_in_strides;
	add.s32 	%r752, %r635, %r634;
	shl.b32 	%r636, %r217, 2;
	sub.s32 	%r637, %r631, %r636;
	mov.u32 	%r638, _ZZ13gather_kernelIsEvPKT_PKiPS0_S4_iS4_iS4_iiiiE13s_idx_strides;
	add.s32 	%r751, %r638, %r637;
	mov.b32 	%r756, 0;
	mov.u32 	%r755, %r749;
$L__BB5_57:
	.pragma "nounroll";
	ld.shared.u32 	%r639, [%r753+-8];
	div.s32 	%r146, %r748, %r639;
	mul.lo.s32 	%r640, %r146, %r639;
	sub.s32 	%r147, %r748, %r640;
	setp.lt.s32 	%p42, %r755, %r131;
	@%p42 bra 	$L__BB5_59;
	ld.shared.u32 	%r641, [%r752+-4];
	mad.lo.s32 	%r756, %r641, %r146, %r756;
	bra.uni 	$L__BB5_60;
$L__BB5_59:
	ld.shared.u32 	%r642, [%r751+-8];
	mad.lo.s32 	%r757, %r642, %r146, %r757;
$L__BB5_60:
	ld.shared.u32 	%r643, [%r753+-4];
	div.s32 	%r152, %r147, %r643;
	mul.lo.s32 	%r644, %r152, %r643;
	sub.s32 	%r153, %r147, %r644;
	add.s32 	%r154, %r755, 1;
	setp.lt.s32 	%p43, %r154, %r131;
	@%p43 bra 	$L__BB5_62;
	ld.shared.u32 	%r645, [%r752];
	mad.lo.s32 	%r756, %r645, %r152, %r756;
	bra.uni 	$L__BB5_63;
$L__BB5_62:
	ld.shared.u32 	%r646, [%r751+-4];
	mad.lo.s32 	%r757, %r646, %r152, %r757;
$L__BB5_63:
	ld.shared.u32 	%r647, [%r753];
	div.s32 	%r159, %r153, %r647;
	mul.lo.s32 	%r648, %r159, %r647;
	sub.s32 	%r160, %r153, %r648;
	add.s32 	%r161, %r154, 1;
	setp.lt.s32 	%p44, %r161, %r131;
	@%p44 bra 	$L__BB5_65;
	ld.shared.u32 	%r649, [%r752+4];
	mad.lo.s32 	%r756, %r649, %r159, %r756;
	bra.uni 	$L__BB5_66;
$L__BB5_65:
	ld.shared.u32 	%r650, [%r751];
	mad.lo.s32 	%r757, %r650, %r159, %r757;
$L__BB5_66:
	ld.shared.u32 	%r651, [%r753+4];
	div.s32 	%r166, %r160, %r651;
	mul.lo.s32 	%r652, %r166, %r651;
	sub.s32 	%r748, %r160, %r652;
	add.s32 	%r168, %r161, 1;
	setp.lt.s32 	%p45, %r168, %r131;
	@%p45 bra 	$L__BB5_68;
	ld.shared.u32 	%r653, [%r752+8];
	mad.lo.s32 	%r756, %r653, %r166, %r756;
	bra.uni 	$L__BB5_69;
$L__BB5_68:
	ld.shared.u32 	%r654, [%r751+4];
	mad.lo.s32 	%r757, %r654, %r166, %r757;
$L__BB5_69:
	add.s32 	%r749, %r755, 4;
	add.s32 	%r754, %r754, 4;
	add.s32 	%r753, %r753, 16;
	add.s32 	%r752, %r752, 16;
	add.s32 	%r751, %r751, 16;
	setp.ne.s32 	%p46, %r754, 0;
	add.s32 	%r755, %r168, 1;
	@%p46 bra 	$L__BB5_57;
$L__BB5_70:
	setp.eq.s32 	%p47, %r133, 0;
	@%p47 bra 	$L__BB5_83;
	setp.eq.s32 	%p48, %r133, 1;
	@%p48 bra 	$L__BB5_79;
	shl.b32 	%r656, %r749, 2;
	mov.u32 	%r657, _ZZ13gather_kernelIsEvPKT_PKiPS0_S4_iS4_iS4_iiiiE13s_out_strides;
	add.s32 	%r185, %r657, %r656;
	ld.shared.u32 	%r658, [%r185];
	div.s32 	%r186, %r748, %r658;
	mul.lo.s32 	%r659, %r186, %r658;
	sub.s32 	%r187, %r748, %r659;
	setp.lt.s32 	%p49, %r749, %r131;
	sub.s32 	%r660, %r749, %r217;
	shl.b32 	%r661, %r660, 2;
	mov.u32 	%r662, _ZZ13gather_kernelIsEvPKT_PKiPS0_S4_iS4_iS4_iiiiE13s_idx_strides;
	add.s32 	%r188, %r662, %r661;
	sub.s32 	%r663, %r749, %r214;
	shl.b32 	%r664, %r663, 2;
	mov.u32 	%r665, _ZZ13gather_kernelIsEvPKT_PKiPS0_S4_iS4_iS4_iiiiE12s_in_strides;
	add.s32 	%r189, %r665, %r664;
	@%p49 bra 	$L__BB5_74;
	ld.shared.u32 	%r666, [%r189+4];
	mad.lo.s32 	%r756, %r666, %r186, %r756;
	bra.uni 	$L__BB5_75;
$L__BB5_74:
	ld.shared.u32 	%r667, [%r188];
	mad.lo.s32 	%r757, %r667, %r186, %r757;
$L__BB5_75:
	add.s32 	%r668, %r749, 1;
	ld.shared.u32 	%r669, [%r185+4];
	div.s32 	%r194, %r187, %r669;
	mul.lo.s32 	%r670, %r194, %r669;
	sub.s32 	%r748, %r187, %r670;
	setp.lt.s32 	%p50, %r668, %r131;
	@%p50 bra 	$L__BB5_77;
	ld.shared.u32 	%r671, [%r189+8];
	mad.lo.s32 	%r756, %r671, %r194, %r756;
	bra.uni 	$L__BB5_78;
$L__BB5_77:
	ld.shared.u32 	%r672, [%r188+4];
	mad.lo.s32 	%r757, %r672, %r194, %r757;
$L__BB5_78:
	add.s32 	%r749, %r749, 2;
$L__BB5_79:
	and.b32  	%r673, %r132, 1;
	setp.eq.b32 	%p51, %r673, 1;
	not.pred 	%p52, %p51;
	@%p52 bra 	$L__BB5_83;
	shl.b32 	%r674, %r749, 2;
	mov.u32 	%r675, _ZZ13gather_kernelIsEvPKT_PKiPS0_S4_iS4_iS4_iiiiE13s_out_strides;
	add.s32 	%r676, %r675, %r674;
	ld.shared.u32 	%r677, [%r676];
	div.s32 	%r207, %r748, %r677;
	setp.lt.s32 	%p53, %r749, %r131;
	@%p53 bra 	$L__BB5_82;
	sub.s32 	%r678, %r749, %r214;
	shl.b32 	%r679, %r678, 2;
	mov.u32 	%r680, _ZZ13gather_kernelIsEvPKT_PKiPS0_S4_iS4_iS4_iiiiE12s_in_strides;
	add.s32 	%r681, %r680, %r679;
	ld.shared.u32 	%r682, [%r681+4];
	mad.lo.s32 	%r756, %r682, %r207, %r756;
	bra.uni 	$L__BB5_83;
$L__BB5_82:
	sub.s32 	%r683, %r749, %r217;
	shl.b32 	%r684, %r683, 2;
	mov.u32 	%r685, _ZZ13gather_kernelIsEvPKT_PKiPS0_S4_iS4_iS4_iiiiE13s_idx_strides;
	add.s32 	%r686, %r685, %r684;
	ld.shared.u32 	%r687, [%r686];
	mad.lo.s32 	%r757, %r687, %r207, %r757;
$L__BB5_83:
	cvt.s64.s32 	%rd176, %r757;
$L__BB5_84:
	shl.b64 	%rd171, %rd176, 2;
	add.s64 	%rd169, %rd7, %rd171;
	// begin inline asm
	ld.global.nc.s32 %r688, [%rd169];
	// end inline asm
	shl.b32 	%r689, %r217, 2;
	mov.u32 	%r690, _ZZ13gather_kernelIsEvPKT_PKiPS0_S4_iS4_iS4_iiiiE12s_in_strides;
	add.s32 	%r691, %r690, %r689;
	ld.shared.u32 	%r692, [%r691];
	add.s32 	%r693, %r756, %r750;
	mad.lo.s32 	%r694, %r692, %r688, %r693;
	mul.wide.s32 	%rd172, %r694, 2;
	add.s64 	%rd170, %rd6, %rd172;
	// begin inline asm
	ld.global.nc.s16 %rs1, [%rd170];
	// end inline asm
	cvta.to.global.u64 	%rd173, %rd8;
	mul.wide.s32 	%rd174, %r89, 2;
	add.s64 	%rd175, %rd173, %rd174;
	st.global.u16 	[%rd175], %rs1;
$L__BB5_85:
	ret;

}
	// .globl	_Z13gather_kernelIiEvPKT_PKiPS0_S4_iS4_iS4_iiii
.visible .entry _Z13gather_kernelIiEvPKT_PKiPS0_S4_iS4_iS4_iiii(
	.param .u64 .ptr .align 1 _Z13gather_kernelIiEvPKT_PKiPS0_S4_iS4_iS4_iiii_param_0,
	.param .u64 .ptr .align 1 _Z13gather_kernelIiEvPKT_PKiPS0_S4_iS4_iS4_iiii_param_1,
	.param .u64 .ptr .align 1 _Z13gather_kernelIiEvPKT_PKiPS0_S4_iS4_iS4_iiii_param_2,
	.param .u64 .ptr .align 1 _Z13gather_kernelIiEvPKT_PKiPS0_S4_iS4_iS4_iiii_param_3,
	.param .u32 _Z13gather_kernelIiEvPKT_PKiPS0_S4_iS4_iS4_iiii_param_4,
	.param .u64 .ptr .align 1 _Z13gather_kernelIiEvPKT_PKiPS0_S4_iS4_iS4_iiii_param_5,
	.param .u32 _Z13gather_kernelIiEvPKT_PKiPS0_S4_iS4_iS4_iiii_param_6,
	.param .u64 .ptr .align 1 _Z13gather_kernelIiEvPKT_PKiPS0_S4_iS4_iS4_iiii_param_7,
	.param .u32 _Z13gather_kernelIiEvPKT_PKiPS0_S4_iS4_iS4_iiii_param_8,
	.param .u32 _Z13gather_kernelIiEvPKT_PKiPS0_S4_iS4_iS4_iiii_param_9,
	.param .u32 _Z13gather_kernelIiEvPKT_PKiPS0_S4_iS4_iS4_iiii_param_10,
	.param .u32 _Z13gather_kernelIiEvPKT_PKiPS0_S4_iS4_iS4_iiii_param_11
)
{
	.reg .pred 	%p<54>;
	.reg .b32 	%r<787>;
	.reg .b64 	%rd<177>;
	// demoted variable
	.shared .align 4 .b8 _ZZ13gather_kernelIiEvPKT_PKiPS0_S4_iS4_iS4_iiiiE13s_out_strides[128];
	// demoted variable
	.shared .align 4 .b8 _ZZ13gather_kernelIiEvPKT_PKiPS0_S4_iS4_iS4_iiiiE13s_idx_strides[128];
	// demoted variable
	.shared .align 4 .b8 _ZZ13gather_kernelIiEvPKT_PKiPS0_S4_iS4_iS4_iiiiE12s_in_strides[128];
	ld.param.u64 	%rd6, [_Z13gather_kernelIiEvPKT_PKiPS0_S4_iS4_iS4_iiii_param_0];
	ld.param.u64 	%rd7, [_Z13gather_kernelIiEvPKT_PKiPS0_S4_iS4_iS4_iiii_param_1];
	ld.param.u64 	%rd8, [_Z13gather_kernelIiEvPKT_PKiPS0_S4_iS4_iS4_iiii_param_2];
	ld.param.u64 	%rd9, [_Z13gather_kernelIiEvPKT_PKiPS0_S4_iS4_iS4_iiii_param_3];
	ld.param.u32 	%r213, [_Z13gather_kernelIiEvPKT_PKiPS0_S4_iS4_iS4_iiii_param_4];
	ld.param.u64 	%rd10, [_Z13gather_kernelIiEvPKT_PKiPS0_S4_iS4_iS4_iiii_param_5];
	ld.param.u32 	%r214, [_Z13gather_kernelIiEvPKT_PKiPS0_S4_iS4_iS4_iiii_param_6];
	ld.param.u64 	%rd11, [_Z13gather_kernelIiEvPKT_PKiPS0_S4_iS4_iS4_iiii_param_7];
	ld.param.u32 	%r215, [_Z13gather_kernelIiEvPKT_PKiPS0_S4_iS4_iS4_iiii_param_8];
	ld.param.u32 	%r216, [_Z13gather_kernelIiEvPKT_PKiPS0_S4_iS4_iS4_iiii_param_9];
	ld.param.u32 	%r217, [_Z13gather_kernelIiEvPKT_PKiPS0_S4_iS4_iS4_iiii_param_10];
	ld.param.u32 	%r218, [_Z13gather_kernelIiEvPKT_PKiPS0_S4_iS4_iS4_iiii_param_11];
	cvta.to.global.u64 	%rd1, %rd11;
	cvta.to.global.u64 	%rd2, %rd10;
	cvta.to.global.u64 	%rd3, %rd9;
	mov.u32 	%r1, %tid.x;
	setp.ne.s32 	%p1, %r1, 0;
	@%p1 bra 	$L__BB6_41;
	add.s32 	%r2, %r215, -1;
	shl.b32 	%r219, %r215, 2;
	mov.u32 	%r220, _ZZ13gather_kernelIiEvPKT_PKiPS0_S4_iS4_iS4_iiiiE13s_out_strides;
	add.s32 	%r221, %r220, %r219;
	mov.b32 	%r222, 1;
	st.shared.u32 	[%r221+-4], %r222;
	setp.lt.s32 	%p2, %r215, 2;
	@%p2 bra 	$L__BB6_14;
	add.s32 	%r700, %r215, -2;
	and.b32  	%r4, %r2, 15;
	setp.lt.u32 	%p3, %r700, 15;
	mov.b32 	%r699, 1;
	@%p3 bra 	$L__BB6_5;
	and.b32  	%r5, %r2, -16;
	mov.b32 	%r698, 0;
	mov.b32 	%r699, 1;
$L__BB6_4:
	.pragma "nounroll";
	mul.wide.u32 	%rd12, %r700, 4;
	add.s64 	%rd13, %rd1, %rd12;
	ld.global.u32 	%r226, [%rd13+4];
	mul.lo.s32 	%r227, %r226, %r699;
	shl.b32 	%r228, %r700, 2;
	add.s32 	%r230, %r220, %r228;
	st.shared.u32 	[%r230], %r227;
	add.s32 	%r231, %r700, -1;
	ld.global.u32 	%r232, [%rd13];
	mul.lo.s32 	%r233, %r232, %r227;
	st.shared.u32 	[%r230+-4], %r233;
	add.s32 	%r234, %r700, -2;
	mul.wide.u32 	%rd14, %r231, 4;
	add.s64 	%rd15, %rd1, %rd14;
	ld.global.u32 	%r235, [%rd15];
	mul.lo.s32 	%r236, %r235, %r233;
	st.shared.u32 	[%r230+-8], %r236;
	add.s32 	%r237, %r700, -3;
	mul.wide.u32 	%rd16, %r234, 4;
	add.s64 	%rd17, %rd1, %rd16;
	ld.global.u32 	%r238, [%rd17];
	mul.lo.s32 	%r239, %r238, %r236;
	st.shared.u32 	[%r230+-12], %r239;
	add.s32 	%r240, %r700, -4;
	mul.wide.u32 	%rd18, %r237, 4;
	add.s64 	%rd19, %rd1, %rd18;
	ld.global.u32 	%r241, [%rd19];
	mul.lo.s32 	%r242, %r241, %r239;
	st.shared.u32 	[%r230+-16], %r242;
	add.s32 	%r243, %r700, -5;
	mul.wide.u32 	%rd20, %r240, 4;
	add.s64 	%rd21, %rd1, %rd20;
	ld.global.u32 	%r244, [%rd21];
	mul.lo.s32 	%r245, %r244, %r242;
	st.shared.u32 	[%r230+-20], %r245;
	add.s32 	%r246, %r700, -6;
	mul.wide.u32 	%rd22, %r243, 4;
	add.s64 	%rd23, %rd1, %rd22;
	ld.global.u32 	%r247, [%rd23];
	mul.lo.s32 	%r248, %r247, %r245;
	st.shared.u32 	[%r230+-24], %r248;
	add.s32 	%r249, %r700, -7;
	mul.wide.u32 	%rd24, %r246, 4;
	add.s64 	%rd25, %rd1, %rd24;
	ld.global.u32 	%r250, [%rd25];
	mul.lo.s32 	%r251, %r250, %r248;
	st.shared.u32 	[%r230+-28], %r251;
	add.s32 	%r252, %r700, -8;
	mul.wide.u32 	%rd26, %r249, 4;
	add.s64 	%rd27, %rd1, %rd26;
	ld.global.u32 	%r253, [%rd27];
	mul.lo.s32 	%r254, %r253, %r251;
	st.shared.u32 	[%r230+-32], %r254;
	add.s32 	%r255, %r700, -9;
	mul.wide.u32 	%rd28, %r252, 4;
	add.s64 	%rd29, %rd1, %rd28;
	ld.global.u32 	%r256, [%rd29];
	mul.lo.s32 	%r257, %r256, %r254;
	st.shared.u32 	[%r230+-36], %r257;
	add.s32 	%r258, %r700, -10;
	mul.wide.u32 	%rd30, %r255, 4;
	add.s64 	%rd31, %rd1, %rd30;
	ld.global.u32 	%r259, [%rd31];
	mul.lo.s32 	%r260, %r259, %r257;
	st.shared.u32 	[%r230+-40], %r260;
	add.s32 	%r261, %r700, -11;
	mul.wide.u32 	%rd32, %r258, 4;
	add.s64 	%rd33, %rd1, %rd32;
	ld.global.u32 	%r262, [%rd33];
	mul.lo.s32 	%r263, %r262, %r260;
	st.shared.u32 	[%r230+-44], %r263;
	add.s32 	%r264, %r700, -12;
	mul.wide.u32 	%rd34, %r261, 4;
	add.s64 	%rd35, %rd1, %rd34;
	ld.global.u32 	%r265, [%rd35];
	mul.lo.s32 	%r266, %r265, %r263;
	st.shared.u32 	[%r230+-48], %r266;
	add.s32 	%r267, %r700, -13;
	mul.wide.u32 	%rd36, %r264, 4;
	add.s64 	%rd37, %rd1, %rd36;
	ld.global.u32 	%r268, [%rd37];
	mul.lo.s32 	%r269, %r268, %r266;
	st.shared.u32 	[%r230+-52], %r269;
	add.s32 	%r270, %r700, -14;
	mul.wide.u32 	%rd38, %r267, 4;
	add.s64 	%rd39, %rd1, %rd38;
	ld.global.u32 	%r271, [%rd39];
	mul.lo.s32 	%r272, %r271, %r269;
	st.shared.u32 	[%r230+-56], %r272;
	mul.wide.u32 	%rd40, %r270, 4;
	add.s64 	%rd41, %rd1, %rd40;
	ld.global.u32 	%r273, [%rd41];
	mul.lo.s32 	%r699, %r273, %r272;
	st.shared.u32 	[%r230+-60], %r699;
	add.s32 	%r700, %r700, -16;
	add.s32 	%r698, %r698, 16;
	setp.ne.s32 	%p4, %r698, %r5;
	@%p4 bra 	$L__BB6_4;
$L__BB6_5:
	setp.eq.s32 	%p5, %r4, 0;
	@%p5 bra 	$L__BB6_14;
	and.b32  	%r14, %r2, 7;
	setp.lt.u32 	%p6, %r4, 8;
	@%p6 bra 	$L__BB6_8;
	mul.wide.u32 	%rd42, %r700, 4;
	add.s64 	%rd43, %rd1, %rd42;
	ld.global.u32 	%r274, [%rd43+4];
	mul.lo.s32 	%r275, %r274, %r699;
	shl.b32 	%r276, %r700, 2;
	add.s32 	%r278, %r220, %r276;
	st.shared.u32 	[%r278], %r275;
	add.s32 	%r279, %r700, -1;
	ld.global.u32 	%r280, [%rd43];
	mul.lo.s32 	%r281, %r280, %r275;
	st.shared.u32 	[%r278+-4], %r281;
	add.s32 	%r282, %r700, -2;
	mul.wide.u32 	%rd44, %r279, 4;
	add.s64 	%rd45, %rd1, %rd44;
	ld.global.u32 	%r283, [%rd45];
	mul.lo.s32 	%r284, %r283, %r281;
	st.shared.u32 	[%r278+-8], %r284;
	add.s32 	%r285, %r700, -3;
	mul.wide.u32 	%rd46, %r282, 4;
	add.s64 	%rd47, %rd1, %rd46;
	ld.global.u32 	%r286, [%rd47];
	mul.lo.s32 	%r287, %r286, %r284;
	st.shared.u32 	[%r278+-12], %r287;
	add.s32 	%r288, %r700, -4;
	mul.wide.u32 	%rd48, %r285, 4;
	add.s64 	%rd49, %rd1, %rd48;
	ld.global.u32 	%r289, [%rd49];
	mul.lo.s32 	%r290, %r289, %r287;
	st.shared.u32 	[%r278+-16], %r290;
	add.s32 	%r291, %r700, -5;
	mul.wide.u32 	%rd50, %r288, 4;
	add.s64 	%rd51, %rd1, %rd50;
	ld.global.u32 	%r292, [%rd51];
	mul.lo.s32 	%r293, %r292, %r290;
	st.shared.u32 	[%r278+-20], %r293;
	add.s32 	%r294, %r700, -6;
	mul.wide.u32 	%rd52, %r291, 4;
	add.s64 	%rd53, %rd1, %rd52;
	ld.global.u32 	%r295, [%rd53];
	mul.lo.s32 	%r296, %r295, %r293;
	st.shared.u32 	[%r278+-24], %r296;
	mul.wide.u32 	%rd54, %r294, 4;
	add.s64 	%rd55, %rd1, %rd54;
	ld.global.u32 	%r297, [%rd55];
	mul.lo.s32 	%r298, %r297, %r296;
	st.shared.u32 	[%r278+-28], %r298;
	add.s32 	%r700, %r700, -8;
$L__BB6_8:
	setp.eq.s32 	%p7, %r14, 0;
	@%p7 bra 	$L__BB6_14;
	and.b32  	%r17, %r2, 3;
	setp.lt.u32 	%p8, %r14, 4;
	@%p8 bra 	$L__BB6_11;
	shl.b32 	%r299, %r700, 2;
	add.s32 	%r301, %r220, %r299;
	ld.shared.u32 	%r302, [%r301+4];
	mul.wide.u32 	%rd56, %r700, 4;
	add.s64 	%rd57, %rd1, %rd56;
	ld.global.u32 	%r303, [%rd57+4];
	mul.lo.s32 	%r304, %r303, %r302;
	st.shared.u32 	[%r301], %r304;
	add.s32 	%r305, %r700, -1;
	ld.global.u32 	%r306, [%rd57];
	mul.lo.s32 	%r307, %r306, %r304;
	st.shared.u32 	[%r301+-4], %r307;
	add.s32 	%r308, %r700, -2;
	mul.wide.u32 	%rd58, %r305, 4;
	add.s64 	%rd59, %rd1, %rd58;
	ld.global.u32 	%r309, [%rd59];
	mul.lo.s32 	%r310, %r309, %r307;
	st.shared.u32 	[%r301+-8], %r310;
	mul.wide.u32 	%rd60, %r308, 4;
	add.s64 	%rd61, %rd1, %rd60;
	ld.global.u32 	%r311, [%rd61];
	mul.lo.s32 	%r312, %r311, %r310;
	st.shared.u32 	[%r301+-12], %r312;
	add.s32 	%r700, %r700, -4;
$L__BB6_11:
	setp.eq.s32 	%p9, %r17, 0;
	@%p9 bra 	$L__BB6_14;
	shl.b32 	%r313, %r700, 2;
	add.s32 	%r315, %r313, %r220;
	add.s32 	%r705, %r315, 4;
	neg.s32 	%r704, %r17;
	ld.shared.u32 	%r703, [%r315+4];
$L__BB6_13:
	.pragma "nounroll";
	add.s32 	%r27, %r705, -4;
	mul.wide.u32 	%rd62, %r700, 4;
	add.s64 	%rd63, %rd1, %rd62;
	ld.global.u32 	%r316, [%rd63+4];
	mul.lo.s32 	%r703, %r316, %r703;
	st.shared.u32 	[%r705+-4], %r703;
	add.s32 	%r700, %r700, -1;
	add.s32 	%r704, %r704, 1;
	setp.ne.s32 	%p10, %r704, 0;
	mov.u32 	%r705, %r27;
	@%p10 bra 	$L__BB6_13;
$L__BB6_14:
	setp.lt.s32 	%p11, %r214, 1;
	@%p11 bra 	$L__BB6_28;
	add.s32 	%r31, %r214, -1;
	shl.b32 	%r317, %r214, 2;
	mov.u32 	%r318, _ZZ13gather_kernelIiEvPKT_PKiPS0_S4_iS4_iS4_iiiiE13s_idx_strides;
	add.s32 	%r319, %r318, %r317;
	mov.b32 	%r320, 1;
	st.shared.u32 	[%r319+-4], %r320;
	setp.eq.s32 	%p12, %r214, 1;
	@%p12 bra 	$L__BB6_28;
	add.s32 	%r711, %r214, -2;
	and.b32  	%r33, %r31, 15;
	setp.lt.u32 	%p13, %r711, 15;
	mov.b32 	%r710, 1;
	@%p13 bra 	$L__BB6_19;
	and.b32  	%r34, %r31, -16;
	mov.b32 	%r709, 0;
	mov.b32 	%r710, 1;
$L__BB6_18:
	.pragma "nounroll";
	mul.wide.u32 	%rd64, %r711, 4;
	add.s64 	%rd65, %rd2, %rd64;
	ld.global.u32 	%r324, [%rd65+4];
	mul.lo.s32 	%r325, %r324, %r710;
	shl.b32 	%r326, %r711, 2;
	add.s32 	%r328, %r318, %r326;
	st.shared.u32 	[%r328], %r325;
	add.s32 	%r329, %r711, -1;
	ld.global.u32 	%r330, [%rd65];
	mul.lo.s32 	%r331, %r330, %r325;
	st.shared.u32 	[%r328+-4], %r331;
	add.s32 	%r332, %r711, -2;
	mul.wide.u32 	%rd66, %r329, 4;
	add.s64 	%rd67, %rd2, %rd66;
	ld.global.u32 	%r333, [%rd67];
	mul.lo.s32 	%r334, %r333, %r331;
	st.shared.u32 	[%r328+-8], %r334;
	add.s32 	%r335, %r711, -3;
	mul.wide.u32 	%rd68, %r332, 4;
	add.s64 	%rd69, %rd2, %rd68;
	ld.global.u32 	%r336, [%rd69];
	mul.lo.s32 	%r337, %r336, %r334;
	st.shared.u32 	[%r328+-12], %r337;
	add.s32 	%r338, %r711, -4;
	mul.wide.u32 	%rd70, %r335, 4;
	add.s64 	%rd71, %rd2, %rd70;
	ld.global.u32 	%r339, [%rd71];
	mul.lo.s32 	%r340, %r339, %r337;
	st.shared.u32 	[%r328+-16], %r340;
	add.s32 	%r341, %r711, -5;
	mul.wide.u32 	%rd72, %r338, 4;
	add.s64 	%rd73, %rd2, %rd72;
	ld.global.u32 	%r342, [%rd73];
	mul.lo.s32 	%r343, %r342, %r340;
	st.shared.u32 	[%r328+-20], %r343;
	add.s32 	%r344, %r711, -6;
	mul.wide.u32 	%rd74, %r341, 4;
	add.s64 	%rd75, %rd2, %rd74;
	ld.global.u32 	%r345, [%rd75];
	mul.lo.s32 	%r346, %r345, %r343;
	st.shared.u32 	[%r328+-24], %r346;
	add.s32 	%r347, %r711, -7;
	mul.wide.u32 	%rd76, %r344, 4;
	add.s64 	%rd77, %rd2, %rd76;
	ld.global.u32 	%r348, [%rd77];
	mul.lo.s32 	%r349, %r348, %r346;
	st.shared.u32 	[%r328+-28], %r349;
	add.s32 	%r350, %r711, -8;
	mul.wide.u32 	%rd78, %r347, 4;
	add.s64 	%rd79, %rd2, %rd78;
	ld.global.u32 	%r351, [%rd79];
	mul.lo.s32 	%r352, %r351, %r349;
	st.shared.u32 	[%r328+-32], %r352;
	add.s32 	%r353, %r711, -9;
	mul.wide.u32 	%rd80, %r350, 4;
	add.s64 	%rd81, %rd2, %rd80;
	ld.global.u32 	%r354, [%rd81];
	mul.lo.s32 	%r355, %r354, %r352;
	st.shared.u32 	[%r328+-36], %r355;
	add.s32 	%r356, %r711, -10;
	mul.wide.u32 	%rd82, %r353, 4;
	add.s64 	%rd83, %rd2, %rd82;
	ld.global.u32 	%r357, [%rd83];
	mul.lo.s32 	%r358, %r357, %r355;
	st.shared.u32 	[%r328+-40], %r358;
	add.s32 	%r359, %r711, -11;
	mul.wide.u32 	%rd84, %r356, 4;
	add.s64 	%rd85, %rd2, %rd84;
	ld.global.u32 	%r360, [%rd85];
	mul.lo.s32 	%r361, %r360, %r358;
	st.shared.u32 	[%r328+-44], %r361;
	add.s32 	%r362, %r711, -12;
	mul.wide.u32 	%rd86, %r359, 4;
	add.s64 	%rd87, %rd2, %rd86;
	ld.global.u32 	%r363, [%rd87];
	mul.lo.s32 	%r364, %r363, %r361;
	st.shared.u32 	[%r328+-48], %r364;
	add.s32 	%r365, %r711, -13;
	mul.wide.u32 	%rd88, %r362, 4;
	add.s64 	%rd89, %rd2, %rd88;
	ld.global.u32 	%r366, [%rd89];
	mul.lo.s32 	%r367, %r366, %r364;
	st.shared.u32 	[%r328+-52], %r367;
	add.s32 	%r368, %r711, -14;
	mul.wide.u32 	%rd90, %r365, 4;
	add.s64 	%rd91, %rd2, %rd90;
	ld.global.u32 	%r369, [%rd91];
	mul.lo.s32 	%r370, %r369, %r367;
	st.shared.u32 	[%r328+-56], %r370;
	mul.wide.u32 	%rd92, %r368, 4;
	add.s64 	%rd93, %rd2, %rd92;
	ld.global.u32 	%r371, [%rd93];
	mul.lo.s32 	%r710, %r371, %r370;
	st.shared.u32 	[%r328+-60], %r710;
	add.s32 	%r711, %r711, -16;
	add.s32 	%r709, %r709, 16;
	setp.ne.s32 	%p14, %r709, %r34;
	@%p14 bra 	$L__BB6_18;
$L__BB6_19:
	setp.eq.s32 	%p15, %r33, 0;
	@%p15 bra 	$L__BB6_28;
	and.b32  	%r43, %r31, 7;
	setp.lt.u32 	%p16, %r33, 8;
	@%p16 bra 	$L__BB6_22;
	mul.wide.u32 	%rd94, %r711, 4;
	add.s64 	%rd95, %rd2, %rd94;
	ld.global.u32 	%r372, [%rd95+4];
	mul.lo.s32 	%r373, %r372, %r710;
	shl.b32 	%r374, %r711, 2;
	add.s32 	%r376, %r318, %r374;
	st.shared.u32 	[%r376], %r373;
	add.s32 	%r377, %r711, -1;
	ld.global.u32 	%r378, [%rd95];
	mul.lo.s32 	%r379, %r378, %r373;
	st.shared.u32 	[%r376+-4], %r379;
	add.s32 	%r380, %r711, -2;
	mul.wide.u32 	%rd96, %r377, 4;
	add.s64 	%rd97, %rd2, %rd96;
	ld.global.u32 	%r381, [%rd97];
	mul.lo.s32 	%r382, %r381, %r379;
	st.shared.u32 	[%r376+-8], %r382;
	add.s32 	%r383, %r711, -3;
	mul.wide.u32 	%rd98, %r380, 4;
	add.s64 	%rd99, %rd2, %rd98;
	ld.global.u32 	%r384, [%rd99];
	mul.lo.s32 	%r385, %r384, %r382;
	st.shared.u32 	[%r376+-12], %r385;
	add.s32 	%r386, %r711, -4;
	mul.wide.u32 	%rd100, %r383, 4;
	add.s64 	%rd101, %rd2, %rd100;
	ld.global.u32 	%r387, [%rd101];
	mul.lo.s32 	%r388, %r387, %r385;
	st.shared.u32 	[%r376+-16], %r388;
	add.s32 	%r389, %r711, -5;
	mul.wide.u32 	%rd102, %r386, 4;
	add.s64 	%rd103, %rd2, %rd102;
	ld.global.u32 	%r390, [%rd103];
	mul.lo.s32 	%r391, %r390, %r388;
	st.shared.u32 	[%r376+-20], %r391;
	add.s32 	%r392, %r711, -6;
	mul.wide.u32 	%rd104, %r389, 4;
	add.s64 	%rd105, %rd2, %rd104;
	ld.global.u32 	%r393, [%rd105];
	mul.lo.s32 	%r394, %r393, %r391;
	st.shared.u32 	[%r376+-24], %r394;
	mul.wide.u32 	%rd106, %r392, 4;
	add.s64 	%rd107, %rd2, %rd106;
	ld.global.u32 	%r395, [%rd107];
	mul.lo.s32 	%r396, %r395, %r394;
	st.shared.u32 	[%r376+-28], %r396;
	add.s32 	%r711, %r711, -8;
$L__BB6_22:
	setp.eq.s32 	%p17, %r43, 0;
	@%p17 bra 	$L__BB6_28;
	and.b32  	%r46, %r31, 3;
	setp.lt.u32 	%p18, %r43, 4;
	@%p18 bra 	$L__BB6_25;
	shl.b32 	%r397, %r711, 2;
	add.s32 	%r399, %r318, %r397;
	ld.shared.u32 	%r400, [%r399+4];
	mul.wide.u32 	%rd108, %r711, 4;
	add.s64 	%rd109, %rd2, %rd108;
	ld.global.u32 	%r401, [%rd109+4];
	mul.lo.s32 	%r402, %r401, %r400;
	st.shared.u32 	[%r399], %r402;
	add.s32 	%r403, %r711, -1;
	ld.global.u32 	%r404, [%rd109];
	mul.lo.s32 	%r405, %r404, %r402;
	st.shared.u32 	[%r399+-4], %r405;
	add.s32 	%r406, %r711, -2;
	mul.wide.u32 	%rd110, %r403, 4;
	add.s64 	%rd111, %rd2, %rd110;
	ld.global.u32 	%r407, [%rd111];
	mul.lo.s32 	%r408, %r407, %r405;
	st.shared.u32 	[%r399+-8], %r408;
	mul.wide.u32 	%rd112, %r406, 4;
	add.s64 	%rd113, %rd2, %rd112;
	ld.global.u32 	%r409, [%rd113];
	mul.lo.s32 	%r410, %r409, %r408;
	st.shared.u32 	[%r399+-12], %r410;
	add.s32 	%r711, %r711, -4;
$L__BB6_25:
	setp.eq.s32 	%p19, %r46, 0;
	@%p19 bra 	$L__BB6_28;
	shl.b32 	%r411, %r711, 2;
	add.s32 	%r413, %r411, %r318;
	add.s32 	%r716, %r413, 4;
	neg.s32 	%r715, %r46;
	ld.shared.u32 	%r714, [%r413+4];
$L__BB6_27:
	.pragma "nounroll";
	add.s32 	%r56, %r716, -4;
	mul.wide.u32 	%rd114, %r711, 4;
	add.s64 	%rd115, %rd2, %rd114;
	ld.global.u32 	%r414, [%rd115+4];
	mul.lo.s32 	%r714, %r414, %r714;
	st.shared.u32 	[%r716+-4], %r714;
	add.s32 	%r711, %r711, -1;
	add.s32 	%r715, %r715, 1;
	setp.ne.s32 	%p20, %r715, 0;
	mov.u32 	%r716, %r56;
	@%p20 bra 	$L__BB6_27;
$L__BB6_28:
	add.s32 	%r60, %r213, -1;
	shl.b32 	%r415, %r213, 2;
	mov.u32 	%r416, _ZZ13gather_kernelIiEvPKT_PKiPS0_S4_iS4_iS4_iiiiE12s_in_strides;
	add.s32 	%r417, %r416, %r415;
	mov.b32 	%r418, 1;
	st.shared.u32 	[%r417+-4], %r418;
	setp.lt.s32 	%p21, %r213, 2;
	@%p21 bra 	$L__BB6_41;
	add.s32 	%r722, %r213, -2;
	and.b32  	%r62, %r60, 15;
	setp.lt.u32 	%p22, %r722, 15;
	mov.b32 	%r721, 1;
	@%p22 bra 	$L__BB6_32;
	and.b32  	%r63, %r60, -16;
	mov.b32 	%r720, 0;
	mov.b32 	%r721, 1;
$L__BB6_31:
	.pragma "nounroll";
	mul.wide.u32 	%rd116, %r722, 4;
	add.s64 	%rd117, %rd3, %rd116;
	ld.global.u32 	%r422, [%rd117+4];
	mul.lo.s32 	%r423, %r422, %r721;
	shl.b32 	%r424, %r722, 2;
	add.s32 	%r426, %r416, %r424;
	st.shared.u32 	[%r426], %r423;
	add.s32 	%r427, %r722, -1;
	ld.global.u32 	%r428, [%rd117];
	mul.lo.s32 	%r429, %r428, %r423;
	st.shared.u32 	[%r426+-4], %r429;
	add.s32 	%r430, %r722, -2;
	mul.wide.u32 	%rd118, %r427, 4;
	add.s64 	%rd119, %rd3, %rd118;
	ld.global.u32 	%r431, [%rd119];
	mul.lo.s32 	%r432, %r431, %r429;
	st.shared.u32 	[%r426+-8], %r432;
	add.s32 	%r433, %r722, -3;
	mul.wide.u32 	%rd120, %r430, 4;
	add.s64 	%rd121, %rd3, %rd120;
	ld.global.u32 	%r434, [%rd121];
	mul.lo.s32 	%r435, %r434, %r432;
	st.shared.u32 	[%r426+-12], %r435;
	add.s32 	%r436, %r722, -4;
	mul.wide.u32 	%rd122, %r433, 4;
	add.s64 	%rd123, %rd3, %rd122;
	ld.global.u32 	%r437, [%rd123];
	mul.lo.s32 	%r438, %r437, %r435;
	st.shared.u32 	[%r426+-16], %r438;
	add.s32 	%r439, %r722, -5;
	mul.wide.u32 	%rd124, %r436, 4;
	add.s64 	%rd125, %rd3, %rd124;
	ld.global.u32 	%r440, [%rd125];
	mul.lo.s32 	%r441, %r440, %r438;
	st.shared.u32 	[%r426+-20], %r441;
	add.s32 	%r442, %r722, -6;
	mul.wide.u32 	%rd126, %r439, 4;
	add.s64 	%rd127, %rd3, %rd126;
	ld.global.u32 	%r443, [%rd127];
	mul.lo.s32 	%r444, %r443, %r441;
	st.shared.u32 	[%r426+-24], %r444;
	add.s32 	%r445, %r722, -7;
	mul.wide.u32 	%rd128, %r442, 4;
	add.s64 	%rd129, %rd3, %rd128;
	ld.global.u32 	%r446, [%rd129];
	mul.lo.s32 	%r447, %r446, %r444;
	st.shared.u32 	[%r426+-28], %r447;
	add.s32 	%r448, %r722, -8;
	mul.wide.u32 	%rd130, %r445, 4;
	add.s64 	%rd131, %rd3, %rd130;
	ld.global.u32 	%r449, [%rd131];
	mul.lo.s32 	%r450, %r449, %r447;
	st.shared.u32 	[%r426+-32], %r450;
	add.s32 	%r451, %r722, -9;
	mul.wide.u32 	%rd132, %r448, 4;
	add.s64 	%rd133, %rd3, %rd132;
	ld.global.u32 	%r452, [%rd133];
	mul.lo.s32 	%r453, %r452, %r450;
	st.shared.u32 	[%r426+-36], %r453;
	add.s32 	%r454, %r722, -10;
	mul.wide.u32 	%rd134, %r451, 4;
	add.s64 	%rd135, %rd3, %rd134;
	ld.global.u32 	%r455, [%rd135];
	mul.lo.s32 	%r456, %r455, %r453;
	st.shared.u32 	[%r426+-40], %r456;
	add.s32 	%r457, %r722, -11;
	mul.wide.u32 	%rd136, %r454, 4;
	add.s64 	%rd137, %rd3, %rd136;
	ld.global.u32 	%r458, [%rd137];
	mul.lo.s32 	%r459, %r458, %r456;
	st.shared.u32 	[%r426+-44], %r459;
	add.s32 	%r460, %r722, -12;
	mul.wide.u32 	%rd138, %r457, 4;
	add.s64 	%rd139, %rd3, %rd138;
	ld.global.u32 	%r461, [%rd139];
	mul.lo.s32 	%r462, %r461, %r459;
	st.shared.u32 	[%r426+-48], %r462;
	add.s32 	%r463, %r722, -13;
	mul.wide.u32 	%rd140, %r460, 4;
	add.s64 	%rd141, %rd3, %rd140;
	ld.global.u32 	%r464, [%rd141];
	mul.lo.s32 	%r465, %r464, %r462;
	st.shared.u32 	[%r426+-52], %r465;
	add.s32 	%r466, %r722, -14;
	mul.wide.u32 	%rd142, %r463, 4;
	add.s64 	%rd143, %rd3, %rd142;
	ld.global.u32 	%r467, [%rd143];
	mul.lo.s32 	%r468, %r467, %r465;
	st.shared.u32 	[%r426+-56], %r468;
	mul.wide.u32 	%rd144, %r466, 4;
	add.s64 	%rd145, %rd3, %rd144;
	ld.global.u32 	%r469, [%rd145];
	mul.lo.s32 	%r721, %r469, %r468;
	st.shared.u32 	[%r426+-60], %r721;
	add.s32 	%r722, %r722, -16;
	add.s32 	%r720, %r720, 16;
	setp.ne.s32 	%p23, %r720, %r63;
	@%p23 bra 	$L__BB6_31;
$L__BB6_32:
	setp.eq.s32 	%p24, %r62, 0;
	@%p24 bra 	$L__BB6_41;
	and.b32  	%r72, %r60, 7;
	setp.lt.u32 	%p25, %r62, 8;
	@%p25 bra 	$L__BB6_35;
	mul.wide.u32 	%rd146, %r722, 4;
	add.s64 	%rd147, %rd3, %rd146;
	ld.global.u32 	%r470, [%rd147+4];
	mul.lo.s32 	%r471, %r470, %r721;
	shl.b32 	%r472, %r722, 2;
	add.s32 	%r474, %r416, %r472;
	st.shared.u32 	[%r474], %r471;
	add.s32 	%r475, %r722, -1;
	ld.global.u32 	%r476, [%rd147];
	mul.lo.s32 	%r477, %r476, %r471;
	st.shared.u32 	[%r474+-4], %r477;
	add.s32 	%r478, %r722, -2;
	mul.wide.u32 	%rd148, %r475, 4;
	add.s64 	%rd149, %rd3, %rd148;
	ld.global.u32 	%r479, [%rd149];
	mul.lo.s32 	%r480, %r479, %r477;
	st.shared.u32 	[%r474+-8], %r480;
	add.s32 	%r481, %r722, -3;
	mul.wide.u32 	%rd150, %r478, 4;
	add.s64 	%rd151, %rd3, %rd150;
	ld.global.u32 	%r482, [%rd151];
	mul.lo.s32 	%r483, %r482, %r480;
	st.shared.u32 	[%r474+-12], %r483;
	add.s32 	%r484, %r722, -4;
	mul.wide.u32 	%rd152, %r481, 4;
	add.s64 	%rd153, %rd3, %rd152;
	ld.global.u32 	%r485, [%rd153];
	mul.lo.s32 	%r486, %r485, %r483;
	st.shared.u32 	[%r474+-16], %r486;
	add.s32 	%r487, %r722, -5;
	mul.wide.u32 	%rd154, %r484, 4;
	add.s64 	%rd155, %rd3, %rd154;
	ld.global.u32 	%r488, [%rd155];
	mul.lo.s32 	%r489, %r488, %r486;
	st.shared.u32 	[%r474+-20], %r489;
	add.s32 	%r490, %r722, -6;
	mul.wide.u32 	%rd156, %r487, 4;
	add.s64 	%rd157, %rd3, %rd156;
	ld.global.u32 	%r491, [%rd157];
	mul.lo.s32 	%r492, %r491, %r489;
	st.shared.u32 	[%r474+-24], %r492;
	mul.wide.u32 	%rd158, %r490, 4;
	add.s64 	%rd159, %rd3, %rd158;
	ld.global.u32 	%r493, [%rd159];
	mul.lo.s32 	%r494, %r493, %r492;
	st.shared.u32 	[%r474+-28], %r494;
	add.s32 	%r722, %r722, -8;
$L__BB6_35:
	setp.eq.s32 	%p26, %r72, 0;
	@%p26 bra 	$L__BB6_41;
	and.b32  	%r75, %r60, 3;
	setp.lt.u32 	%p27, %r72, 4;
	@%p27 bra 	$L__BB6_38;
	shl.b32 	%r495, %r722, 2;
	add.s32 	%r497, %r416, %r495;
	ld.shared.u32 	%r498, [%r497+4];
	mul.wide.u32 	%rd160, %r722, 4;
	add.s64 	%rd161, %rd3, %rd160;
	ld.global.u32 	%r499, [%rd161+4];
	mul.lo.s32 	%r500, %r499, %r498;
	st.shared.u32 	[%r497], %r500;
	add.s32 	%r501, %r722, -1;
	ld.global.u32 	%r502, [%rd161];
	mul.lo.s32 	%r503, %r502, %r500;
	st.shared.u32 	[%r497+-4], %r503;
	add.s32 	%r504, %r722, -2;
	mul.wide.u32 	%rd162, %r501, 4;
	add.s64 	%rd163, %rd3, %rd162;
	ld.global.u32 	%r505, [%rd163];
	mul.lo.s32 	%r506, %r505, %r503;
	st.shared.u32 	[%r497+-8], %r506;
	mul.wide.u32 	%rd164, %r504, 4;
	add.s64 	%rd165, %rd3, %rd164;
	ld.global.u32 	%r507, [%rd165];
	mul.lo.s32 	%r508, %r507, %r506;
	st.shared.u32 	[%r497+-12], %r508;
	add.s32 	%r722, %r722, -4;
$L__BB6_38:
	setp.eq.s32 	%p28, %r75, 0;
	@%p28 bra 	$L__BB6_41;
	shl.b32 	%r509, %r722, 2;
	add.s32 	%r511, %r509, %r416;
	add.s32 	%r727, %r511, 4;
	neg.s32 	%r726, %r75;
	ld.shared.u32 	%r725, [%r511+4];
$L__BB6_40:
	.pragma "nounroll";
	add.s32 	%r85, %r727, -4;
	mul.wide.u32 	%rd166, %r722, 4;
	add.s64 	%rd167, %rd3, %rd166;
	ld.global.u32 	%r512, [%rd167+4];
	mul.lo.s32 	%r725, %r512, %r725;
	st.shared.u32 	[%r727+-4], %r725;
	add.s32 	%r722, %r722, -1;
	add.s32 	%r726, %r726, 1;
	setp.ne.s32 	%p29, %r726, 0;
	mov.u32 	%r727, %r85;
	@%p29 bra 	$L__BB6_40;
$L__BB6_41:
	bar.sync 	0;
	mov.u32 	%r513, %ctaid.x;
	mov.u32 	%r514, %ntid.x;
	mad.lo.s32 	%r515, %r513, %r514, %r1;
	add.s32 	%r89, %r515, %r218;
	setp.ge.s32 	%p30, %r89, %r216;
	@%p30 bra 	$L__BB6_85;
	min.s32 	%r90, %r217, %r215;
	setp.lt.s32 	%p31, %r90, 1;
	mov.b32 	%r750, 0;
	mov.u32 	%r749, %r89;
	mov.u32 	%r751, %r750;
	@%p31 bra 	$L__BB6_54;
	and.b32  	%r91, %r90, 7;
	setp.lt.u32 	%p32, %r90, 8;
	mov.b32 	%r741, 0;
	mov.u32 	%r751, %r741;
	mov.u32 	%r749, %r89;
	@%p32 bra 	$L__BB6_46;
	and.b32  	%r741, %r90, 2147483640;
	mov.u32 	%r522, _ZZ13gather_kernelIiEvPKT_PKiPS0_S4_iS4_iS4_iiiiE13s_out_strides;
	add.s32 	%r730, %r522, 16;
	mov.u32 	%r523, _ZZ13gather_kernelIiEvPKT_PKiPS0_S4_iS4_iS4_iiiiE12s_in_strides;
	add.s32 	%r729, %r523, 16;
	neg.s32 	%r731, %r741;
	mov.b32 	%r751, 0;
	mov.u32 	%r749, %r89;
$L__BB6_45:
	.pragma "nounroll";
	ld.shared.u32 	%r524, [%r730+-16];
	div.s32 	%r525, %r749, %r524;
	mul.lo.s32 	%r526, %r525, %r524;
	sub.s32 	%r527, %r749, %r526;
	ld.shared.u32 	%r528, [%r729+-16];
	mad.lo.s32 	%r529, %r528, %r525, %r751;
	ld.shared.u32 	%r530, [%r730+-12];
	div.s32 	%r531, %r527, %r530;
	mul.lo.s32 	%r532, %r531, %r530;
	sub.s32 	%r533, %r527, %r532;
	ld.shared.u32 	%r534, [%r729+-12];
	mad.lo.s32 	%r535, %r534, %r531, %r529;
	ld.shared.u32 	%r536, [%r730+-8];
	div.s32 	%r537, %r533, %r536;
	mul.lo.s32 	%r538, %r537, %r536;
	sub.s32 	%r539, %r533, %r538;
	ld.shared.u32 	%r540, [%r729+-8];
	mad.lo.s32 	%r541, %r540, %r537, %r535;
	ld.shared.u32 	%r542, [%r730+-4];
	div.s32 	%r543, %r539, %r542;
	mul.lo.s32 	%r544, %r543, %r542;
	sub.s32 	%r545, %r539, %r544;
	ld.shared.u32 	%r546, [%r729+-4];
	mad.lo.s32 	%r547, %r546, %r543, %r541;
	ld.shared.u32 	%r548, [%r730];
	div.s32 	%r549, %r545, %r548;
	mul.lo.s32 	%r550, %r549, %r548;
	sub.s32 	%r551, %r545, %r550;
	ld.shared.u32 	%r552, [%r729];
	mad.lo.s32 	%r553, %r552, %r549, %r547;
	ld.shared.u32 	%r554, [%r730+4];
	div.s32 	%r555, %r551, %r554;
	mul.lo.s32 	%r556, %r555, %r554;
	sub.s32 	%r557, %r551, %r556;
	ld.shared.u32 	%r558, [%r729+4];
	mad.lo.s32 	%r559, %r558, %r555, %r553;
	ld.shared.u32 	%r560, [%r730+8];
	div.s32 	%r561, %r557, %r560;
	mul.lo.s32 	%r562, %r561, %r560;
	sub.s32 	%r563, %r557, %r562;
	ld.shared.u32 	%r564, [%r729+8];
	mad.lo.s32 	%r565, %r564, %r561, %r559;
	ld.shared.u32 	%r566, [%r730+12];
	div.s32 	%r567, %r563, %r566;
	mul.lo.s32 	%r568, %r567, %r566;
	sub.s32 	%r749, %r563, %r568;
	ld.shared.u32 	%r569, [%r729+12];
	mad.lo.s32 	%r751, %r569, %r567, %r565;
	add.s32 	%r731, %r731, 8;
	add.s32 	%r730, %r730, 32;
	add.s32 	%r729, %r729, 32;
	setp.ne.s32 	%p33, %r731, 0;
	@%p33 bra 	$L__BB6_45;
$L__BB6_46:
	setp.eq.s32 	%p34, %r91, 0;
	mov.u32 	%r750, %r90;
	@%p34 bra 	$L__BB6_54;
	and.b32  	%r109, %r90, 3;
	setp.lt.u32 	%p35, %r91, 4;
	@%p35 bra 	$L__BB6_49;
	shl.b32 	%r571, %r741, 2;
	mov.u32 	%r572, _ZZ13gather_kernelIiEvPKT_PKiPS0_S4_iS4_iS4_iiiiE13s_out_strides;
	add.s32 	%r573, %r572, %r571;
	ld.shared.u32 	%r574, [%r573];
	div.s32 	%r575, %r749, %r574;
	mul.lo.s32 	%r576, %r575, %r574;
	sub.s32 	%r577, %r749, %r576;
	mov.u32 	%r578, _ZZ13gather_kernelIiEvPKT_PKiPS0_S4_iS4_iS4_iiiiE12s_in_strides;
	add.s32 	%r579, %r578, %r571;
	ld.shared.u32 	%r580, [%r579];
	mad.lo.s32 	%r581, %r580, %r575, %r751;
	ld.shared.u32 	%r582, [%r573+4];
	div.s32 	%r583, %r577, %r582;
	mul.lo.s32 	%r584, %r583, %r582;
	sub.s32 	%r585, %r577, %r584;
	ld.shared.u32 	%r586, [%r579+4];
	mad.lo.s32 	%r587, %r586, %r583, %r581;
	ld.shared.u32 	%r588, [%r573+8];
	div.s32 	%r589, %r585, %r588;
	mul.lo.s32 	%r590, %r589, %r588;
	sub.s32 	%r591, %r585, %r590;
	ld.shared.u32 	%r592, [%r579+8];
	mad.lo.s32 	%r593, %r592, %r589, %r587;
	ld.shared.u32 	%r594, [%r573+12];
	div.s32 	%r595, %r591, %r594;
	mul.lo.s32 	%r596, %r595, %r594;
	sub.s32 	%r749, %r591, %r596;
	ld.shared.u32 	%r597, [%r579+12];
	mad.lo.s32 	%r751, %r597, %r595, %r593;
	add.s32 	%r741, %r741, 4;
$L__BB6_49:
	setp.eq.s32 	%p36, %r109, 0;
	mov.u32 	%r750, %r90;
	@%p36 bra 	$L__BB6_54;
	setp.eq.s32 	%p37, %r109, 1;
	@%p37 bra 	$L__BB6_52;
	shl.b32 	%r599, %r741, 2;
	mov.u32 	%r600, _ZZ13gather_kernelIiEvPKT_PKiPS0_S4_iS4_iS4_iiiiE13s_out_strides;
	add.s32 	%r601, %r600, %r599;
	ld.shared.u32 	%r602, [%r601];
	div.s32 	%r603, %r749, %r602;
	mul.lo.s32 	%r604, %r603, %r602;
	sub.s32 	%r605, %r749, %r604;
	mov.u32 	%r606, _ZZ13gather_kernelIiEvPKT_PKiPS0_S4_iS4_iS4_iiiiE12s_in_strides;
	add.s32 	%r607, %r606, %r599;
	ld.shared.u32 	%r608, [%r607];
	mad.lo.s32 	%r609, %r608, %r603, %r751;
	ld.shared.u32 	%r610, [%r601+4];
	div.s32 	%r611, %r605, %r610;
	mul.lo.s32 	%r612, %r611, %r610;
	sub.s32 	%r749, %r605, %r612;
	ld.shared.u32 	%r613, [%r607+4];
	mad.lo.s32 	%r751, %r613, %r611, %r609;
	add.s32 	%r741, %r741, 2;
$L__BB6_52:
	and.b32  	%r614, %r90, 1;
	setp.eq.b32 	%p38, %r614, 1;
	not.pred 	%p39, %p38;
	mov.u32 	%r750, %r90;
	@%p39 bra 	$L__BB6_54;
	shl.b32 	%r615, %r741, 2;
	mov.u32 	%r616, _ZZ13gather_kernelIiEvPKT_PKiPS0_S4_iS4_iS4_iiiiE13s_out_strides;
	add.s32 	%r617, %r616, %r615;
	ld.shared.u32 	%r618, [%r617];
	div.s32 	%r619, %r749, %r618;
	mul.lo.s32 	%r620, %r619, %r618;
	sub.s32 	%r749, %r749, %r620;
	mov.u32 	%r621, _ZZ13gather_kernelIiEvPKT_PKiPS0_S4_iS4_iS4_iiiiE12s_in_strides;
	add.s32 	%r622, %r621, %r615;
	ld.shared.u32 	%r623, [%r622];
	mad.lo.s32 	%r751, %r623, %r619, %r751;
	mov.u32 	%r750, %r90;
$L__BB6_54:
	setp.ge.s32 	%p40, %r750, %r215;
	mov.b32 	%r757, 0;
	mov.b64 	%rd176, 0;
	@%p40 bra 	$L__BB6_84;
	add.s32 	%r131, %r217, %r214;
	sub.s32 	%r132, %r215, %r750;
	and.b32  	%r133, %r132, 3;
	sub.s32 	%r627, %r750, %r215;
	setp.gt.u32 	%p41, %r627, -4;
	mov.b32 	%r757, 0;
	mov.u32 	%r758, %r757;
	@%p41 bra 	$L__BB6_70;
	and.b32  	%r629, %r132, -4;
	neg.s32 	%r755, %r629;
	shl.b32 	%r630, %r750, 2;
	add.s32 	%r631, %r630, 8;
	mov.u32 	%r632, _ZZ13gather_kernelIiEvPKT_PKiPS0_S4_iS4_iS4_iiiiE13s_out_strides;
	add.s32 	%r754, %r632, %r631;
	shl.b32 	%r633, %r214, 2;
	sub.s32 	%r634, %r631, %r633;
	mov.u32 	%r635, _ZZ13gather_kernelIiEvPKT_PKiPS0_S4_iS4_iS4_iiiiE12s_in_strides;
	add.s32 	%r753, %r635, %r634;
	shl.b32 	%r636, %r217, 2;
	sub.s32 	%r637, %r631, %r636;
	mov.u32 	%r638, _ZZ13gather_kernelIiEvPKT_PKiPS0_S4_iS4_iS4_iiiiE13s_idx_strides;
	add.s32 	%r752, %r638, %r637;
	mov.b32 	%r757, 0;
	mov.u32 	%r756, %r750;
$L__BB6_57:
	.pragma "nounroll";
	ld.shared.u32 	%r639, [%r754+-8];
	div.s32 	%r146, %r749, %r639;
	mul.lo.s32 	%r640, %r146, %r639;
	sub.s32 	%r147, %r749, %r640;
	setp.lt.s32 	%p42, %r756, %r131;
	@%p42 bra 	$L__BB6_59;
	ld.shared.u32 	%r641, [%r753+-4];
	mad.lo.s32 	%r757, %r641, %r146, %r757;
	bra.uni 	$L__BB6_60;
$L__BB6_59:
	ld.shared.u32 	%r642, [%r752+-8];
	mad.lo.s32 	%r758, %r642, %r146, %r758;
$L__BB6_60:
	ld.shared.u32 	%r643, [%r754+-4];
	div.s32 	%r152, %r147, %r643;
	mul.lo.s32 	%r644, %r152, %r643;
	sub.s32 	%r153, %r147, %r644;
	add.s32 	%r154, %r756, 1;
	setp.lt.s32 	%p43, %r154, %r131;
	@%p43 bra 	$L__BB6_62;
	ld.shared.u32 	%r645, [%r753];
	mad.lo.s32 	%r757, %r645, %r152, %r757;
	bra.uni 	$L__BB6_63;
$L__BB6_62:
	ld.shared.u32 	%r646, [%r752+-4];
	mad.lo.s32 	%r758, %r646, %r152, %r758;
$L__BB6_63:
	ld.shared.u32 	%r647, [%r754];
	div.s32 	%r159, %r153, %r647;
	mul.lo.s32 	%r648, %r159, %r647;
	sub.s32 	%r160, %r153, %r648;
	add.s32 	%r161, %r154, 1;
	setp.lt.s32 	%p44, %r161, %r131;
	@%p44 bra 	$L__BB6_65;
	ld.shared.u32 	%r649, [%r753+4];
	mad.lo.s32 	%r757, %r649, %r159, %r757;
	bra.uni 	$L__BB6_66;
$L__BB6_65:
	ld.shared.u32 	%r650, [%r752];
	mad.lo.s32 	%r758, %r650, %r159, %r758;
$L__BB6_66:
	ld.shared.u32 	%r651, [%r754+4];
	div.s32 	%r166, %r160, %r651;
	mul.lo.s32 	%r652, %r166, %r651;
	sub.s32 	%r749, %r160, %r652;
	add.s32 	%r168, %r161, 1;
	setp.lt.s32 	%p45, %r168, %r131;
	@%p45 bra 	$L__BB6_68;
	ld.shared.u32 	%r653, [%r753+8];
	mad.lo.s32 	%r757, %r653, %r166, %r757;
	bra.uni 	$L__BB6_69;
$L__BB6_68:
	ld.shared.u32 	%r654, [%r752+4];
	mad.lo.s32 	%r758, %r654, %r166, %r758;
$L__BB6_69:
	add.s32 	%r750, %r756, 4;
	add.s32 	%r755, %r755, 4;
	add.s32 	%r754, %r754, 16;
	add.s32 	%r753, %r753, 16;
	add.s32 	%r752, %r752, 16;
	setp.ne.s32 	%p46, %r755, 0;
	add.s32 	%r756, %r168, 1;
	@%p46 bra 	$L__BB6_57;
$L__BB6_70:
	setp.eq.s32 	%p47, %r133, 0;
	@%p47 bra 	$L__BB6_83;
	setp.eq.s32 	%p48, %r133, 1;
	@%p48 bra 	$L__BB6_79;
	shl.b32 	%r656, %r750, 2;
	mov.u32 	%r657, _ZZ13gather_kernelIiEvPKT_PKiPS0_S4_iS4_iS4_iiiiE13s_out_strides;
	add.s32 	%r185, %r657, %r656;
	ld.shared.u32 	%r658, [%r185];
	div.s32 	%r186, %r749, %r658;
	mul.lo.s32 	%r659, %r186, %r658;
	sub.s32 	%r187, %r749, %r659;
	setp.lt.s32 	%p49, %r750, %r131;
	sub.s32 	%r660, %r750, %r217;
	shl.b32 	%r661, %r660, 2;
	mov.u32 	%r662, _ZZ13gather_kernelIiEvPKT_PKiPS0_S4_iS4_iS4_iiiiE13s_idx_strides;
	add.s32 	%r188, %r662, %r661;
	sub.s32 	%r663, %r750, %r214;
	shl.b32 	%r664, %r663, 2;
	mov.u32 	%r665, _ZZ13gather_kernelIiEvPKT_PKiPS0_S4_iS4_iS4_iiiiE12s_in_strides;
	add.s32 	%r189, %r665, %r664;
	@%p49 bra 	$L__BB6_74;
	ld.shared.u32 	%r666, [%r189+4];
	mad.lo.s32 	%r757, %r666, %r186, %r757;
	bra.uni 	$L__BB6_75;
$L__BB6_74:
	ld.shared.u32 	%r667, [%r188];
	mad.lo.s32 	%r758, %r667, %r186, %r758;
$L__BB6_75:
	add.s32 	%r668, %r750, 1;
	ld.shared.u32 	%r669, [%r185+4];
	div.s32 	%r194, %r187, %r669;
	mul.lo.s32 	%r670, %r194, %r669;
	sub.s32 	%r749, %r187, %r670;
	setp.lt.s32 	%p50, %r668, %r131;
	@%p50 bra 	$L__BB6_77;
	ld.shared.u32 	%r671, [%r189+8];
	mad.lo.s32 	%r757, %r671, %r194, %r757;
	bra.uni 	$L__BB6_78;
$L__BB6_77:
	ld.shared.u32 	%r672, [%r188+4];
	mad.lo.s32 	%r758, %r672, %r194, %r758;
$L__BB6_78:
	add.s32 	%r750, %r750, 2;
$L__BB6_79:
	and.b32  	%r673, %r132, 1;
	setp.eq.b32 	%p51, %r673, 1;
	not.pred 	%p52, %p51;
	@%p52 bra 	$L__BB6_83;
	shl.b32 	%r674, %r750, 2;
	mov.u32 	%r675, _ZZ13gather_kernelIiEvPKT_PKiPS0_S4_iS4_iS4_iiiiE13s_out_strides;
	add.s32 	%r676, %r675, %r674;
	ld.shared.u32 	%r677, [%r676];
	div.s32 	%r207, %r749, %r677;
	setp.lt.s32 	%p53, %r750, %r131;
	@%p53 bra 	$L__BB6_82;
	sub.s32 	%r678, %r750, %r214;
	shl.b32 	%r679, %r678, 2;
	mov.u32 	%r680, _ZZ13gather_kernelIiEvPKT_PKiPS0_S4_iS4_iS4_iiiiE12s_in_strides;
	add.s32 	%r681, %r680, %r679;
	ld.shared.u32 	%r682, [%r681+4];
	mad.lo.s32 	%r757, %r682, %r207, %r757;
	bra.uni 	$L__BB6_83;
$L__BB6_82:
	sub.s32 	%r683, %r750, %r217;
	shl.b32 	%r684, %r683, 2;
	mov.u32 	%r685, _ZZ13gather_kernelIiEvPKT_PKiPS0_S4_iS4_iS4_iiiiE13s_idx_strides;
	add.s32 	%r686, %r685, %r684;
	ld.shared.u32 	%r687, [%r686];
	mad.lo.s32 	%r758, %r687, %r207, %r758;
$L__BB6_83:
	cvt.s64.s32 	%rd176, %r758;
$L__BB6_84:
	shl.b64 	%rd171, %rd176, 2;
	add.s64 	%rd169, %rd7, %rd171;
	// begin inline asm
	ld.global.nc.s32 %r688, [%rd169];
	// end inline asm
	shl.b32 	%r690, %r217, 2;
	mov.u32 	%r691, _ZZ13gather_kernelIiEvPKT_PKiPS0_S4_iS4_iS4_iiiiE12s_in_strides;
	add.s32 	%r692, %r691, %r690;
	ld.shared.u32 	%r693, [%r692];
	add.s32 	%r694, %r757, %r751;
	mad.lo.s32 	%r695, %r693, %r688, %r694;
	mul.wide.s32 	%rd172, %r695, 4;
	add.s64 	%rd170, %rd6, %rd172;
	// begin inline asm
	ld.global.nc.s32 %r689, [%rd170];
	// end inline asm
	cvta.to.global.u64 	%rd173, %rd8;
	mul.wide.s32 	%rd174, %r89, 4;
	add.s64 	%rd175, %rd173, %rd174;
	st.global.u32 	[%rd175], %r689;
$L__BB6_85:
	ret;

}
	// .globl	_Z13gather_kernelIxEvPKT_PKiPS0_S4_iS4_iS4_iiii
.visible .entry _Z13gather_kernelIxEvPKT_PKiPS0_S4_iS4_iS4_iiii(
	.param .u64 .ptr .align 1 _Z13gather_kernelIxEvPKT_PKiPS0_S4_iS4_iS4_iiii_param_0,
	.param .u64 .ptr .align 1 _Z13gather_kernelIxEvPKT_PKiPS0_S4_iS4_iS4_iiii_param_1,
	.param .u64 .ptr .align 1 _Z13gather_kernelIxEvPKT_PKiPS0_S4_iS4_iS4_iiii_param_2,
	.param .u64 .ptr .align 1 _Z13gather_kernelIxEvPKT_PKiPS0_S4_iS4_iS4_iiii_param_3,
	.param .u32 _Z13gather_kernelIxEvPKT_PKiPS0_S4_iS4_iS4_iiii_param_4,
	.param .u64 .ptr .align 1 _Z13gather_kernelIxEvPKT_PKiPS0_S4_iS4_iS4_iiii_param_5,
	.param .u32 _Z13gather_kernelIxEvPKT_PKiPS0_S4_iS4_iS4_iiii_param_6,
	.param .u64 .ptr .align 1 _Z13gather_kernelIxEvPKT_PKiPS0_S4_iS4_iS4_iiii_param_7,
	.param .u32 _Z13gather_kernelIxEvPKT_PKiPS0_S4_iS4_iS4_iiii_param_8,
	.param .u32 _Z13gather_kernelIxEvPKT_PKiPS0_S4_iS4_iS4_iiii_param_9,
	.param .u32 _Z13gather_kernelIxEvPKT_PKiPS0_S4_iS4_iS4_iiii_param_10,
	.param .u32 _Z13gather_kernelIxEvPKT_PKiPS0_S4_iS4_iS4_iiii_param_11
)
{
	.reg .pred 	%p<54>;
	.reg .b32 	%r<786>;
	.reg .b64 	%rd<178>;
	// demoted variable
	.shared .align 4 .b8 _ZZ13gather_kernelIxEvPKT_PKiPS0_S4_iS4_iS4_iiiiE13s_out_strides[128];
	// demoted variable
	.shared .align 4 .b8 _ZZ13gather_kernelIxEvPKT_PKiPS0_S4_iS4_iS4_iiiiE13s_idx_strides[128];
	// demoted variable
	.shared .align 4 .b8 _ZZ13gather_kernelIxEvPKT_PKiPS0_S4_iS4_iS4_iiiiE12s_in_strides[128];
	ld.param.u64 	%rd6, [_Z13gather_kernelIxEvPKT_PKiPS0_S4_iS4_iS4_iiii_param_0];
	ld.param.u64 	%rd7, [_Z13gather_kernelIxEvPKT_PKiPS0_S4_iS4_iS4_iiii_param_1];
	ld.param.u64 	%rd8, [_Z13gather_kernelIxEvPKT_PKiPS0_S4_iS4_iS4_iiii_param_2];
	ld.param.u64 	%rd9, [_Z13gather_kernelIxEvPKT_PKiPS0_S4_iS4_iS4_iiii_param_3];
	ld.param.u32 	%r213, [_Z13gather_kernelIxEvPKT_PKiPS0_S4_iS4_iS4_iiii_param_4];
	ld.param.u64 	%rd10, [_Z13gather_kernelIxEvPKT_PKiPS0_S4_iS4_iS4_iiii_param_5];
	ld.param.u32 	%r214, [_Z13gather_kernelIxEvPKT_PKiPS0_S4_iS4_iS4_iiii_param_6];
	ld.param.u64 	%rd11, [_Z13gather_kernelIxEvPKT_PKiPS0_S4_iS4_iS4_iiii_param_7];
	ld.param.u32 	%r215, [_Z13gather_kernelIxEvPKT_PKiPS0_S4_iS4_iS4_iiii_param_8];
	ld.param.u32 	%r216, [_Z13gather_kernelIxEvPKT_PKiPS0_S4_iS4_iS4_iiii_param_9];
	ld.param.u32 	%r217, [_Z13gather_kernelIxEvPKT_PKiPS0_S4_iS4_iS4_iiii_param_10];
	ld.param.u32 	%r218, [_Z13gather_kernelIxEvPKT_PKiPS0_S4_iS4_iS4_iiii_param_11];
	cvta.to.global.u64 	%rd1, %rd11;
	cvta.to.global.u64 	%rd2, %rd10;
	cvta.to.global.u64 	%rd3, %rd9;
	mov.u32 	%r1, %tid.x;
	setp.ne.s32 	%p1, %r1, 0;
	@%p1 bra 	$L__BB7_41;
	add.s32 	%r2, %r215, -1;
	shl.b32 	%r219, %r215, 2;
	mov.u32 	%r220, _ZZ13gather_kernelIxEvPKT_PKiPS0_S4_iS4_iS4_iiiiE13s_out_strides;
	add.s32 	%r221, %r220, %r219;
	mov.b32 	%r222, 1;
	st.shared.u32 	[%r221+-4], %r222;
	setp.lt.s32 	%p2, %r215, 2;
	@%p2 bra 	$L__BB7_14;
	add.s32 	%r699, %r215, -2;
	and.b32  	%r4, %r2, 15;
	setp.lt.u32 	%p3, %r699, 15;
	mov.b32 	%r698, 1;
	@%p3 bra 	$L__BB7_5;
	and.b32  	%r5, %r2, -16;
	mov.b32 	%r697, 0;
	mov.b32 	%r698, 1;
$L__BB7_4:
	.pragma "nounroll";
	mul.wide.u32 	%rd12, %r699, 4;
	add.s64 	%rd13, %rd1, %rd12;
	ld.global.u32 	%r226, [%rd13+4];
	mul.lo.s32 	%r227, %r226, %r698;
	shl.b32 	%r228, %r699, 2;
	add.s32 	%r230, %r220, %r228;
	st.shared.u32 	[%r230], %r227;
	add.s32 	%r231, %r699, -1;
	ld.global.u32 	%r232, [%rd13];
	mul.lo.s32 	%r233, %r232, %r227;
	st.shared.u32 	[%r230+-4], %r233;
	add.s32 	%r234, %r699, -2;
	mul.wide.u32 	%rd14, %r231, 4;
	add.s64 	%rd15, %rd1, %rd14;
	ld.global.u32 	%r235, [%rd15];
	mul.lo.s32 	%r236, %r235, %r233;
	st.shared.u32 	[%r230+-8], %r236;
	add.s32 	%r237, %r699, -3;
	mul.wide.u32 	%rd16, %r234, 4;
	add.s64 	%rd17, %rd1, %rd16;
	ld.global.u32 	%r238, [%rd17];
	mul.lo.s32 	%r239, %r238, %r236;
	st.shared.u32 	[%r230+-12], %r239;
	add.s32 	%r240, %r699, -4;
	mul.wide.u32 	%rd18, %r237, 4;
	add.s64 	%rd19, %rd1, %rd18;
	ld.global.u32 	%r241, [%rd19];
	mul.lo.s32 	%r242, %r241, %r239;
	st.shared.u32 	[%r230+-16], %r242;
	add.s32 	%r243, %r699, -5;
	mul.wide.u32 	%rd20, %r240, 4;
	add.s64 	%rd21, %rd1, %rd20;
	ld.global.u32 	%r244, [%rd21];
	mul.lo.s32 	%r245, %r244, %r242;
	st.shared.u32 	[%r230+-20], %r245;
	add.s32 	%r246, %r699, -6;
	mul.wide.u32 	%rd22, %r243, 4;
	add.s64 	%rd23, %rd1, %rd22;
	ld.global.u32 	%r247, [%rd23];
	mul.lo.s32 	%r248, %r247, %r245;
	st.shared.u32 	[%r230+-24], %r248;
	add.s32 	%r249, %r699, -7;
	mul.wide.u32 	%rd24, %r246, 4;
	add.s64 	%rd25, %rd1, %rd24;
	ld.global.u32 	%r250, [%rd25];
	mul.lo.s32 	%r251, %r250, %r248;
	st.shared.u32 	[%r230+-28], %r251;
	add.s32 	%r252, %r699, -8;
	mul.wide.u32 	%rd26, %r249, 4;
	add.s64 	%rd27, %rd1, %rd26;
	ld.global.u32 	%r253, [%rd27];
	mul.lo.s32 	%r254, %r253, %r251;
	st.shared.u32 	[%r230+-32], %r254;
	add.s32 	%r255, %r699, -9;
	mul.wide.u32 	%rd28, %r252, 4;
	add.s64 	%rd29, %rd1, %rd28;
	ld.global.u32 	%r256, [%rd29];
	mul.lo.s32 	%r257, %r256, %r254;
	st.shared.u32 	[%r230+-36], %r257;
	add.s32 	%r258, %r699, -10;
	mul.wide.u32 	%rd30, %r255, 4;
	add.s64 	%rd31, %rd1, %rd30;
	ld.global.u32 	%r259, [%rd31];
	mul.lo.s32 	%r260, %r259, %r257;
	st.shared.u32 	[%r230+-40], %r260;
	add.s32 	%r261, %r699, -11;
	mul.wide.u32 	%rd32, %r258, 4;
	add.s64 	%rd33, %rd1, %rd32;
	ld.global.u32 	%r262, [%rd33];
	mul.lo.s32 	%r263, %r262, %r260;
	st.shared.u32 	[%r230+-44], %r263;
	add.s32 	%r264, %r699, -12;
	mul.wide.u32 	%rd34, %r261, 4;
	add.s64 	%rd35, %rd1, %rd34;
	ld.global.u32 	%r265, [%rd35];
	mul.lo.s32 	%r266, %r265, %r263;
	st.shared.u32 	[%r230+-48], %r266;
	add.s32 	%r267, %r699, -13;
	mul.wide.u32 	%rd36, %r264, 4;
	add.s64 	%rd37, %rd1, %rd36;
	ld.global.u32 	%r268, [%rd37];
	mul.lo.s32 	%r269, %r268, %r266;
	st.shared.u32 	[%r230+-52], %r269;
	add.s32 	%r270, %r699, -14;
	mul.wide.u32 	%rd38, %r267, 4;
	add.s64 	%rd39, %rd1, %rd38;
	ld.global.u32 	%r271, [%rd39];
	mul.lo.s32 	%r272, %r271, %r269;
	st.shared.u32 	[%r230+-56], %r272;
	mul.wide.u32 	%rd40, %r270, 4;
	add.s64 	%rd41, %rd1, %rd40;
	ld.global.u32 	%r273, [%rd41];
	mul.lo.s32 	%r698, %r273, %r272;
	st.shared.u32 	[%r230+-60], %r698;
	add.s32 	%r699, %r699, -16;
	add.s32 	%r697, %r697, 16;
	setp.ne.s32 	%p4, %r697, %r5;
	@%p4 bra 	$L__BB7_4;
$L__BB7_5:
	setp.eq.s32 	%p5, %r4, 0;
	@%p5 bra 	$L__BB7_14;
	and.b32  	%r14, %r2, 7;
	setp.lt.u32 	%p6, %r4, 8;
	@%p6 bra 	$L__BB7_8;
	mul.wide.u32 	%rd42, %r699, 4;
	add.s64 	%rd43, %rd1, %rd42;
	ld.global.u32 	%r274, [%rd43+4];
	mul.lo.s32 	%r275, %r274, %r698;
	shl.b32 	%r276, %r699, 2;
	add.s32 	%r278, %r220, %r276;
	st.shared.u32 	[%r278], %r275;
	add.s32 	%r279, %r699, -1;
	ld.global.u32 	%r280, [%rd43];
	mul.lo.s32 	%r281, %r280, %r275;
	st.shared.u32 	[%r278+-4], %r281;
	add.s32 	%r282, %r699, -2;
	mul.wide.u32 	%rd44, %r279, 4;
	add.s64 	%rd45, %rd1, %rd44;
	ld.global.u32 	%r283, [%rd45];
	mul.lo.s32 	%r284, %r283, %r281;
	st.shared.u32 	[%r278+-8], %r284;
	add.s32 	%r285, %r699, -3;
	mul.wide.u32 	%rd46, %r282, 4;
	add.s64 	%rd47, %rd1, %rd46;
	ld.global.u32 	%r286, [%rd47];
	mul.lo.s32 	%r287, %r286, %r284;
	st.shared.u32 	[%r278+-12], %r287;
	add.s32 	%r288, %r699, -4;
	mul.wide.u32 	%rd48, %r285, 4;
	add.s64 	%rd49, %rd1, %rd48;
	ld.global.u32 	%r289, [%rd49];
	mul.lo.s32 	%r290, %r289, %r287;
	st.shared.u32 	[%r278+-16], %r290;
	add.s32 	%r291, %r699, -5;
	mul.wide.u32 	%rd50, %r288, 4;
	add.s64 	%rd51, %rd1, %rd50;
	ld.global.u32 	%r292, [%rd51];
	mul.lo.s32 	%r293, %r292, %r290;
	st.shared.u32 	[%r278+-20], %r293;
	add.s32 	%r294, %r699, -6;
	mul.wide.u32 	%rd52, %r291, 4;
	add.s64 	%rd53, %rd1, %rd52;
	ld.global.u32 	%r295, [%rd53];
	mul.lo.s32 	%r296, %r295, %r293;
	st.shared.u32 	[%r278+-24], %r296;
	mul.wide.u32 	%rd54, %r294, 4;
	add.s64 	%rd55, %rd1, %rd54;
	ld.global.u32 	%r297, [%rd55];
	mul.lo.s32 	%r298, %r297, %r296;
	st.shared.u32 	[%r278+-28], %r298;
	add.s32 	%r699, %r699, -8;
$L__BB7_8:
	setp.eq.s32 	%p7, %r14, 0;
	@%p7 bra 	$L__BB7_14;
	and.b32  	%r17, %r2, 3;
	setp.lt.u32 	%p8, %r14, 4;
	@%p8 bra 	$L__BB7_11;
	shl.b32 	%r299, %r699, 2;
	add.s32 	%r301, %r220, %r299;
	ld.shared.u32 	%r302, [%r301+4];
	mul.wide.u32 	%rd56, %r699, 4;
	add.s64 	%rd57, %rd1, %rd56;
	ld.global.u32 	%r303, [%rd57+4];
	mul.lo.s32 	%r304, %r303, %r302;
	st.shared.u32 	[%r301], %r304;
	add.s32 	%r305, %r699, -1;
	ld.global.u32 	%r306, [%rd57];
	mul.lo.s32 	%r307, %r306, %r304;
	st.shared.u32 	[%r301+-4], %r307;
	add.s32 	%r308, %r699, -2;
	mul.wide.u32 	%rd58, %r305, 4;
	add.s64 	%rd59, %rd1, %rd58;
	ld.global.u32 	%r309, [%rd59];
	mul.lo.s32 	%r310, %r309, %r307;
	st.shared.u32 	[%r301+-8], %r310;
	mul.wide.u32 	%rd60, %r308, 4;
	add.s64 	%rd61, %rd1, %rd60;
	ld.global.u32 	%r311, [%rd61];
	mul.lo.s32 	%r312, %r311, %r310;
	st.shared.u32 	[%r301+-12], %r312;
	add.s32 	%r699, %r699, -4;
$L__BB7_11:
	setp.eq.s32 	%p9, %r17, 0;
	@%p9 bra 	$L__BB7_14;
	shl.b32 	%r313, %r699, 2;
	add.s32 	%r315, %r313, %r220;
	add.s32 	%r704, %r315, 4;
	neg.s32 	%r703, %r17;
	ld.shared.u32 	%r702, [%r315+4];
$L__BB7_13:
	.pragma "nounroll";
	add.s32 	%r27, %r704, -4;
	mul.wide.u32 	%rd62, %r699, 4;
	add.s64 	%rd63, %rd1, %rd62;
	ld.global.u32 	%r316, [%rd63+4];
	mul.lo.s32 	%r702, %r316, %r702;
	st.shared.u32 	[%r704+-4], %r702;
	add.s32 	%r699, %r699, -1;
	add.s32 	%r703, %r703, 1;
	setp.ne.s32 	%p10, %r703, 0;
	mov.u32 	%r704, %r27;
	@%p10 bra 	$L__BB7_13;
$L__BB7_14:
	setp.lt.s32 	%p11, %r214, 1;
	@%p11 bra 	$L__BB7_28;
	add.s32 	%r31, %r214, -1;
	shl.b32 	%r317, %r214, 2;
	mov.u32 	%r318, _ZZ13gather_kernelIxEvPKT_PKiPS0_S4_iS4_iS4_iiiiE13s_idx_strides;
	add.s32 	%r319, %r318, %r317;
	mov.b32 	%r320, 1;
	st.shared.u32 	[%r319+-4], %r320;
	setp.eq.s32 	%p12, %r214, 1;
	@%p12 bra 	$L__BB7_28;
	add.s32 	%r710, %r214, -2;
	and.b32  	%r33, %r31, 15;
	setp.lt.u32 	%p13, %r710, 15;
	mov.b32 	%r709, 1;
	@%p13 bra 	$L__BB7_19;
	and.b32  	%r34, %r31, -16;
	mov.b32 	%r708, 0;
	mov.b32 	%r709, 1;
$L__BB7_18:
	.pragma "nounroll";
	mul.wide.u32 	%rd64, %r710, 4;
	add.s64 	%rd65, %rd2, %rd64;
	ld.global.u32 	%r324, [%rd65+4];
	mul.lo.s32 	%r325, %r324, %r709;
	shl.b32 	%r326, %r710, 2;
	add.s32 	%r328, %r318, %r326;
	st.shared.u32 	[%r328], %r325;
	add.s32 	%r329, %r710, -1;
	ld.global.u32 	%r330, [%rd65];
	mul.lo.s32 	%r331, %r330, %r325;
	st.shared.u32 	[%r328+-4], %r331;
	add.s32 	%r332, %r710, -2;
	mul.wide.u32 	%rd66, %r329, 4;
	add.s64 	%rd67, %rd2, %rd66;
	ld.global.u32 	%r333, [%rd67];
	mul.lo.s32 	%r334, %r333, %r331;
	st.shared.u32 	[%r328+-8], %r334;
	add.s32 	%r335, %r710, -3;
	mul.wide.u32 	%rd68, %r332, 4;
	add.s64 	%rd69, %rd2, %rd68;
	ld.global.u32 	%r336, [%rd69];
	mul.lo.s32 	%r337, %r336, %r334;
	st.shared.u32 	[%r328+-12], %r337;
	add.s32 	%r338, %r710, -4;
	mul.wide.u32 	%rd70, %r335, 4;
	add.s64 	%rd71, %rd2, %rd70;
	ld.global.u32 	%r339, [%rd71];
	mul.lo.s32 	%r340, %r339, %r337;
	st.shared.u32 	[%r328+-16], %r340;
	add.s32 	%r341, %r710, -5;
	mul.wide.u32 	%rd72, %r338, 4;
	add.s64 	%rd73, %rd2, %rd72;
	ld.global.u32 	%r342, [%rd73];
	mul.lo.s32 	%r343, %r342, %r340;
	st.shared.u32 	[%r328+-20], %r343;
	add.s32 	%r344, %r710, -6;
	mul.wide.u32 	%rd74, %r341, 4;
	add.s64 	%rd75, %rd2, %rd74;
	ld.global.u32 	%r345, [%rd75];
	mul.lo.s32 	%r346, %r345, %r343;
	st.shared.u32 	[%r328+-24], %r346;
	add.s32 	%r347, %r710, -7;
	mul.wide.u32 	%rd76, %r344, 4;
	add.s64 	%rd77, %rd2, %rd76;
	ld.global.u32 	%r348, [%rd77];
	mul.lo.s32 	%r349, %r348, %r346;
	st.shared.u32 	[%r328+-28], %r349;
	add.s32 	%r350, %r710, -8;
	mul.wide.u32 	%rd78, %r347, 4;
	add.s64 	%rd79, %rd2, %rd78;
	ld.global.u32 	%r351, [%rd79];
	mul.lo.s32 	%r352, %r351, %r349;
	st.shared.u32 	[%r328+-32], %r352;
	add.s32 	%r353, %r710, -9;
	mul.wide.u32 	%rd80, %r350, 4;
	add.s64 	%rd81, %rd2, %rd80;
	ld.global.u32 	%r354, [%rd81];
	mul.lo.s32 	%r355, %r354, %r352;
	st.shared.u32 	[%r328+-36], %r355;
	add.s32 	%r356, %r710, -10;
	mul.wide.u32 	%rd82, %r353, 4;
	add.s64 	%rd83, %rd2, %rd82;
	ld.global.u32 	%r357, [%rd83];
	mul.lo.s32 	%r358, %r357, %r355;
	st.shared.u32 	[%r328+-40], %r358;
	add.s32 	%r359, %r710, -11;
	mul.wide.u32 	%rd84, %r356, 4;
	add.s64 	%rd85, %rd2, %rd84;
	ld.global.u32 	%r360, [%rd85];
	mul.lo.s32 	%r361, %r360, %r358;
	st.shared.u32 	[%r328+-44], %r361;
	add.s32 	%r362, %r710, -12;
	mul.wide.u32 	%rd86, %r359, 4;
	add.s64 	%rd87, %rd2, %rd86;
	ld.global.u32 	%r363, [%rd87];
	mul.lo.s32 	%r364, %r363, %r361;
	st.shared.u32 	[%r328+-48], %r364;
	add.s32 	%r365, %r710, -13;
	mul.wide.u32 	%rd88, %r362, 4;
	add.s64 	%rd89, %rd2, %rd88;
	ld.global.u32 	%r366, [%rd89];
	mul.lo.s32 	%r367, %r366, %r364;
	st.shared.u32 	[%r328+-52], %r367;
	add.s32 	%r368, %r710, -14;
	mul.wide.u32 	%rd90, %r365, 4;
	add.s64 	%rd91, %rd2, %rd90;
	ld.global.u32 	%r369, [%rd91];
	mul.lo.s32 	%r370, %r369, %r367;
	st.shared.u32 	[%r328+-56], %r370;
	mul.wide.u32 	%rd92, %r368, 4;
	add.s64 	%rd93, %rd2, %rd92;
	ld.global.u32 	%r371, [%rd93];
	mul.lo.s32 	%r709, %r371, %r370;
	st.shared.u32 	[%r328+-60], %r709;
	add.s32 	%r710, %r710, -16;
	add.s32 	%r708, %r708, 16;
	setp.ne.s32 	%p14, %r708, %r34;
	@%p14 bra 	$L__BB7_18;
$L__BB7_19:
	setp.eq.s32 	%p15, %r33, 0;
	@%p15 bra 	$L__BB7_28;
	and.b32  	%r43, %r31, 7;
	setp.lt.u32 	%p16, %r33, 8;
	@%p16 bra 	$L__BB7_22;
	mul.wide.u32 	%rd94, %r710, 4;
	add.s64 	%rd95, %rd2, %rd94;
	ld.global.u32 	%r372, [%rd95+4];
	mul.lo.s32 	%r373, %r372, %r709;
	shl.b32 	%r374, %r710, 2;
	add.s32 	%r376, %r318, %r374;
	st.shared.u32 	[%r376], %r373;
	add.s32 	%r377, %r710, -1;
	ld.global.u32 	%r378, [%rd95];
	mul.lo.s32 	%r379, %r378, %r373;
	st.shared.u32 	[%r376+-4], %r379;
	add.s32 	%r380, %r710, -2;
	mul.wide.u32 	%rd96, %r377, 4;
	add.s64 	%rd97, %rd2, %rd96;
	ld.global.u32 	%r381, [%rd97];
	mul.lo.s32 	%r382, %r381, %r379;
	st.shared.u32 	[%r376+-8], %r382;
	add.s32 	%r383, %r710, -3;
	mul.wide.u32 	%rd98, %r380, 4;
	add.s64 	%rd99, %rd2, %rd98;
	ld.global.u32 	%r384, [%rd99];
	mul.lo.s32 	%r385, %r384, %r382;
	st.shared.u32 	[%r376+-12], %r385;
	add.s32 	%r386, %r710, -4;
	mul.wide.u32 	%rd100, %r383, 4;
	add.s64 	%rd101, %rd2, %rd100;
	ld.global.u32 	%r387, [%rd101];
	mul.lo.s32 	%r388, %r387, %r385;
	st.shared.u32 	[%r376+-16], %r388;
	add.s32 	%r389, %r710, -5;
	mul.wide.u32 	%rd102, %r386, 4;
	add.s64 	%rd103, %rd2, %rd102;
	ld.global.u32 	%r390, [%rd103];
	mul.lo.s32 	%r391, %r390, %r388;
	st.shared.u32 	[%r376+-20], %r391;
	add.s32 	%r392, %r710, -6;
	mul.wide.u32 	%rd104, %r389, 4;
	add.s64 	%rd105, %rd2, %rd104;
	ld.global.u32 	%r393, [%rd105];
	mul.lo.s32 	%r394, %r393, %r391;
	st.shared.u32 	[%r376+-24], %r394;
	mul.wide.u32 	%rd106, %r392, 4;
	add.s64 	%rd107, %rd2, %rd106;
	ld.global.u32 	%r395, [%rd107];
	mul.lo.s32 	%r396, %r395, %r394;
	st.shared.u32 	[%r376+-28], %r396;
	add.s32 	%r710, %r710, -8;
$L__BB7_22:
	setp.eq.s32 	%p17, %r43, 0;
	@%p17 bra 	$L__BB7_28;
	and.b32  	%r46, %r31, 3;
	setp.lt.u32 	%p18, %r43, 4;
	@%p18 bra 	$L__BB7_25;
	shl.b32 	%r397, %r710, 2;
	add.s32 	%r399, %r318, %r397;
	ld.shared.u32 	%r400, [%r399+4];
	mul.wide.u32 	%rd108, %r710, 4;
	add.s64 	%rd109, %rd2, %rd108;
	ld.global.u32 	%r401, [%rd109+4];
	mul.lo.s32 	%r402, %r401, %r400;
	st.shared.u32 	[%r399], %r402;
	add.s32 	%r403, %r710, -1;
	ld.global.u32 	%r404, [%rd109];
	mul.lo.s32 	%r405, %r404, %r402;
	st.shared.u32 	[%r399+-4], %r405;
	add.s32 	%r406, %r710, -2;
	mul.wide.u32 	%rd110, %r403, 4;
	add.s64 	%rd111, %rd2, %rd110;
	ld.global.u32 	%r407, [%rd111];
	mul.lo.s32 	%r408, %r407, %r405;
	st.shared.u32 	[%r399+-8], %r408;
	mul.wide.u32 	%rd112, %r406, 4;
	add.s64 	%rd113, %rd2, %rd112;
	ld.global.u32 	%r409, [%rd113];
	mul.lo.s32 	%r410, %r409, %r408;
	st.shared.u32 	[%r399+-12], %r410;
	add.s32 	%r710, %r710, -4;
$L__BB7_25:
	setp.eq.s32 	%p19, %r46, 0;
	@%p19 bra 	$L__BB7_28;
	shl.b32 	%r411, %r710, 2;
	add.s32 	%r413, %r411, %r318;
	add.s32 	%r715, %r413, 4;
	neg.s32 	%r714, %r46;
	ld.shared.u32 	%r713, [%r413+4];
$L__BB7_27:
	.pragma "nounroll";
	add.s32 	%r56, %r715, -4;
	mul.wide.u32 	%rd114, %r710, 4;
	add.s64 	%rd115, %rd2, %rd114;
	ld.global.u32 	%r414, [%rd115+4];
	mul.lo.s32 	%r713, %r414, %r713;
	st.shared.u32 	[%r715+-4], %r713;
	add.s32 	%r710, %r710, -1;
	add.s32 	%r714, %r714, 1;
	setp.ne.s32 	%p20, %r714, 0;
	mov.u32 	%r715, %r56;
	@%p20 bra 	$L__BB7_27;
$L__BB7_28:
	add.s32 	%r60, %r213, -1;
	shl.b32 	%r415, %r213, 2;
	mov.u32 	%r416, _ZZ13gather_kernelIxEvPKT_PKiPS0_S4_iS4_iS4_iiiiE12s_in_strides;
	add.s32 	%r417, %r416, %r415;
	mov.b32 	%r418, 1;
	st.shared.u32 	[%r417+-4], %r418;
	setp.lt.s32 	%p21, %r213, 2;
	@%p21 bra 	$L__BB7_41;
	add.s32 	%r721, %r213, -2;
	and.b32  	%r62, %r60, 15;
	setp.lt.u32 	%p22, %r721, 15;
	mov.b32 	%r720, 1;
	@%p22 bra 	$L__BB7_32;
	and.b32  	%r63, %r60, -16;
	mov.b32 	%r719, 0;
	mov.b32 	%r720, 1;
$L__BB7_31:
	.pragma "nounroll";
	mul.wide.u32 	%rd116, %r721, 4;
	add.s64 	%rd117, %rd3, %rd116;
	ld.global.u32 	%r422, [%rd117+4];
	mul.lo.s32 	%r423, %r422, %r720;
	shl.b32 	%r424, %r721, 2;
	add.s32 	%r426, %r416, %r424;
	st.shared.u32 	[%r426], %r423;
	add.s32 	%r427, %r721, -1;
	ld.global.u32 	%r428, [%rd117];
	mul.lo.s32 	%r429, %r428, %r423;
	st.shared.u32 	[%r426+-4], %r429;
	add.s32 	%r430, %r721, -2;
	mul.wide.u32 	%rd118, %r427, 4;
	add.s64 	%rd119, %rd3, %rd118;
	ld.global.u32 	%r431, [%rd119];
	mul.lo.s32 	%r432, %r431, %r429;
	st.shared.u32 	[%r426+-8], %r432;
	add.s32 	%r433, %r721, -3;
	mul.wide.u32 	%rd120, %r430, 4;
	add.s64 	%rd121, %rd3, %rd120;
	ld.global.u32 	%r434, [%rd121];
	mul.lo.s32 	%r435, %r434, %r432;
	st.shared.u32 	[%r426+-12], %r435;
	add.s32 	%r436, %r721, -4;
	mul.wide.u32 	%rd122, %r433, 4;
	add.s64 	%rd123, %rd3, %rd122;
	ld.global.u32 	%r437, [%rd123];
	mul.lo.s32 	%r438, %r437, %r435;
	st.shared.u32 	[%r426+-16], %r438;
	add.s32 	%r439, %r721, -5;
	mul.wide.u32 	%rd124, %r436, 4;
	add.s64 	%rd125, %rd3, %rd124;
	ld.global.u32 	%r440, [%rd125];
	mul.lo.s32 	%r441, %r440, %r438;
	st.shared.u32 	[%r426+-20], %r441;
	add.s32 	%r442, %r721, -6;
	mul.wide.u32 	%rd126, %r439, 4;
	add.s64 	%rd127, %rd3, %rd126;
	ld.global.u32 	%r443, [%rd127];
	mul.lo.s32 	%r444, %r443, %r441;
	st.shared.u32 	[%r426+-24], %r444;
	add.s32 	%r445, %r721, -7;
	mul.wide.u32 	%rd128, %r442, 4;
	add.s64 	%rd129, %rd3, %rd128;
	ld.global.u32 	%r446, [%rd129];
	mul.lo.s32 	%r447, %r446, %r444;
	st.shared.u32 	[%r426+-28], %r447;
	add.s32 	%r448, %r721, -8;
	mul.wide.u32 	%rd130, %r445, 4;
	add.s64 	%rd131, %rd3, %rd130;
	ld.global.u32 	%r449, [%rd131];
	mul.lo.s32 	%r450, %r449, %r447;
	st.shared.u32 	[%r426+-32], %r450;
	add.s32 	%r451, %r721, -9;
	mul.wide.u32 	%rd132, %r448, 4;
	add.s64 	%rd133, %rd3, %rd132;
	ld.global.u32 	%r452, [%rd133];
	mul.lo.s32 	%r453, %r452, %r450;
	st.shared.u32 	[%r426+-36], %r453;
	add.s32 	%r454, %r721, -10;
	mul.wide.u32 	%rd134, %r451, 4;
	add.s64 	%rd135, %rd3, %rd134;
	ld.global.u32 	%r455, [%rd135];
	mul.lo.s32 	%r456, %r455, %r453;
	st.shared.u32 	[%r426+-40], %r456;
	add.s32 	%r457, %r721, -11;
	mul.wide.u32 	%rd136, %r454, 4;
	add.s64 	%rd137, %rd3, %rd136;
	ld.global.u32 	%r458, [%rd137];
	mul.lo.s32 	%r459, %r458, %r456;
	st.shared.u32 	[%r426+-44], %r459;
	add.s32 	%r460, %r721, -12;
	mul.wide.u32 	%rd138, %r457, 4;
	add.s64 	%rd139, %rd3, %rd138;
	ld.global.u32 	%r461, [%rd139];
	mul.lo.s32 	%r462, %r461, %r459;
	st.shared.u32 	[%r426+-48], %r462;
	add.s32 	%r463, %r721, -13;
	mul.wide.u32 	%rd140, %r460, 4;
	add.s64 	%rd141, %rd3, %rd140;
	ld.global.u32 	%r464, [%rd141];
	mul.lo.s32 	%r465, %r464, %r462;
	st.shared.u32 	[%r426+-52], %r465;
	add.s32 	%r466, %r721, -14;
	mul.wide.u32 	%rd142, %r463, 4;
	add.s64 	%rd143, %rd3, %rd142;
	ld.global.u32 	%r467, [%rd143];
	mul.lo.s32 	%r468, %r467, %r465;
	st.shared.u32 	[%r426+-56], %r468;
	mul.wide.u32 	%rd144, %r466, 4;
	add.s64 	%rd145, %rd3, %rd144;
	ld.global.u32 	%r469, [%rd145];
	mul.lo.s32 	%r720, %r469, %r468;
	st.shared.u32 	[%r426+-60], %r720;
	add.s32 	%r721, %r721, -16;
	add.s32 	%r719, %r719, 16;
	setp.ne.s32 	%p23, %r719, %r63;
	@%p23 bra 	$L__BB7_31;
$L__BB7_32:
	setp.eq.s32 	%p24, %r62, 0;
	@%p24 bra 	$L__BB7_41;
	and.b32  	%r72, %r60, 7;
	setp.lt.u32 	%p25, %r62, 8;
	@%p25 bra 	$L__BB7_35;
	mul.wide.u32 	%rd146, %r721, 4;
	add.s64 	%rd147, %rd3, %rd146;
	ld.global.u32 	%r470, [%rd147+4];
	mul.lo.s32 	%r471, %r470, %r720;
	shl.b32 	%r472, %r721, 2;
	add.s32 	%r474, %r416, %r472;
	st.shared.u32 	[%r474], %r471;
	add.s32 	%r475, %r721, -1;
	ld.global.u32 	%r476, [%rd147];
	mul.lo.s32 	%r477, %r476, %r471;
	st.shared.u32 	[%r474+-4], %r477;
	add.s32 	%r478, %r721, -2;
	mul.wide.u32 	%rd148, %r475, 4;
	add.s64 	%rd149, %rd3, %rd148;
	ld.global.u32 	%r479, [%rd149];
	mul.lo.s32 	%r480, %r479, %r477;
	st.shared.u32 	[%r474+-8], %r480;
	add.s32 	%r481, %r721, -3;
	mul.wide.u32 	%rd150, %r478, 4;
	add.s64 	%rd151, %rd3, %rd150;
	ld.global.u32 	%r482, [%rd151];
	mul.lo.s32 	%r483, %r482, %r480;
	st.shared.u32 	[%r474+-12], %r483;
	add.s32 	%r484, %r721, -4;
	mul.wide.u32 	%rd152, %r481, 4;
	add.s64 	%rd153, %rd3, %rd152;
	ld.global.u32 	%r485, [%rd153];
	mul.lo.s32 	%r486, %r485, %r483;
	st.shared.u32 	[%r474+-16], %r486;
	add.s32 	%r487, %r721, -5;
	mul.wide.u32 	%rd154, %r484, 4;
	add.s64 	%rd155, %rd3, %rd154;
	ld.global.u32 	%r488, [%rd155];
	mul.lo.s32 	%r489, %r488, %r486;
	st.shared.u32 	[%r474+-20], %r489;
	add.s32 	%r490, %r721, -6;
	mul.wide.u32 	%rd156, %r487, 4;
	add.s64 	%rd157, %rd3, %rd156;
	ld.global.u32 	%r491, [%rd157];
	mul.lo.s32 	%r492, %r491, %r489;
	st.shared.u32 	[%r474+-24], %r492;
	mul.wide.u32 	%rd158, %r490, 4;
	add.s64 	%rd159, %rd3, %rd158;
	ld.global.u32 	%r493, [%rd159];
	mul.lo.s32 	%r494, %r493, %r492;
	st.shared.u32 	[%r474+-28], %r494;
	add.s32 	%r721, %r721, -8;
$L__BB7_35:
	setp.eq.s32 	%p26, %r72, 0;
	@%p26 bra 	$L__BB7_41;
	and.b32  	%r75, %r60, 3;
	setp.lt.u32 	%p27, %r72, 4;
	@%p27 bra 	$L__BB7_38;
	shl.b32 	%r495, %r721, 2;
	add.s32 	%r497, %r416, %r495;
	ld.shared.u32 	%r498, [%r497+4];
	mul.wide.u32 	%rd160, %r721, 4;
	add.s64 	%rd161, %rd3, %rd160;
	ld.global.u32 	%r499, [%rd161+4];
	mul.lo.s32 	%r500, %r499, %r498;
	st.shared.u32 	[%r497], %r500;
	add.s32 	%r501, %r721, -1;
	ld.global.u32 	%r502, [%rd161];
	mul.lo.s32 	%r503, %r502, %r500;
	st.shared.u32 	[%r497+-4], %r503;
	add.s32 	%r504, %r721, -2;
	mul.wide.u32 	%rd162, %r501, 4;
	add.s64 	%rd163, %rd3, %rd162;
	ld.global.u32 	%r505, [%rd163];
	mul.lo.s32 	%r506, %r505, %r503;
	st.shared.u32 	[%r497+-8], %r506;
	mul.wide.u32 	%rd164, %r504, 4;
	add.s64 	%rd165, %rd3, %rd164;
	ld.global.u32 	%r507, [%rd165];
	mul.lo.s32 	%r508, %r507, %r506;
	st.shared.u32 	[%r497+-12], %r508;
	add.s32 	%r721, %r721, -4;
$L__BB7_38:
	setp.eq.s32 	%p28, %r75, 0;
	@%p28 bra 	$L__BB7_41;
	shl.b32 	%r509, %r721, 2;
	add.s32 	%r511, %r509, %r416;
	add.s32 	%r726, %r511, 4;
	neg.s32 	%r725, %r75;
	ld.shared.u32 	%r724, [%r511+4];
$L__BB7_40:
	.pragma "nounroll";
	add.s32 	%r85, %r726, -4;
	mul.wide.u32 	%rd166, %r721, 4;
	add.s64 	%rd167, %rd3, %rd166;
	ld.global.u32 	%r512, [%rd167+4];
	mul.lo.s32 	%r724, %r512, %r724;
	st.shared.u32 	[%r726+-4], %r724;
	add.s32 	%r721, %r721, -1;
	add.s32 	%r725, %r725, 1;
	setp.ne.s32 	%p29, %r725, 0;
	mov.u32 	%r726, %r85;
	@%p29 bra 	$L__BB7_40;
$L__BB7_41:
	bar.sync 	0;
	mov.u32 	%r513, %ctaid.x;
	mov.u32 	%r514, %ntid.x;
	mad.lo.s32 	%r515, %r513, %r514, %r1;
	add.s32 	%r89, %r515, %r218;
	setp.ge.s32 	%p30, %r89, %r216;
	@%p30 bra 	$L__BB7_85;
	min.s32 	%r90, %r217, %r215;
	setp.lt.s32 	%p31, %r90, 1;
	mov.b32 	%r749, 0;
	mov.u32 	%r748, %r89;
	mov.u32 	%r750, %r749;
	@%p31 bra 	$L__BB7_54;
	and.b32  	%r91, %r90, 7;
	setp.lt.u32 	%p32, %r90, 8;
	mov.b32 	%r740, 0;
	mov.u32 	%r750, %r740;
	mov.u32 	%r748, %r89;
	@%p32 bra 	$L__BB7_46;
	and.b32  	%r740, %r90, 2147483640;
	mov.u32 	%r522, _ZZ13gather_kernelIxEvPKT_PKiPS0_S4_iS4_iS4_iiiiE13s_out_strides;
	add.s32 	%r729, %r522, 16;
	mov.u32 	%r523, _ZZ13gather_kernelIxEvPKT_PKiPS0_S4_iS4_iS4_iiiiE12s_in_strides;
	add.s32 	%r728, %r523, 16;
	neg.s32 	%r730, %r740;
	mov.b32 	%r750, 0;
	mov.u32 	%r748, %r89;
$L__BB7_45:
	.pragma "nounroll";
	ld.shared.u32 	%r524, [%r729+-16];
	div.s32 	%r525, %r748, %r524;
	mul.lo.s32 	%r526, %r525, %r524;
	sub.s32 	%r527, %r748, %r526;
	ld.shared.u32 	%r528, [%r728+-16];
	mad.lo.s32 	%r529, %r528, %r525, %r750;
	ld.shared.u32 	%r530, [%r729+-12];
	div.s32 	%r531, %r527, %r530;
	mul.lo.s32 	%r532, %r531, %r530;
	sub.s32 	%r533, %r527, %r532;
	ld.shared.u32 	%r534, [%r728+-12];
	mad.lo.s32 	%r535, %r534, %r531, %r529;
	ld.shared.u32 	%r536, [%r729+-8];
	div.s32 	%r537, %r533, %r536;
	mul.lo.s32 	%r538, %r537, %r536;
	sub.s32 	%r539, %r533, %r538;
	ld.shared.u32 	%r540, [%r728+-8];
	mad.lo.s32 	%r541, %r540, %r537, %r535;
	ld.shared.u32 	%r542, [%r729+-4];
	div.s32 	%r543, %r539, %r542;
	mul.lo.s32 	%r544, %r543, %r542;
	sub.s32 	%r545, %r539, %r544;
	ld.shared.u32 	%r546, [%r728+-4];
	mad.lo.s32 	%r547, %r546, %r543, %r541;
	ld.shared.u32 	%r548, [%r729];
	div.s32 	%r549, %r545, %r548;
	mul.lo.s32 	%r550, %r549, %r548;
	sub.s32 	%r551, %r545, %r550;
	ld.shared.u32 	%r552, [%r728];
	mad.lo.s32 	%r553, %r552, %r549, %r547;
	ld.shared.u32 	%r554, [%r729+4];
	div.s32 	%r555, %r551, %r554;
	mul.lo.s32 	%r556, %r555, %r554;
	sub.s32 	%r557, %r551, %r556;
	ld.shared.u32 	%r558, [%r728+4];
	mad.lo.s32 	%r559, %r558, %r555, %r553;
	ld.shared.u32 	%r560, [%r729+8];
	div.s32 	%r561, %r557, %r560;
	mul.lo.s32 	%r562, %r561, %r560;
	sub.s32 	%r563, %r557, %r562;
	ld.shared.u32 	%r564, [%r728+8];
	mad.lo.s32 	%r565, %r564, %r561, %r559;
	ld.shared.u32 	%r566, [%r729+12];
	div.s32 	%r567, %r563, %r566;
	mul.lo.s32 	%r568, %r567, %r566;
	sub.s32 	%r748, %r563, %r568;
	ld.shared.u32 	%r569, [%r728+12];
	mad.lo.s32 	%r750, %r569, %r567, %r565;
	add.s32 	%r730, %r730, 8;
	add.s32 	%r729, %r729, 32;
	add.s32 	%r728, %r728, 32;
	setp.ne.s32 	%p33, %r730, 0;
	@%p33 bra 	$L__BB7_45;
$L__BB7_46:
	setp.eq.s32 	%p34, %r91, 0;
	mov.u32 	%r749, %r90;
	@%p34 bra 	$L__BB7_54;
	and.b32  	%r109, %r90, 3;
	setp.lt.u32 	%p35, %r91, 4;
	@%p35 bra 	$L__BB7_49;
	shl.b32 	%r571, %r740, 2;
	mov.u32 	%r572, _ZZ13gather_kernelIxEvPKT_PKiPS0_S4_iS4_iS4_iiiiE13s_out_strides;
	add.s32 	%r573, %r572, %r571;
	ld.shared.u32 	%r574, [%r573];
	div.s32 	%r575, %r748, %r574;
	mul.lo.s32 	%r576, %r575, %r574;
	sub.s32 	%r577, %r748, %r576;
	mov.u32 	%r578, _ZZ13gather_kernelIxEvPKT_PKiPS0_S4_iS4_iS4_iiiiE12s_in_strides;
	add.s32 	%r579, %r578, %r571;
	ld.shared.u32 	%r580, [%r579];
	mad.lo.s32 	%r581, %r580, %r575, %r750;
	ld.shared.u32 	%r582, [%r573+4];
	div.s32 	%r583, %r577, %r582;
	mul.lo.s32 	%r584, %r583, %r582;
	sub.s32 	%r585, %r577, %r584;
	ld.shared.u32 	%r586, [%r579+4];
	mad.lo.s32 	%r587, %r586, %r583, %r581;
	ld.shared.u32 	%r588, [%r573+8];
	div.s32 	%r589, %r585, %r588;
	mul.lo.s32 	%r590, %r589, %r588;
	sub.s32 	%r591, %r585, %r590;
	ld.shared.u32 	%r592, [%r579+8];
	mad.lo.s32 	%r593, %r592, %r589, %r587;
	ld.shared.u32 	%r594, [%r573+12];
	div.s32 	%r595, %r591, %r594;
	mul.lo.s32 	%r596, %r595, %r594;
	sub.s32 	%r748, %r591, %r596;
	ld.shared.u32 	%r597, [%r579+12];
	mad.lo.s32 	%r750, %r597, %r595, %r593;
	add.s32 	%r740, %r740, 4;
$L__BB7_49:
	setp.eq.s32 	%p36, %r109, 0;
	mov.u32 	%r749, %r90;
	@%p36 bra 	$L__BB7_54;
	setp.eq.s32 	%p37, %r109, 1;
	@%p37 bra 	$L__BB7_52;
	shl.b32 	%r599, %r740, 2;
	mov.u32 	%r600, _ZZ13gather_kernelIxEvPKT_PKiPS0_S4_iS4_iS4_iiiiE13s_out_strides;
	add.s32 	%r601, %r600, %r599;
	ld.shared.u32 	%r602, [%r601];
	div.s32 	%r603, %r748, %r602;
	mul.lo.s32 	%r604, %r603, %r602;
	sub.s32 	%r605, %r748, %r604;
	mov.u32 	%r606, _ZZ13gather_kernelIxEvPKT_PKiPS0_S4_iS4_iS4_iiiiE12s_in_strides;
	add.s32 	%r607, %r606, %r599;
	ld.shared.u32 	%r608, [%r607];
	mad.lo.s32 	%r609, %r608, %r603, %r750;
	ld.shared.u32 	%r610, [%r601+4];
	div.s32 	%r611, %r605, %r610;
	mul.lo.s32 	%r612, %r611, %r610;
	sub.s32 	%r748, %r605, %r612;
	ld.shared.u32 	%r613, [%r607+4];
	mad.lo.s32 	%r750, %r613, %r611, %r609;
	add.s32 	%r740, %r740, 2;
$L__BB7_52:
	and.b32  	%r614, %r90, 1;
	setp.eq.b32 	%p38, %r614, 1;
	not.pred 	%p39, %p38;
	mov.u32 	%r749, %r90;
	@%p39 bra 	$L__BB7_54;
	shl.b32 	%r615, %r740, 2;
	mov.u32 	%r616, _ZZ13gather_kernelIxEvPKT_PKiPS0_S4_iS4_iS4_iiiiE13s_out_strides;
	add.s32 	%r617, %r616, %r615;
	ld.shared.u32 	%r618, [%r617];
	div.s32 	%r619, %r748, %r618;
	mul.lo.s32 	%r620, %r619, %r618;
	sub.s32 	%r748, %r748, %r620;
	mov.u32 	%r621, _ZZ13gather_kernelIxEvPKT_PKiPS0_S4_iS4_iS4_iiiiE12s_in_strides;
	add.s32 	%r622, %r621, %r615;
	ld.shared.u32 	%r623, [%r622];
	mad.lo.s32 	%r750, %r623, %r619, %r750;
	mov.u32 	%r749, %r90;
$L__BB7_54:
	setp.ge.s32 	%p40, %r749, %r215;
	mov.b32 	%r756, 0;
	mov.b64 	%rd177, 0;
	@%p40 bra 	$L__BB7_84;
	add.s32 	%r131, %r217, %r214;
	sub.s32 	%r132, %r215, %r749;
	and.b32  	%r133, %r132, 3;
	sub.s32 	%r627, %r749, %r215;
	setp.gt.u32 	%p41, %r627, -4;
	mov.b32 	%r756, 0;
	mov.u32 	%r757, %r756;
	@%p41 bra 	$L__BB7_70;
	and.b32  	%r629, %r132, -4;
	neg.s32 	%r754, %r629;
	shl.b32 	%r630, %r749, 2;
	add.s32 	%r631, %r630, 8;
	mov.u32 	%r632, _ZZ13gather_kernelIxEvPKT_PKiPS0_S4_iS4_iS4_iiiiE13s_out_strides;
	add.s32 	%r753, %r632, %r631;
	shl.b32 	%r633, %r214, 2;
	sub.s32 	%r634, %r631, %r633;
	mov.u32 	%r635, _ZZ13gather_kernelIxEvPKT_PKiPS0_S4_iS4_iS4_iiiiE12s_in_strides;
	add.s32 	%r752, %r635, %r634;
	shl.b32 	%r636, %r217, 2;
	sub.s32 	%r637, %r631, %r636;
	mov.u32 	%r638, _ZZ13gather_kernelIxEvPKT_PKiPS0_S4_iS4_iS4_iiiiE13s_idx_strides;
	add.s32 	%r751, %r638, %r637;
	mov.b32 	%r756, 0;
	mov.u32 	%r755, %r749;
$L__BB7_57:
	.pragma "nounroll";
	ld.shared.u32 	%r639, [%r753+-8];
	div.s32 	%r146, %r748, %r639;
	mul.lo.s32 	%r640, %r146, %r639;
	sub.s32 	%r147, %r748, %r640;
	setp.lt.s32 	%p42, %r755, %r131;
	@%p42 bra 	$L__BB7_59;
	ld.shared.u32 	%r641, [%r752+-4];
	mad.lo.s32 	%r756, %r641, %r146, %r756;
	bra.uni 	$L__BB7_60;
$L__BB7_59:
	ld.shared.u32 	%r642, [%r751+-8];
	mad.lo.s32 	%r757, %r642, %r146, %r757;
$L__BB7_60:
	ld.shared.u32 	%r643, [%r753+-4];
	div.s32 	%r152, %r147, %r643;
	mul.lo.s32 	%r644, %r152, %r643;
	sub.s32 	%r153, %r147, %r644;
	add.s32 	%r154, %r755, 1;
	setp.lt.s32 	%p43, %r154, %r131;
	@%p43 bra 	$L__BB7_62;
	ld.shared.u32 	%r645, [%r752];
	mad.lo.s32 	%r756, %r645, %r152, %r756;
	bra.uni 	$L__BB7_63;
$L__BB7_62:
	ld.shared.u32 	%r646, [%r751+-4];
	mad.lo.s32 	%r757, %r646, %r152, %r757;
$L__BB7_63:
	ld.shared.u32 	%r647, [%r753];
	div.s32 	%r159, %r153, %r647;
	mul.lo.s32 	%r648, %r159, %r647;
	sub.s32 	%r160, %r153, %r648;
	add.s32 	%r161, %r154, 1;
	setp.lt.s32 	%p44, %r161, %r131;
	@%p44 bra 	$L__BB7_65;
	ld.shared.u32 	%r649, [%r752+4];
	mad.lo.s32 	%r756, %r649, %r159, %r756;
	bra.uni 	$L__BB7_66;
$L__BB7_65:
	ld.shared.u32 	%r650, [%r751];
	mad.lo.s32 	%r757, %r650, %r159, %r757;
$L__BB7_66:
	ld.shared.u32 	%r651, [%r753+4];
	div.s32 	%r166, %r160, %r651;
	mul.lo.s32 	%r652, %r166, %r651;
	sub.s32 	%r748, %r160, %r652;
	add.s32 	%r168, %r161, 1;
	setp.lt.s32 	%p45, %r168, %r131;
	@%p45 bra 	$L__BB7_68;
	ld.shared.u32 	%r653, [%r752+8];
	mad.lo.s32 	%r756, %r653, %r166, %r756;
	bra.uni 	$L__BB7_69;
$L__BB7_68:
	ld.shared.u32 	%r654, [%r751+4];
	mad.lo.s32 	%r757, %r654, %r166, %r757;
$L__BB7_69:
	add.s32 	%r749, %r755, 4;
	add.s32 	%r754, %r754, 4;
	add.s32 	%r753, %r753, 16;
	add.s32 	%r752, %r752, 16;
	add.s32 	%r751, %r751, 16;
	setp.ne.s32 	%p46, %r754, 0;
	add.s32 	%r755, %r168, 1;
	@%p46 bra 	$L__BB7_57;
$L__BB7_70:
	setp.eq.s32 	%p47, %r133, 0;
	@%p47 bra 	$L__BB7_83;
	setp.eq.s32 	%p48, %r133, 1;
	@%p48 bra 	$L__BB7_79;
	shl.b32 	%r656, %r749, 2;
	mov.u32 	%r657, _ZZ13gather_kernelIxEvPKT_PKiPS0_S4_iS4_iS4_iiiiE13s_out_strides;
	add.s32 	%r185, %r657, %r656;
	ld.shared.u32 	%r658, [%r185];
	div.s32 	%r186, %r748, %r658;
	mul.lo.s32 	%r659, %r186, %r658;
	sub.s32 	%r187, %r748, %r659;
	setp.lt.s32 	%p49, %r749, %r131;
	sub.s32 	%r660, %r749, %r217;
	shl.b32 	%r661, %r660, 2;
	mov.u32 	%r662, _ZZ13gather_kernelIxEvPKT_PKiPS0_S4_iS4_iS4_iiiiE13s_idx_strides;
	add.s32 	%r188, %r662, %r661;
	sub.s32 	%r663, %r749, %r214;
	shl.b32 	%r664, %r663, 2;
	mov.u32 	%r665, _ZZ13gather_kernelIxEvPKT_PKiPS0_S4_iS4_iS4_iiiiE12s_in_strides;
	add.s32 	%r189, %r665, %r664;
	@%p49 bra 	$L__BB7_74;
	ld.shared.u32 	%r666, [%r189+4];
	mad.lo.s32 	%r756, %r666, %r186, %r756;
	bra.uni 	$L__BB7_75;
$L__BB7_74:
	ld.shared.u32 	%r667, [%r188];
	mad.lo.s32 	%r757, %r667, %r186, %r757;
$L__BB7_75:
	add.s32 	%r668, %r749, 1;
	ld.shared.u32 	%r669, [%r185+4];
	div.s32 	%r194, %r187, %r669;
	mul.lo.s32 	%r670, %r194, %r669;
	sub.s32 	%r748, %r187, %r670;
	setp.lt.s32 	%p50, %r668, %r131;
	@%p50 bra 	$L__BB7_77;
	ld.shared.u32 	%r671, [%r189+8];
	mad.lo.s32 	%r756, %r671, %r194, %r756;
	bra.uni 	$L__BB7_78;
$L__BB7_77:
	ld.shared.u32 	%r672, [%r188+4];
	mad.lo.s32 	%r757, %r672, %r194, %r757;
$L__BB7_78:
	add.s32 	%r749, %r749, 2;
$L__BB7_79:
	and.b32  	%r673, %r132, 1;
	setp.eq.b32 	%p51, %r673, 1;
	not.pred 	%p52, %p51;
	@%p52 bra 	$L__BB7_83;
	shl.b32 	%r674, %r749, 2;
	mov.u32 	%r675, _ZZ13gather_kernelIxEvPKT_PKiPS0_S4_iS4_iS4_iiiiE13s_out_strides;
	add.s32 	%r676, %r675, %r674;
	ld.shared.u32 	%r677, [%r676];
	div.s32 	%r207, %r748, %r677;
	setp.lt.s32 	%p53, %r749, %r131;
	@%p53 bra 	$L__BB7_82;
	sub.s32 	%r678, %r749, %r214;
	shl.b32 	%r679, %r678, 2;
	mov.u32 	%r680, _ZZ13gather_kernelIxEvPKT_PKiPS0_S4_iS4_iS4_iiiiE12s_in_strides;
	add.s32 	%r681, %r680, %r679;
	ld.shared.u32 	%r682, [%r681+4];
	mad.lo.s32 	%r756, %r682, %r207, %r756;
	bra.uni 	$L__BB7_83;
$L__BB7_82:
	sub.s32 	%r683, %r749, %r217;
	shl.b32 	%r684, %r683, 2;
	mov.u32 	%r685, _ZZ13gather_kernelIxEvPKT_PKiPS0_S4_iS4_iS4_iiiiE13s_idx_strides;
	add.s32 	%r686, %r685, %r684;
	ld.shared.u32 	%r687, [%r686];
	mad.lo.s32 	%r757, %r687, %r207, %r757;
$L__BB7_83:
	cvt.s64.s32 	%rd177, %r757;
$L__BB7_84:
	shl.b64 	%rd172, %rd177, 2;
	add.s64 	%rd169, %rd7, %rd172;
	// begin inline asm
	ld.global.nc.s32 %r688, [%rd169];
	// end inline asm
	shl.b32 	%r689, %r217, 2;
	mov.u32 	%r690, _ZZ13gather_kernelIxEvPKT_PKiPS0_S4_iS4_iS4_iiiiE12s_in_strides;
	add.s32 	%r691, %r690, %r689;
	ld.shared.u32 	%r692, [%r691];
	add.s32 	%r693, %r756, %r750;
	mad.lo.s32 	%r694, %r692, %r688, %r693;
	mul.wide.s32 	%rd173, %r694, 8;
	add.s64 	%rd171, %rd6, %rd173;
	// begin inline asm
	ld.global.nc.s64 %rd170, [%rd171];
	// end inline asm
	cvta.to.global.u64 	%rd174, %rd8;
	mul.wide.s32 	%rd175, %r89, 8;
	add.s64 	%rd176, %rd174, %rd175;
	st.global.u64 	[%rd176], %rd170;
$L__BB7_85:
	ret;

}
	// .globl	_Z13gather_kernelIdEvPKT_PKiPS0_S4_iS4_iS4_iiii
.visible .entry _Z13gather_kernelIdEvPKT_PKiPS0_S4_iS4_iS4_iiii(
	.param .u64 .ptr .align 1 _Z13gather_kernelIdEvPKT_PKiPS0_S4_iS4_iS4_iiii_param_0,
	.param .u64 .ptr .align 1 _Z13gather_kernelIdEvPKT_PKiPS0_S4_iS4_iS4_iiii_param_1,
	.param .u64 .ptr .align 1 _Z13gather_kernelIdEvPKT_PKiPS0_S4_iS4_iS4_iiii_param_2,
	.param .u64 .ptr .align 1 _Z13gather_kernelIdEvPKT_PKiPS0_S4_iS4_iS4_iiii_param_3,
	.param .u32 _Z13gather_kernelIdEvPKT_PKiPS0_S4_iS4_iS4_iiii_param_4,
	.param .u64 .ptr .align 1 _Z13gather_kernelIdEvPKT_PKiPS0_S4_iS4_iS4_iiii_param_5,
	.param .u32 _Z13gather_kernelIdEvPKT_PKiPS0_S4_iS4_iS4_iiii_param_6,
	.param .u64 .ptr .align 1 _Z13gather_kernelIdEvPKT_PKiPS0_S4_iS4_iS4_iiii_param_7,
	.param .u32 _Z13gather_kernelIdEvPKT_PKiPS0_S4_iS4_iS4_iiii_param_8,
	.param .u32 _Z13gather_kernelIdEvPKT_PKiPS0_S4_iS4_iS4_iiii_param_9,
	.param .u32 _Z13gather_kernelIdEvPKT_PKiPS0_S4_iS4_iS4_iiii_param_10,
	.param .u32 _Z13gather_kernelIdEvPKT_PKiPS0_S4_iS4_iS4_iiii_param_11
)
{
	.reg .pred 	%p<54>;
	.reg .b32 	%r<786>;
	.reg .b64 	%rd<177>;
	.reg .b64 	%fd<2>;
	// demoted variable
	.shared .align 4 .b8 _ZZ13gather_kernelIdEvPKT_PKiPS0_S4_iS4_iS4_iiiiE13s_out_strides[128];
	// demoted variable
	.shared .align 4 .b8 _ZZ13gather_kernelIdEvPKT_PKiPS0_S4_iS4_iS4_iiiiE13s_idx_strides[128];
	// demoted variable
	.shared .align 4 .b8 _ZZ13gather_kernelIdEvPKT_PKiPS0_S4_iS4_iS4_iiiiE12s_in_strides[128];
	ld.param.u64 	%rd6, [_Z13gather_kernelIdEvPKT_PKiPS0_S4_iS4_iS4_iiii_param_0];
	ld.param.u64 	%rd7, [_Z13gather_kernelIdEvPKT_PKiPS0_S4_iS4_iS4_iiii_param_1];
	ld.param.u64 	%rd8, [_Z13gather_kernelIdEvPKT_PKiPS0_S4_iS4_iS4_iiii_param_2];
	ld.param.u64 	%rd9, [_Z13gather_kernelIdEvPKT_PKiPS0_S4_iS4_iS4_iiii_param_3];
	ld.param.u32 	%r213, [_Z13gather_kernelIdEvPKT_PKiPS0_S4_iS4_iS4_iiii_param_4];
	ld.param.u64 	%rd10, [_Z13gather_kernelIdEvPKT_PKiPS0_S4_iS4_iS4_iiii_param_5];
	ld.param.u32 	%r214, [_Z13gather_kernelIdEvPKT_PKiPS0_S4_iS4_iS4_iiii_param_6];
	ld.param.u64 	%rd11, [_Z13gather_kernelIdEvPKT_PKiPS0_S4_iS4_iS4_iiii_param_7];
	ld.param.u32 	%r215, [_Z13gather_kernelIdEvPKT_PKiPS0_S4_iS4_iS4_iiii_param_8];
	ld.param.u32 	%r216, [_Z13gather_kernelIdEvPKT_PKiPS0_S4_iS4_iS4_iiii_param_9];
	ld.param.u32 	%r217, [_Z13gather_kernelIdEvPKT_PKiPS0_S4_iS4_iS4_iiii_param_10];
	ld.param.u32 	%r218, [_Z13gather_kernelIdEvPKT_PKiPS0_S4_iS4_iS4_iiii_param_11];
	cvta.to.global.u64 	%rd1, %rd11;
	cvta.to.global.u64 	%rd2, %rd10;
	cvta.to.global.u64 	%rd3, %rd9;
	mov.u32 	%r1, %tid.x;
	setp.ne.s32 	%p1, %r1, 0;
	@%p1 bra 	$L__BB8_41;
	add.s32 	%r2, %r215, -1;
	shl.b32 	%r219, %r215, 2;
	mov.u32 	%r220, _ZZ13gather_kernelIdEvPKT_PKiPS0_S4_iS4_iS4_iiiiE13s_out_strides;
	add.s32 	%r221, %r220, %r219;
	mov.b32 	%r222, 1;
	st.shared.u32 	[%r221+-4], %r222;
	setp.lt.s32 	%p2, %r215, 2;
	@%p2 bra 	$L__BB8_14;
	add.s32 	%r699, %r215, -2;
	and.b32  	%r4, %r2, 15;
	setp.lt.u32 	%p3, %r699, 15;
	mov.b32 	%r698, 1;
	@%p3 bra 	$L__BB8_5;
	and.b32  	%r5, %r2, -16;
	mov.b32 	%r697, 0;
	mov.b32 	%r698, 1;
$L__BB8_4:
	.pragma "nounroll";
	mul.wide.u32 	%rd12, %r699, 4;
	add.s64 	%rd13, %rd1, %rd12;
	ld.global.u32 	%r226, [%rd13+4];
	mul.lo.s32 	%r227, %r226, %r698;
	shl.b32 	%r228, %r699, 2;
	add.s32 	%r230, %r220, %r228;
	st.shared.u32 	[%r230], %r227;
	add.s32 	%r231, %r699, -1;
	ld.global.u32 	%r232, [%rd13];
	mul.lo.s32 	%r233, %r232, %r227;
	st.shared.u32 	[%r230+-4], %r233;
	add.s32 	%r234, %r699, -2;
	mul.wide.u32 	%rd14, %r231, 4;
	add.s64 	%rd15, %rd1, %rd14;
	ld.global.u32 	%r235, [%rd15];
	mul.lo.s32 	%r236, %r235, %r233;
	st.shared.u32 	[%r230+-8], %r236;
	add.s32 	%r237, %r699, -3;
	mul.wide.u32 	%rd16, %r234, 4;
	add.s64 	%rd17, %rd1, %rd16;
	ld.global.u32 	%r238, [%rd17];
	mul.lo.s32 	%r239, %r238, %r236;
	st.shared.u32 	[%r230+-12], %r239;
	add.s32 	%r240, %r699, -4;
	mul.wide.u32 	%rd18, %r237, 4;
	add.s64 	%rd19, %rd1, %rd18;
	ld.global.u32 	%r241, [%rd19];
	mul.lo.s32 	%r242, %r241, %r239;
	st.shared.u32 	[%r230+-16], %r242;
	add.s32 	%r243, %r699, -5;
	mul.wide.u32 	%rd20, %r240, 4;
	add.s64 	%rd21, %rd1, %rd20;
	ld.global.u32 	%r244, [%rd21];
	mul.lo.s32 	%r245, %r244, %r242;
	st.shared.u32 	[%r230+-20], %r245;
	add.s32 	%r246, %r699, -6;
	mul.wide.u32 	%rd22, %r243, 4;
	add.s64 	%rd23, %rd1, %rd22;
	ld.global.u32 	%r247, [%rd23];
	mul.lo.s32 	%r248, %r247, %r245;
	st.shared.u32 	[%r230+-24], %r248;
	add.s32 	%r249, %r699, -7;
	mul.wide.u32 	%rd24, %r246, 4;
	add.s64 	%rd25, %rd1, %rd24;
	ld.global.u32 	%r250, [%rd25];
	mul.lo.s32 	%r251, %r250, %r248;
	st.shared.u32 	[%r230+-28], %r251;
	add.s32 	%r252, %r699, -8;
	mul.wide.u32 	%rd26, %r249, 4;
	add.s64 	%rd27, %rd1, %rd26;
	ld.global.u32 	%r253, [%rd27];
	mul.lo.s32 	%r254, %r253, %r251;
	st.shared.u32 	[%r230+-32], %r254;
	add.s32 	%r255, %r699, -9;
	mul.wide.u32 	%rd28, %r252, 4;
	add.s64 	%rd29, %rd1, %rd28;
	ld.global.u32 	%r256, [%rd29];
	mul.lo.s32 	%r257, %r256, %r254;
	st.shared.u32 	[%r230+-36], %r257;
	add.s32 	%r258, %r699, -10;
	mul.wide.u32 	%rd30, %r255, 4;
	add.s64 	%rd31, %rd1, %rd30;
	ld.global.u32 	%r259, [%rd31];
	mul.lo.s32 	%r260, %r259, %r257;
	st.shared.u32 	[%r230+-40], %r260;
	add.s32 	%r261, %r699, -11;
	mul.wide.u32 	%rd32, %r258, 4;
	add.s64 	%rd33, %rd1, %rd32;
	ld.global.u32 	%r262, [%rd33];
	mul.lo.s32 	%r263, %r262, %r260;
	st.shared.u32 	[%r230+-44], %r263;
	add.s32 	%r264, %r699, -12;
	mul.wide.u32 	%rd34, %r261, 4;
	add.s64 	%rd35, %rd1, %rd34;
	ld.global.u32 	%r265, [%rd35];
	mul.lo.s32 	%r266, %r265, %r263;
	st.shared.u32 	[%r230+-48], %r266;
	add.s32 	%r267, %r699, -13;
	mul.wide.u32 	%rd36, %r264, 4;
	add.s64 	%rd37, %rd1, %rd36;
	ld.global.u32 	%r268, [%rd37];
	mul.lo.s32 	%r269, %r268, %r266;
	st.shared.u32 	[%r230+-52], %r269;
	add.s32 	%r270, %r699, -14;
	mul.wide.u32 	%rd38, %r267, 4;
	add.s64 	%rd39, %rd1, %rd38;
	ld.global.u32 	%r271, [%rd39];
	mul.lo.s32 	%r272, %r271, %r269;
	st.shared.u32 	[%r230+-56], %r272;
	mul.wide.u32 	%rd40, %r270, 4;
	add.s64 	%rd41, %rd1, %rd40;
	ld.global.u32 	%r273, [%rd41];
	mul.lo.s32 	%r698, %r273, %r272;
	st.shared.u32 	[%r230+-60], %r698;
	add.s32 	%r699, %r699, -16;
	add.s32 	%r697, %r697, 16;
	setp.ne.s32 	%p4, %r697, %r5;
	@%p4 bra 	$L__BB8_4;
$L__BB8_5:
	setp.eq.s32 	%p5, %r4, 0;
	@%p5 bra 	$L__BB8_14;
	and.b32  	%r14, %r2, 7;
	setp.lt.u32 	%p6, %r4, 8;
	@%p6 bra 	$L__BB8_8;
	mul.wide.u32 	%rd42, %r699, 4;
	add.s64 	%rd43, %rd1, %rd42;
	ld.global.u32 	%r274, [%rd43+4];
	mul.lo.s32 	%r275, %r274, %r698;
	shl.b32 	%r276, %r699, 2;
	add.s32 	%r278, %r220, %r276;
	st.shared.u32 	[%r278], %r275;
	add.s32 	%r279, %r699, -1;
	ld.global.u32 	%r280, [%rd43];
	mul.lo.s32 	%r281, %r280, %r275;
	st.shared.u32 	[%r278+-4], %r281;
	add.s32 	%r282, %r699, -2;
	mul.wide.u32 	%rd44, %r279, 4;
	add.s64 	%rd45, %rd1, %rd44;
	ld.global.u32 	%r283, [%rd45];
	mul.lo.s32 	%r284, %r283, %r281;
	st.shared.u32 	[%r278+-8], %r284;
	add.s32 	%r285, %r699, -3;
	mul.wide.u32 	%rd46, %r282, 4;
	add.s64 	%rd47, %rd1, %rd46;
	ld.global.u32 	%r286, [%rd47];
	mul.lo.s32 	%r287, %r286, %r284;
	st.shared.u32 	[%r278+-12], %r287;
	add.s32 	%r288, %r699, -4;
	mul.wide.u32 	%rd48, %r285, 4;
	add.s64 	%rd49, %rd1, %rd48;
	ld.global.u32 	%r289, [%rd49];
	mul.lo.s32 	%r290, %r289, %r287;
	st.shared.u32 	[%r278+-16], %r290;
	add.s32 	%r291, %r699, -5;
	mul.wide.u32 	%rd50, %r288, 4;
	add.s64 	%rd51, %rd1, %rd50;
	ld.global.u32 	%r292, [%rd51];
	mul.lo.s32 	%r293, %r292, %r290;
	st.shared.u32 	[%r278+-20], %r293;
	add.s32 	%r294, %r699, -6;
	mul.wide.u32 	%rd52, %r291, 4;
	add.s64 	%rd53, %rd1, %rd52;
	ld.global.u32 	%r295, [%rd53];
	mul.lo.s32 	%r296, %r295, %r293;
	st.shared.u32 	[%r278+-24], %r296;
	mul.wide.u32 	%rd54, %r294, 4;
	add.s64 	%rd55, %rd1, %rd54;
	ld.global.u32 	%r297, [%rd55];
	mul.lo.s32 	%r298, %r297, %r296;
	st.shared.u32 	[%r278+-28], %r298;
	add.s32 	%r699, %r699, -8;
$L__BB8_8:
	setp.eq.s32 	%p7, %r14, 0;
	@%p7 bra 	$L__BB8_14;
	and.b32  	%r17, %r2, 3;
	setp.lt.u32 	%p8, %r14, 4;
	@%p8 bra 	$L__BB8_11;
	shl.b32 	%r299, %r699, 2;
	add.s32 	%r301, %r220, %r299;
	ld.shared.u32 	%r302, [%r301+4];
	mul.wide.u32 	%rd56, %r699, 4;
	add.s64 	%rd57, %rd1, %rd56;
	ld.global.u32 	%r303, [%rd57+4];
	mul.lo.s32 	%r304, %r303, %r302;
	st.shared.u32 	[%r301], %r304;
	add.s32 	%r305, %r699, -1;
	ld.global.u32 	%r306, [%rd57];
	mul.lo.s32 	%r307, %r306, %r304;
	st.shared.u32 	[%r301+-4], %r307;
	add.s32 	%r308, %r699, -2;
	mul.wide.u32 	%rd58, %r305, 4;
	add.s64 	%rd59, %rd1, %rd58;
	ld.global.u32 	%r309, [%rd59];
	mul.lo.s32 	%r310, %r309, %r307;
	st.shared.u32 	[%r301+-8], %r310;
	mul.wide.u32 	%rd60, %r308, 4;
	add.s64 	%rd61, %rd1, %rd60;
	ld.global.u32 	%r311, [%rd61];
	mul.lo.s32 	%r312, %r311, %r310;
	st.shared.u32 	[%r301+-12], %r312;
	add.s32 	%r699, %r699, -4;
$L__BB8_11:
	setp.eq.s32 	%p9, %r17, 0;
	@%p9 bra 	$L__BB8_14;
	shl.b32 	%r313, %r699, 2;
	add.s32 	%r315, %r313, %r220;
	add.s32 	%r704, %r315, 4;
	neg.s32 	%r703, %r17;
	ld.shared.u32 	%r702, [%r315+4];
$L__BB8_13:
	.pragma "nounroll";
	add.s32 	%r27, %r704, -4;
	mul.wide.u32 	%rd62, %r699, 4;
	add.s64 	%rd63, %rd1, %rd62;
	ld.global.u32 	%r316, [%rd63+4];
	mul.lo.s32 	%r702, %r316, %r702;
	st.shared.u32 	[%r704+-4], %r702;
	add.s32 	%r699, %r699, -1;
	add.s32 	%r703, %r703, 1;
	setp.ne.s32 	%p10, %r703, 0;
	mov.u32 	%r704, %r27;
	@%p10 bra 	$L__BB8_13;
$L__BB8_14:
	setp.lt.s32 	%p11, %r214, 1;
	@%p11 bra 	$L__BB8_28;
	add.s32 	%r31, %r214, -1;
	shl.b32 	%r317, %r214, 2;
	mov.u32 	%r318, _ZZ13gather_kernelIdEvPKT_PKiPS0_S4_iS4_iS4_iiiiE13s_idx_strides;
	add.s32 	%r319, %r318, %r317;
	mov.b32 	%r320, 1;
	st.shared.u32 	[%r319+-4], %r320;
	setp.eq.s32 	%p12, %r214, 1;
	@%p12 bra 	$L__BB8_28;
	add.s32 	%r710, %r214, -2;
	and.b32  	%r33, %r31, 15;
	setp.lt.u32 	%p13, %r710, 15;
	mov.b32 	%r709, 1;
	@%p13 bra 	$L__BB8_19;
	and.b32  	%r34, %r31, -16;
	mov.b32 	%r708, 0;
	mov.b32 	%r709, 1;
$L__BB8_18:
	.pragma "nounroll";
	mul.wide.u32 	%rd64, %r710, 4;
	add.s64 	%rd65, %rd2, %rd64;
	ld.global.u32 	%r324, [%rd65+4];
	mul.lo.s32 	%r325, %r324, %r709;
	shl.b32 	%r326, %r710, 2;
	add.s32 	%r328, %r318, %r326;
	st.shared.u32 	[%r328], %r325;
	add.s32 	%r329, %r710, -1;
	ld.global.u32 	%r330, [%rd65];
	mul.lo.s32 	%r331, %r330, %r325;
	st.shared.u32 	[%r328+-4], %r331;
	add.s32 	%r332, %r710, -2;
	mul.wide.u32 	%rd66, %r329, 4;
	add.s64 	%rd67, %rd2, %rd66;
	ld.global.u32 	%r333, [%rd67];
	mul.lo.s32 	%r334, %r333, %r331;
	st.shared.u32 	[%r328+-8], %r334;
	add.s32 	%r335, %r710, -3;
	mul.wide.u32 	%rd68, %r332, 4;
	add.s64 	%rd69, %rd2, %rd68;
	ld.global.u32 	%r336, [%rd69];
	mul.lo.s32 	%r337, %r336, %r334;
	st.shared.u32 	[%r328+-12], %r337;
	add.s32 	%r338, %r710, -4;
	mul.wide.u32 	%rd70, %r335, 4;
	add.s64 	%rd71, %rd2, %rd70;
	ld.global.u32 	%r339, [%rd71];
	mul.lo.s32 	%r340, %r339, %r337;
	st.shared.u32 	[%r328+-16], %r340;
	add.s32 	%r341, %r710, -5;
	mul.wide.u32 	%rd72, %r338, 4;
	add.s64 	%rd73, %rd2, %rd72;
	ld.global.u32 	%r342, [%rd73];
	mul.lo.s32 	%r343, %r342, %r340;
	st.shared.u32 	[%r328+-20], %r343;
	add.s32 	%r344, %r710, -6;
	mul.wide.u32 	%rd74, %r341, 4;
	add.s64 	%rd75, %rd2, %rd74;
	ld.global.u32 	%r345, [%rd75];
	mul.lo.s32 	%r346, %r345, %r343;
	st.shared.u32 	[%r328+-24], %r346;
	add.s32 	%r347, %r710, -7;
	mul.wide.u32 	%rd76, %r344, 4;
	add.s64 	%rd77, %rd2, %rd76;
	ld.global.u32 	%r348, [%rd77];
	mul.lo.s32 	%r349, %r348, %r346;
	st.shared.u32 	[%r328+-28], %r349;
	add.s32 	%r350, %r710, -8;
	mul.wide.u32 	%rd78, %r347, 4;
	add.s64 	%rd79, %rd2, %rd78;
	ld.global.u32 	%r351, [%rd79];
	mul.lo.s32 	%r352, %r351, %r349;
	st.shared.u32 	[%r328+-32], %r352;
	add.s32 	%r353, %r710, -9;
	mul.wide.u32 	%rd80, %r350, 4;
	add.s64 	%rd81, %rd2, %rd80;
	ld.global.u32 	%r354, [%rd81];
	mul.lo.s32 	%r355, %r354, %r352;
	st.shared.u32 	[%r328+-36], %r355;
	add.s32 	%r356, %r710, -10;
	mul.wide.u32 	%rd82, %r353, 4;
	add.s64 	%rd83, %rd2, %rd82;
	ld.global.u32 	%r357, [%rd83];
	mul.lo.s32 	%r358, %r357, %r355;
	st.shared.u32 	[%r328+-40], %r358;
	add.s32 	%r359, %r710, -11;
	mul.wide.u32 	%rd84, %r356, 4;
	add.s64 	%rd85, %rd2, %rd84;
	ld.global.u32 	%r360, [%rd85];
	mul.lo.s32 	%r361, %r360, %r358;
	st.shared.u32 	[%r328+-44], %r361;
	add.s32 	%r362, %r710, -12;
	mul.wide.u32 	%rd86, %r359, 4;
	add.s64 	%rd87, %rd2, %rd86;
	ld.global.u32 	%r363, [%rd87];
	mul.lo.s32 	%r364, %r363, %r361;
	st.shared.u32 	[%r328+-48], %r364;
	add.s32 	%r365, %r710, -13;
	mul.wide.u32 	%rd88, %r362, 4;
	add.s64 	%rd89, %rd2, %rd88;
	ld.global.u32 	%r366, [%rd89];
	mul.lo.s32 	%r367, %r366, %r364;
	st.shared.u32 	[%r328+-52], %r367;
	add.s32 	%r368, %r710, -14;
	mul.wide.u32 	%rd90, %r365, 4;
	add.s64 	%rd91, %rd2, %rd90;
	ld.global.u32 	%r369, [%rd91];
	mul.lo.s32 	%r370, %r369, %r367;
	st.shared.u32 	[%r328+-56], %r370;
	mul.wide.u32 	%rd92, %r368, 4;
	add.s64 	%rd93, %rd2, %rd92;
	ld.global.u32 	%r371, [%rd93];
	mul.lo.s32 	%r709, %r371, %r370;
	st.shared.u32 	[%r328+-60], %r709;
	add.s32 	%r710, %r710, -16;
	add.s32 	%r708, %r708, 16;
	setp.ne.s32 	%p14, %r708, %r34;
	@%p14 bra 	$L__BB8_18;
$L__BB8_19:
	setp.eq.s32 	%p15, %r33, 0;
	@%p15 bra 	$L__BB8_28;
	and.b32  	%r43, %r31, 7;
	setp.lt.u32 	%p16, %r33, 8;
	@%p16 bra 	$L__BB8_22;
	mul.wide.u32 	%rd94, %r710, 4;
	add.s64 	%rd95, %rd2, %rd94;
	ld.global.u32 	%r372, [%rd95+4];
	mul.lo.s32 	%r373, %r372, %r709;
	shl.b32 	%r374, %r710, 2;
	add.s32 	%r376, %r318, %r374;
	st.shared.u32 	[%r376], %r373;
	add.s32 	%r377, %r710, -1;
	ld.global.u32 	%r378, [%rd95];
	mul.lo.s32 	%r379, %r378, %r373;
	st.shared.u32 	[%r376+-4], %r379;
	add.s32 	%r380, %r710, -2;
	mul.wide.u32 	%rd96, %r377, 4;
	add.s64 	%rd97, %rd2, %rd96;
	ld.global.u32 	%r381, [%rd97];
	mul.lo.s32 	%r382, %r381, %r379;
	st.shared.u32 	[%r376+-8], %r382;
	add.s32 	%r383, %r710, -3;
	mul.wide.u32 	%rd98, %r380, 4;
	add.s64 	%rd99, %rd2, %rd98;
	ld.global.u32 	%r384, [%rd99];
	mul.lo.s32 	%r385, %r384, %r382;
	st.shared.u32 	[%r376+-12], %r385;
	add.s32 	%r386, %r710, -4;
	mul.wide.u32 	%rd100, %r383, 4;
	add.s64 	%rd101, %rd2, %rd100;
	ld.global.u32 	%r387, [%rd101];
	mul.lo.s32 	%r388, %r387, %r385;
	st.shared.u32 	[%r376+-16], %r388;
	add.s32 	%r389, %r710, -5;
	mul.wide.u32 	%rd102, %r386, 4;
	add.s64 	%rd103, %rd2, %rd102;
	ld.global.u32 	%r390, [%rd103];
	mul.lo.s32 	%r391, %r390, %r388;
	st.shared.u32 	[%r376+-20], %r391;
	add.s32 	%r392, %r710, -6;
	mul.wide.u32 	%rd104, %r389, 4;
	add.s64 	%rd105, %rd2, %rd104;
	ld.global.u32 	%r393, [%rd105];
	mul.lo.s32 	%r394, %r393, %r391;
	st.shared.u32 	[%r376+-24], %r394;
	mul.wide.u32 	%rd106, %r392, 4;
	add.s64 	%rd107, %rd2, %rd106;
	ld.global.u32 	%r395, [%rd107];
	mul.lo.s32 	%r396, %r395, %r394;
	st.shared.u32 	[%r376+-28], %r396;
	add.s32 	%r710, %r710, -8;
$L__BB8_22:
	setp.eq.s32 	%p17, %r43, 0;
	@%p17 bra 	$L__BB8_28;
	and.b32  	%r46, %r31, 3;
	setp.lt.u32 	%p18, %r43, 4;
	@%p18 bra 	$L__BB8_25;
	shl.b32 	%r397, %r710, 2;
	add.s32 	%r399, %r318, %r397;
	ld.shared.u32 	%r400, [%r399+4];
	mul.wide.u32 	%rd108, %r710, 4;
	add.s64 	%rd109, %rd2, %rd108;
	ld.global.u32 	%r401, [%rd109+4];
	mul.lo.s32 	%r402, %r401, %r400;
	st.shared.u32 	[%r399], %r402;
	add.s32 	%r403, %r710, -1;
	ld.global.u32 	%r404, [%rd109];
	mul.lo.s32 	%r405, %r404, %r402;
	st.shared.u32 	[%r399+-4], %r405;
	add.s32 	%r406, %r710, -2;
	mul.wide.u32 	%rd110, %r403, 4;
	add.s64 	%rd111, %rd2, %rd110;
	ld.global.u32 	%r407, [%rd111];
	mul.lo.s32 	%r408, %r407, %r405;
	st.shared.u32 	[%r399+-8], %r408;
	mul.wide.u32 	%rd112, %r406, 4;
	add.s64 	%rd113, %rd2, %rd112;
	ld.global.u32 	%r409, [%rd113];
	mul.lo.s32 	%r410, %r409, %r408;
	st.shared.u32 	[%r399+-12], %r410;
	add.s32 	%r710, %r710, -4;
$L__BB8_25:
	setp.eq.s32 	%p19, %r46, 0;
	@%p19 bra 	$L__BB8_28;
	shl.b32 	%r411, %r710, 2;
	add.s32 	%r413, %r411, %r318;
	add.s32 	%r715, %r413, 4;
	neg.s32 	%r714, %r46;
	ld.shared.u32 	%r713, [%r413+4];
$L__BB8_27:
	.pragma "nounroll";
	add.s32 	%r56, %r715, -4;
	mul.wide.u32 	%rd114, %r710, 4;
	add.s64 	%rd115, %rd2, %rd114;
	ld.global.u32 	%r414, [%rd115+4];
	mul.lo.s32 	%r713, %r414, %r713;
	st.shared.u32 	[%r715+-4], %r713;
	add.s32 	%r710, %r710, -1;
	add.s32 	%r714, %r714, 1;
	setp.ne.s32 	%p20, %r714, 0;
	mov.u32 	%r715, %r56;
	@%p20 bra 	$L__BB8_27;
$L__BB8_28:
	add.s32 	%r60, %r213, -1;
	shl.b32 	%r415, %r213, 2;
	mov.u32 	%r416, _ZZ13gather_kernelIdEvPKT_PKiPS0_S4_iS4_iS4_iiiiE12s_in_strides;
	add.s32 	%r417, %r416, %r415;
	mov.b32 	%r418, 1;
	st.shared.u32 	[%r417+-4], %r418;
	setp.lt.s32 	%p21, %r213, 2;
	@%p21 bra 	$L__BB8_41;
	add.s32 	%r721, %r213, -2;
	and.b32  	%r62, %r60, 15;
	setp.lt.u32 	%p22, %r721, 15;
	mov.b32 	%r720, 1;
	@%p22 bra 	$L__BB8_32;
	and.b32  	%r63, %r60, -16;
	mov.b32 	%r719, 0;
	mov.b32 	%r720, 1;
$L__BB8_31:
	.pragma "nounroll";
	mul.wide.u32 	%rd116, %r721, 4;
	add.s64 	%rd117, %rd3, %rd116;
	ld.global.u32 	%r422, [%rd117+4];
	mul.lo.s32 	%r423, %r422, %r720;
	shl.b32 	%r424, %r721, 2;
	add.s32 	%r426, %r416, %r424;
	st.shared.u32 	[%r426], %r423;
	add.s32 	%r427, %r721, -1;
	ld.global.u32 	%r428, [%rd117];
	mul.lo.s32 	%r429, %r428, %r423;
	st.shared.u32 	[%r426+-4], %r429;
	add.s32 	%r430, %r721, -2;
	mul.wide.u32 	%rd118, %r427, 4;
	add.s64 	%rd119, %rd3, %rd118;
	ld.global.u32 	%r431, [%rd119];
	mul.lo.s32 	%r432, %r431, %r429;
	st.shared.u32 	[%r426+-8], %r432;
	add.s32 	%r433, %r721, -3;
	mul.wide.u32 	%rd120, %r430, 4;
	add.s64 	%rd121, %rd3, %rd120;
	ld.global.u32 	%r434, [%rd121];
	mul.lo.s32 	%r435, %r434, %r432;
	st.shared.u32 	[%r426+-12], %r435;
	add.s32 	%r436, %r721, -4;
	mul.wide.u32 	%rd122, %r433, 4;
	add.s64 	%rd123, %rd3, %rd122;
	ld.global.u32 	%r437, [%rd123];
	mul.lo.s32 	%r438, %r437, %r435;
	st.shared.u32 	[%r426+-16], %r438;
	add.s32 	%r439, %r721, -5;
	mul.wide.u32 	%rd124, %r436, 4;
	add.s64 	%rd125, %rd3, %rd124;
	ld.global.u32 	%r440, [%rd125];
	mul.lo.s32 	%r441, %r440, %r438;
	st.shared.u32 	[%r426+-20], %r441;
	add.s32 	%r442, %r721, -6;
	mul.wide.u32 	%rd126, %r439, 4;
	add.s64 	%rd127, %rd3, %rd126;
	ld.global.u32 	%r443, [%rd127];
	mul.lo.s32 	%r444, %r443, %r441;
	st.shared.u32 	[%r426+-24], %r444;
	add.s32 	%r445, %r721, -7;
	mul.wide.u32 	%rd128, %r442, 4;
	add.s64 	%rd129, %rd3, %rd128;
	ld.global.u32 	%r446, [%rd129];
	mul.lo.s32 	%r447, %r446, %r444;
	st.shared.u32 	[%r426+-28], %r447;
	add.s32 	%r448, %r721, -8;
	mul.wide.u32 	%rd130, %r445, 4;
	add.s64 	%rd131, %rd3, %rd130;
	ld.global.u32 	%r449, [%rd131];
	mul.lo.s32 	%r450, %r449, %r447;
	st.shared.u32 	[%r426+-32], %r450;
	add.s32 	%r451, %r721, -9;
	mul.wide.u32 	%rd132, %r448, 4;
	add.s64 	%rd133, %rd3, %rd132;
	ld.global.u32 	%r452, [%rd133];
	mul.lo.s32 	%r453, %r452, %r450;
	st.shared.u32 	[%r426+-36], %r453;
	add.s32 	%r454, %r721, -10;
	mul.wide.u32 	%rd134, %r451, 4;
	add.s64 	%rd135, %rd3, %rd134;
	ld.global.u32 	%r455, [%rd135];
	mul.lo.s32 	%r456, %r455, %r453;
	st.shared.u32 	[%r426+-40], %r456;
	add.s32 	%r457, %r721, -11;
	mul.wide.u32 	%rd136, %r454, 4;
	add.s64 	%rd137, %rd3, %rd136;
	ld.global.u32 	%r458, [%rd137];
	mul.lo.s32 	%r459, %r458, %r456;
	st.shared.u32 	[%r426+-44], %r459;
	add.s32 	%r460, %r721, -12;
	mul.wide.u32 	%rd138, %r457, 4;
	add.s64 	%rd139, %rd3, %rd138;
	ld.global.u32 	%r461, [%rd139];
	mul.lo.s32 	%r462, %r461, %r459;
	st.shared.u32 	[%r426+-48], %r462;
	add.s32 	%r463, %r721, -13;
	mul.wide.u32 	%rd140, %r460, 4;
	add.s64 	%rd141, %rd3, %rd140;
	ld.global.u32 	%r464, [%rd141];
	mul.lo.s32 	%r465, %r464, %r462;
	st.shared.u32 	[%r426+-52], %r465;
	add.s32 	%r466, %r721, -14;
	mul.wide.u32 	%rd142, %r463, 4;
	add.s64 	%rd143, %rd3, %rd142;
	ld.global.u32 	%r467, [%rd143];
	mul.lo.s32 	%r468, %r467, %r465;
	st.shared.u32 	[%r426+-56], %r468;
	mul.wide.u32 	%rd144, %r466, 4;
	add.s64 	%rd145, %rd3, %rd144;
	ld.global.u32 	%r469, [%rd145];
	mul.lo.s32 	%r720, %r469, %r468;
	st.shared.u32 	[%r426+-60], %r720;
	add.s32 	%r721, %r721, -16;
	add.s32 	%r719, %r719, 16;
	setp.ne.s32 	%p23, %r719, %r63;
	@%p23 bra 	$L__BB8_31;
$L__BB8_32:
	setp.eq.s32 	%p24, %r62, 0;
	@%p24 bra 	$L__BB8_41;
	and.b32  	%r72, %r60, 7;
	setp.lt.u32 	%p25, %r62, 8;
	@%p25 bra 	$L__BB8_35;
	mul.wide.u32 	%rd146, %r721, 4;
	add.s64 	%rd147, %rd3, %rd146;
	ld.global.u32 	%r470, [%rd147+4];
	mul.lo.s32 	%r471, %r470, %r720;
	shl.b32 	%r472, %r721, 2;
	add.s32 	%r474, %r416, %r472;
	st.shared.u32 	[%r474], %r471;
	add.s32 	%r475, %r721, -1;
	ld.global.u32 	%r476, [%rd147];
	mul.lo.s32 	%r477, %r476, %r471;
	st.shared.u32 	[%r474+-4], %r477;
	add.s32 	%r478, %r721, -2;
	mul.wide.u32 	%rd148, %r475, 4;
	add.s64 	%rd149, %rd3, %rd148;
	ld.global.u32 	%r479, [%rd149];
	mul.lo.s32 	%r480, %r479, %r477;
	st.shared.u32 	[%r474+-8], %r480;
	add.s32 	%r481, %r721, -3;
	mul.wide.u32 	%rd150, %r478, 4;
	add.s64 	%rd151, %rd3, %rd150;
	ld.global.u32 	%r482, [%rd151];
	mul.lo.s32 	%r483, %r482, %r480;
	st.shared.u32 	[%r474+-12], %r483;
	add.s32 	%r484, %r721, -4;
	mul.wide.u32 	%rd152, %r481, 4;
	add.s64 	%rd153, %rd3, %rd152;
	ld.global.u32 	%r485, [%rd153];
	mul.lo.s32 	%r486, %r485, %r483;
	st.shared.u32 	[%r474+-16], %r486;
	add.s32 	%r487, %r721, -5;
	mul.wide.u32 	%rd154, %r484, 4;
	add.s64 	%rd155, %rd3, %rd154;
	ld.global.u32 	%r488, [%rd155];
	mul.lo.s32 	%r489, %r488, %r486;
	st.shared.u32 	[%r474+-20], %r489;
	add.s32 	%r490, %r721, -6;
	mul.wide.u32 	%rd156, %r487, 4;
	add.s64 	%rd157, %rd3, %rd156;
	ld.global.u32 	%r491, [%rd157];
	mul.lo.s32 	%r492, %r491, %r489;
	st.shared.u32 	[%r474+-24], %r492;
	mul.wide.u32 	%rd158, %r490, 4;
	add.s64 	%rd159, %rd3, %rd158;
	ld.global.u32 	%r493, [%rd159];
	mul.lo.s32 	%r494, %r493, %r492;
	st.shared.u32 	[%r474+-28], %r494;
	add.s32 	%r721, %r721, -8;
$L__BB8_35:
	setp.eq.s32 	%p26, %r72, 0;
	@%p26 bra 	$L__BB8_41;
	and.b32  	%r75, %r60, 3;
	setp.lt.u32 	%p27, %r72, 4;
	@%p27 bra 	$L__BB8_38;
	shl.b32 	%r495, %r721, 2;
	add.s32 	%r497, %r416, %r495;
	ld.shared.u32 	%r498, [%r497+4];
	mul.wide.u32 	%rd160, %r721, 4;
	add.s64 	%rd161, %rd3, %rd160;
	ld.global.u32 	%r499, [%rd161+4];
	mul.lo.s32 	%r500, %r499, %r498;
	st.shared.u32 	[%r497], %r500;
	add.s32 	%r501, %r721, -1;
	ld.global.u32 	%r502, [%rd161];
	mul.lo.s32 	%r503, %r502, %r500;
	st.shared.u32 	[%r497+-4], %r503;
	add.s32 	%r504, %r721, -2;
	mul.wide.u32 	%rd162, %r501, 4;
	add.s64 	%rd163, %rd3, %rd162;
	ld.global.u32 	%r505, [%rd163];
	mul.lo.s32 	%r506, %r505, %r503;
	st.shared.u32 	[%r497+-8], %r506;
	mul.wide.u32 	%rd164, %r504, 4;
	add.s64 	%rd165, %rd3, %rd164;
	ld.global.u32 	%r507, [%rd165];
	mul.lo.s32 	%r508, %r507, %r506;
	st.shared.u32 	[%r497+-12], %r508;
	add.s32 	%r721, %r721, -4;
$L__BB8_38:
	setp.eq.s32 	%p28, %r75, 0;
	@%p28 bra 	$L__BB8_41;
	shl.b32 	%r509, %r721, 2;
	add.s32 	%r511, %r509, %r416;
	add.s32 	%r726, %r511, 4;
	neg.s32 	%r725, %r75;
	ld.shared.u32 	%r724, [%r511+4];
$L__BB8_40:
	.pragma "nounroll";
	add.s32 	%r85, %r726, -4;
	mul.wide.u32 	%rd166, %r721, 4;
	add.s64 	%rd167, %rd3, %rd166;
	ld.global.u32 	%r512, [%rd167+4];
	mul.lo.s32 	%r724, %r512, %r724;
	st.shared.u32 	[%r726+-4], %r724;
	add.s32 	%r721, %r721, -1;
	add.s32 	%r725, %r725, 1;
	setp.ne.s32 	%p29, %r725, 0;
	mov.u32 	%r726, %r85;
	@%p29 bra 	$L__BB8_40;
$L__BB8_41:
	bar.sync 	0;
	mov.u32 	%r513, %ctaid.x;
	mov.u32 	%r514, %ntid.x;
	mad.lo.s32 	%r515, %r513, %r514, %r1;
	add.s32 	%r89, %r515, %r218;
	setp.ge.s32 	%p30, %r89, %r216;
	@%p30 bra 	$L__BB8_85;
	min.s32 	%r90, %r217, %r215;
	setp.lt.s32 	%p31, %r90, 1;
	mov.b32 	%r749, 0;
	mov.u32 	%r748, %r89;
	mov.u32 	%r750, %r749;
	@%p31 bra 	$L__BB8_54;
	and.b32  	%r91, %r90, 7;
	setp.lt.u32 	%p32, %r90, 8;
	mov.b32 	%r740, 0;
	mov.u32 	%r750, %r740;
	mov.u32 	%r748, %r89;
	@%p32 bra 	$L__BB8_46;
	and.b32  	%r740, %r90, 2147483640;
	mov.u32 	%r522, _ZZ13gather_kernelIdEvPKT_PKiPS0_S4_iS4_iS4_iiiiE13s_out_strides;
	add.s32 	%r729, %r522, 16;
	mov.u32 	%r523, _ZZ13gather_kernelIdEvPKT_PKiPS0_S4_iS4_iS4_iiiiE12s_in_strides;
	add.s32 	%r728, %r523, 16;
	neg.s32 	%r730, %r740;
	mov.b32 	%r750, 0;
	mov.u32 	%r748, %r89;
$L__BB8_45:
	.pragma "nounroll";
	ld.shared.u32 	%r524, [%r729+-16];
	div.s32 	%r525, %r748, %r524;
	mul.lo.s32 	%r526, %r525, %r524;
	sub.s32 	%r527, %r748, %r526;
	ld.shared.u32 	%r528, [%r728+-16];
	mad.lo.s32 	%r529, %r528, %r525, %r750;
	ld.shared.u32 	%r530, [%r729+-12];
	div.s32 	%r531, %r527, %r530;
	mul.lo.s32 	%r532, %r531, %r530;
	sub.s32 	%r533, %r527, %r532;
	ld.shared.u32 	%r534, [%r728+-12];
	mad.lo.s32 	%r535, %r534, %r531, %r529;
	ld.shared.u32 	%r536, [%r729+-8];
	div.s32 	%r537, %r533, %r536;
	mul.lo.s32 	%r538, %r537, %r536;
	sub.s32 	%r539, %r533, %r538;
	ld.shared.u32 	%r540, [%r728+-8];
	mad.lo.s32 	%r541, %r540, %r537, %r535;
	ld.shared.u32 	%r542, [%r729+-4];
	div.s32 	%r543, %r539, %r542;
	mul.lo.s32 	%r544, %r543, %r542;
	sub.s32 	%r545, %r539, %r544;
	ld.shared.u32 	%r546, [%r728+-4];
	mad.lo.s32 	%r547, %r546, %r543, %r541;
	ld.shared.u32 	%r548, [%r729];
	div.s32 	%r549, %r545, %r548;
	mul.lo.s32 	%r550, %r549, %r548;
	sub.s32 	%r551, %r545, %r550;
	ld.shared.u32 	%r552, [%r728];
	mad.lo.s32 	%r553, %r552, %r549, %r547;
	ld.shared.u32 	%r554, [%r729+4];
	div.s32 	%r555, %r551, %r554;
	mul.lo.s32 	%r556, %r555, %r554;
	sub.s32 	%r557, %r551, %r556;
	ld.shared.u32 	%r558, [%r728+4];
	mad.lo.s32 	%r559, %r558, %r555, %r553;
	ld.shared.u32 	%r560, [%r729+8];
	div.s32 	%r561, %r557, %r560;
	mul.lo.s32 	%r562, %r561, %r560;
	sub.s32 	%r563, %r557, %r562;
	ld.shared.u32 	%r564, [%r728+8];
	mad.lo.s32 	%r565, %r564, %r561, %r559;
	ld.shared.u32 	%r566, [%r729+12];
	div.s32 	%r567, %r563, %r566;
	mul.lo.s32 	%r568, %r567, %r566;
	sub.s32 	%r748, %r563, %r568;
	ld.shared.u32 	%r569, [%r728+12];
	mad.lo.s32 	%r750, %r569, %r567, %r565;
	add.s32 	%r730, %r730, 8;
	add.s32 	%r729, %r729, 32;
	add.s32 	%r728, %r728, 32;
	setp.ne.s32 	%p33, %r730, 0;
	@%p33 bra 	$L__BB8_45;
$L__BB8_46:
	setp.eq.s32 	%p34, %r91, 0;
	mov.u32 	%r749, %r90;
	@%p34 bra 	$L__BB8_54;
	and.b32  	%r109, %r90, 3;
	setp.lt.u32 	%p35, %r91, 4;
	@%p35 bra 	$L__BB8_49;
	shl.b32 	%r571, %r740, 2;
	mov.u32 	%r572, _ZZ13gather_kernelIdEvPKT_PKiPS0_S4_iS4_iS4_iiiiE13s_out_strides;
	add.s32 	%r573, %r572, %r571;
	ld.shared.u32 	%r574, [%r573];
	div.s32 	%r575, %r748, %r574;
	mul.lo.s32 	%r576, %r575, %r574;
	sub.s32 	%r577, %r748, %r576;
	mov.u32 	%r578, _ZZ13gather_kernelIdEvPKT_PKiPS0_S4_iS4_iS4_iiiiE12s_in_strides;
	add.s32 	%r579, %r578, %r571;
	ld.shared.u32 	%r580, [%r579];
	mad.lo.s32 	%r581, %r580, %r575, %r750;
	ld.shared.u32 	%r582, [%r573+4];
	div.s32 	%r583, %r577, %r582;
	mul.lo.s32 	%r584, %r583, %r582;
	sub.s32 	%r585, %r577, %r584;
	ld.shared.u32 	%r586, [%r579+4];
	mad.lo.s32 	%r587, %r586, %r583, %r581;
	ld.shared.u32 	%r588, [%r573+8];
	div.s32 	%r589, %r585, %r588;
	mul.lo.s32 	%r590, %r589, %r588;
	sub.s32 	%r591, %r585, %r590;
	ld.shared.u32 	%r592, [%r579+8];
	mad.lo.s32 	%r593, %r592, %r589, %r587;
	ld.shared.u32 	%r594, [%r573+12];
	div.s32 	%r595, %r591, %r594;
	mul.lo.s32 	%r596, %r595, %r594;
	sub.s32 	%r748, %r591, %r596;
	ld.shared.u32 	%r597, [%r579+12];
	mad.lo.s32 	%r750, %r597, %r595, %r593;
	add.s32 	%r740, %r740, 4;
$L__BB8_49:
	setp.eq.s32 	%p36, %r109, 0;
	mov.u32 	%r749, %r90;
	@%p36 bra 	$L__BB8_54;
	setp.eq.s32 	%p37, %r109, 1;
	@%p37 bra 	$L__BB8_52;
	shl.b32 	%r599, %r740, 2;
	mov.u32 	%r600, _ZZ13gather_kernelIdEvPKT_PKiPS0_S4_iS4_iS4_iiiiE13s_out_strides;
	add.s32 	%r601, %r600, %r599;
	ld.shared.u32 	%r602, [%r601];
	div.s32 	%r603, %r748, %r602;
	mul.lo.s32 	%r604, %r603, %r602;
	sub.s32 	%r605, %r748, %r604;
	mov.u32 	%r606, _ZZ13gather_kernelIdEvPKT_PKiPS0_S4_iS4_iS4_iiiiE12s_in_strides;
	add.s32 	%r607, %r606, %r599;
	ld.shared.u32 	%r608, [%r607];
	mad.lo.s32 	%r609, %r608, %r603, %r750;
	ld.shared.u32 	%r610, [%r601+4];
	div.s32 	%r611, %r605, %r610;
	mul.lo.s32 	%r612, %r611, %r610;
	sub.s32 	%r748, %r605, %r612;
	ld.shared.u32 	%r613, [%r607+4];
	mad.lo.s32 	%r750, %r613, %r611, %r609;
	add.s32 	%r740, %r740, 2;
$L__BB8_52:
	and.b32  	%r614, %r90, 1;
	setp.eq.b32 	%p38, %r614, 1;
	not.pred 	%p39, %p38;
	mov.u32 	%r749, %r90;
	@%p39 bra 	$L__BB8_54;
	shl.b32 	%r615, %r740, 2;
	mov.u32 	%r616, _ZZ13gather_kernelIdEvPKT_PKiPS0_S4_iS4_iS4_iiiiE13s_out_strides;
	add.s32 	%r617, %r616, %r615;
	ld.shared.u32 	%r618, [%r617];
	div.s32 	%r619, %r748, %r618;
	mul.lo.s32 	%r620, %r619, %r618;
	sub.s32 	%r748, %r748, %r620;
	mov.u32 	%r621, _ZZ13gather_kernelIdEvPKT_PKiPS0_S4_iS4_iS4_iiiiE12s_in_strides;
	add.s32 	%r622, %r621, %r615;
	ld.shared.u32 	%r623, [%r622];
	mad.lo.s32 	%r750, %r623, %r619, %r750;
	mov.u32 	%r749, %r90;
$L__BB8_54:
	setp.ge.s32 	%p40, %r749, %r215;
	mov.b32 	%r756, 0;
	mov.b64 	%rd176, 0;
	@%p40 bra 	$L__BB8_84;
	add.s32 	%r131, %r217, %r214;
	sub.s32 	%r132, %r215, %r749;
	and.b32  	%r133, %r132, 3;
	sub.s32 	%r627, %r749, %r215;
	setp.gt.u32 	%p41, %r627, -4;
	mov.b32 	%r756, 0;
	mov.u32 	%r757, %r756;
	@%p41 bra 	$L__BB8_70;
	and.b32  	%r629, %r132, -4;
	neg.s32 	%r754, %r629;
	shl.b32 	%r630, %r749, 2;
	add.s32 	%r631, %r630, 8;
	mov.u32 	%r632, _ZZ13gather_kernelIdEvPKT_PKiPS0_S4_iS4_iS4_iiiiE13s_out_strides;
	add.s32 	%r753, %r632, %r631;
	shl.b32 	%r633, %r214, 2;
	sub.s32 	%r634, %r631, %r633;
	mov.u32 	%r635, _ZZ13gather_kernelIdEvPKT_PKiPS0_S4_iS4_iS4_iiiiE12s_in_strides;
	add.s32 	%r752, %r635, %r634;
	shl.b32 	%r636, %r217, 2;
	sub.s32 	%r637, %r631, %r636;
	mov.u32 	%r638, _ZZ13gather_kernelIdEvPKT_PKiPS0_S4_iS4_iS4_iiiiE13s_idx_strides;
	add.s32 	%r751, %r638, %r637;
	mov.b32 	%r756, 0;
	mov.u32 	%r755, %r749;
$L__BB8_57:
	.pragma "nounroll";
	ld.shared.u32 	%r639, [%r753+-8];
	div.s32 	%r146, %r748, %r639;
	mul.lo.s32 	%r640, %r146, %r639;
	sub.s32 	%r147, %r748, %r640;
	setp.lt.s32 	%p42, %r755, %r131;
	@%p42 bra 	$L__BB8_59;
	ld.shared.u32 	%r641, [%r752+-4];
	mad.lo.s32 	%r756, %r641, %r146, %r756;
	bra.uni 	$L__BB8_60;
$L__BB8_59:
	ld.shared.u32 	%r642, [%r751+-8];
	mad.lo.s32 	%r757, %r642, %r146, %r757;
$L__BB8_60:
	ld.shared.u32 	%r643, [%r753+-4];
	div.s32 	%r152, %r147, %r643;
	mul.lo.s32 	%r644, %r152, %r643;
	sub.s32 	%r153, %r147, %r644;
	add.s32 	%r154, %r755, 1;
	setp.lt.s32 	%p43, %r154, %r131;
	@%p43 bra 	$L__BB8_62;
	ld.shared.u32 	%r645, [%r752];
	mad.lo.s32 	%r756, %r645, %r152, %r756;
	bra.uni 	$L__BB8_63;
$L__BB8_62:
	ld.shared.u32 	%r646, [%r751+-4];
	mad.lo.s32 	%r757, %r646, %r152, %r757;
$L__BB8_63:
	ld.shared.u32 	%r647, [%r753];
	div.s32 	%r159, %r153, %r647;
	mul.lo.s32 	%r648, %r159, %r647;
	sub.s32 	%r160, %r153, %r648;
	add.s32 	%r161, %r154, 1;
	setp.lt.s32 	%p44, %r161, %r131;
	@%p44 bra 	$L__BB8_65;
	ld.shared.u32 	%r649, [%r752+4];
	mad.lo.s32 	%r756, %r649, %r159, %r756;
	bra.uni 	$L__BB8_66;
$L__BB8_65:
	ld.shared.u32 	%r650, [%r751];
	mad.lo.s32 	%r757, %r650, %r159, %r757;
$L__BB8_66:
	ld.shared.u32 	%r651, [%r753+4];
	div.s32 	%r166, %r160, %r651;
	mul.lo.s32 	%r652, %r166, %r651;
	sub.s32 	%r748, %r160, %r652;
	add.s32 	%r168, %r161, 1;
	setp.lt.s32 	%p45, %r168, %r131;
	@%p45 bra 	$L__BB8_68;
	ld.shared.u32 	%r653, [%r752+8];
	mad.lo.s32 	%r756, %r653, %r166, %r756;
	bra.uni 	$L__BB8_69;
$L__BB8_68:
	ld.shared.u32 	%r654, [%r751+4];
	mad.lo.s32 	%r757, %r654, %r166, %r757;
$L__BB8_69:
	add.s32 	%r749, %r755, 4;
	add.s32 	%r754, %r754, 4;
	add.s32 	%r753, %r753, 16;
	add.s32 	%r752, %r752, 16;
	add.s32 	%r751, %r751, 16;
	setp.ne.s32 	%p46, %r754, 0;
	add.s32 	%r755, %r168, 1;
	@%p46 bra 	$L__BB8_57;
$L__BB8_70:
	setp.eq.s32 	%p47, %r133, 0;
	@%p47 bra 	$L__BB8_83;
	setp.eq.s32 	%p48, %r133, 1;
	@%p48 bra 	$L__BB8_79;
	shl.b32 	%r656, %r749, 2;
	mov.u32 	%r657, _ZZ13gather_kernelIdEvPKT_PKiPS0_S4_iS4_iS4_iiiiE13s_out_strides;
	add.s32 	%r185, %r657, %r656;
	ld.shared.u32 	%r658, [%r185];
	div.s32 	%r186, %r748, %r658;
	mul.lo.s32 	%r659, %r186, %r658;
	sub.s32 	%r187, %r748, %r659;
	setp.lt.s32 	%p49, %r749, %r131;
	sub.s32 	%r660, %r749, %r217;
	shl.b32 	%r661, %r660, 2;
	mov.u32 	%r662, _ZZ13gather_kernelIdEvPKT_PKiPS0_S4_iS4_iS4_iiiiE13s_idx_strides;
	add.s32 	%r188, %r662, %r661;
	sub.s32 	%r663, %r749, %r214;
	shl.b32 	%r664, %r663, 2;
	mov.u32 	%r665, _ZZ13gather_kernelIdEvPKT_PKiPS0_S4_iS4_iS4_iiiiE12s_in_strides;
	add.s32 	%r189, %r665, %r664;
	@%p49 bra 	$L__BB8_74;
	ld.shared.u32 	%r666, [%r189+4];
	mad.lo.s32 	%r756, %r666, %r186, %r756;
	bra.uni 	$L__BB8_75;
$L__BB8_74:
	ld.shared.u32 	%r667, [%r188];
	mad.lo.s32 	%r757, %r667, %r186, %r757;
$L__BB8_75:
	add.s32 	%r668, %r749, 1;
	ld.shared.u32 	%r669, [%r185+4];
	div.s32 	%r194, %r187, %r669;
	mul.lo.s32 	%r670, %r194, %r669;
	sub.s32 	%r748, %r187, %r670;
	setp.lt.s32 	%p50, %r668, %r131;
	@%p50 bra 	$L__BB8_77;
	ld.shared.u32 	%r671, [%r189+8];
	mad.lo.s32 	%r756, %r671, %r194, %r756;
	bra.uni 	$L__BB8_78;
$L__BB8_77:
	ld.shared.u32 	%r672, [%r188+4];
	mad.lo.s32 	%r757, %r672, %r194, %r757;
$L__BB8_78:
	add.s32 	%r749, %r749, 2;
$L__BB8_79:
	and.b32  	%r673, %r132, 1;
	setp.eq.b32 	%p51, %r673, 1;
	not.pred 	%p52, %p51;
	@%p52 bra 	$L__BB8_83;
	shl.b32 	%r674, %r749, 2;
	mov.u32 	%r675, _ZZ13gather_kernelIdEvPKT_PKiPS0_S4_iS4_iS4_iiiiE13s_out_strides;
	add.s32 	%r676, %r675, %r674;
	ld.shared.u32 	%r677, [%r676];
	div.s32 	%r207, %r748, %r677;
	setp.lt.s32 	%p53, %r749, %r131;
	@%p53 bra 	$L__BB8_82;
	sub.s32 	%r678, %r749, %r214;
	shl.b32 	%r679, %r678, 2;
	mov.u32 	%r680, _ZZ13gather_kernelIdEvPKT_PKiPS0_S4_iS4_iS4_iiiiE12s_in_strides;
	add.s32 	%r681, %r680, %r679;
	ld.shared.u32 	%r682, [%r681+4];
	mad.lo.s32 	%r756, %r682, %r207, %r756;
	bra.uni 	$L__BB8_83;
$L__BB8_82:
	sub.s32 	%r683, %r749, %r217;
	shl.b32 	%r684, %r683, 2;
	mov.u32 	%r685, _ZZ13gather_kernelIdEvPKT_PKiPS0_S4_iS4_iS4_iiiiE13s_idx_strides;
	add.s32 	%r686, %r685, %r684;
	ld.shared.u32 	%r687, [%r686];
	mad.lo.s32 	%r757, %r687, %r207, %r757;
$L__BB8_83:
	cvt.s64.s32 	%rd176, %r757;
$L__BB8_84:
	shl.b64 	%rd171, %rd176, 2;
	add.s64 	%rd169, %rd7, %rd171;
	// begin inline asm
	ld.global.nc.s32 %r688, [%rd169];
	// end inline asm
	shl.b32 	%r689, %r217, 2;
	mov.u32 	%r690, _ZZ13gather_kernelIdEvPKT_PKiPS0_S4_iS4_iS4_iiiiE12s_in_strides;
	add.s32 	%r691, %r690, %r689;
	ld.shared.u32 	%r692, [%r691];
	add.s32 	%r693, %r756, %r750;
	mad.lo.s32 	%r694, %r692, %r688, %r693;
	mul.wide.s32 	%rd172, %r694, 8;
	add.s64 	%rd170, %rd6, %rd172;
	// begin inline asm
	ld.global.nc.f64 %fd1, [%rd170];
	// end inline asm
	cvta.to.global.u64 	%rd173, %rd8;
	mul.wide.s32 	%rd174, %r89, 8;
	add.s64 	%rd175, %rd173, %rd174;
	st.global.f64 	[%rd175], %fd1;
$L__BB8_85:
	ret;

}
	// .globl	_Z13gather_kernelIjEvPKT_PKiPS0_S4_iS4_iS4_iiii
.visible .entry _Z13gather_kernelIjEvPKT_PKiPS0_S4_iS4_iS4_iiii(
	.param .u64 .ptr .align 1 _Z13gather_kernelIjEvPKT_PKiPS0_S4_iS4_iS4_iiii_param_0,
	.param .u64 .ptr .align 1 _Z13gather_kernelIjEvPKT_PKiPS0_S4_iS4_iS4_iiii_param_1,
	.param .u64 .ptr .align 1 _Z13gather_kernelIjEvPKT_PKiPS0_S4_iS4_iS4_iiii_param_2,
	.param .u64 .ptr .align 1 _Z13gather_kernelIjEvPKT_PKiPS0_S4_iS4_iS4_iiii_param_3,
	.param .u32 _Z13gather_kernelIjEvPKT_PKiPS0_S4_iS4_iS4_iiii_param_4,
	.param .u64 .ptr .align 1 _Z13gather_kernelIjEvPKT_PKiPS0_S4_iS4_iS4_iiii_param_5,
	.param .u32 _Z13gather_kernelIjEvPKT_PKiPS0_S4_iS4_iS4_iiii_param_6,
	.param .u64 .ptr .align 1 _Z13gather_kernelIjEvPKT_PKiPS0_S4_iS4_iS4_iiii_param_7,
	.param .u32 _Z13gather_kernelIjEvPKT_PKiPS0_S4_iS4_iS4_iiii_param_8,
	.param .u32 _Z13gather_kernelIjEvPKT_PKiPS0_S4_iS4_iS4_iiii_param_9,
	.param .u32 _Z13gather_kernelIjEvPKT_PKiPS0_S4_iS4_iS4_iiii_param_10,
	.param .u32 _Z13gather_kernelIjEvPKT_PKiPS0_S4_iS4_iS4_iiii_param_11
)
{
	.reg .pred 	%p<54>;
	.reg .b32 	%r<787>;
	.reg .b64 	%rd<177>;
	// demoted variable
	.shared .align 4 .b8 _ZZ13gather_kernelIjEvPKT_PKiPS0_S4_iS4_iS4_iiiiE13s_out_strides[128];
	// demoted variable
	.shared .align 4 .b8 _ZZ13gather_kernelIjEvPKT_PKiPS0_S4_iS4_iS4_iiiiE13s_idx_strides[128];
	// demoted variable
	.shared .align 4 .b8 _ZZ13gather_kernelIjEvPKT_PKiPS0_S4_iS4_iS4_iiiiE12s_in_strides[128];
	ld.param.u64 	%rd6, [_Z13gather_kernelIjEvPKT_PKiPS0_S4_iS4_iS4_iiii_param_0];
	ld.param.u64 	%rd7, [_Z13gather_kernelIjEvPKT_PKiPS0_S4_iS4_iS4_iiii_param_1];
	ld.param.u64 	%rd8, [_Z13gather_kernelIjEvPKT_PKiPS0_S4_iS4_iS4_iiii_param_2];
	ld.param.u64 	%rd9, [_Z13gather_kernelIjEvPKT_PKiPS0_S4_iS4_iS4_iiii_param_3];
	ld.param.u32 	%r213, [_Z13gather_kernelIjEvPKT_PKiPS0_S4_iS4_iS4_iiii_param_4];
	ld.param.u64 	%rd10, [_Z13gather_kernelIjEvPKT_PKiPS0_S4_iS4_iS4_iiii_param_5];
	ld.param.u32 	%r214, [_Z13gather_kernelIjEvPKT_PKiPS0_S4_iS4_iS4_iiii_param_6];
	ld.param.u64 	%rd11, [_Z13gather_kernelIjEvPKT_PKiPS0_S4_iS4_iS4_iiii_param_7];
	ld.param.u32 	%r215, [_Z13gather_kernelIjEvPKT_PKiPS0_S4_iS4_iS4_iiii_param_8];
	ld.param.u32 	%r216, [_Z13gather_kernelIjEvPKT_PKiPS0_S4_iS4_iS4_iiii_param_9];
	ld.param.u32 	%r217, [_Z13gather_kernelIjEvPKT_PKiPS0_S4_iS4_iS4_iiii_param_10];
	ld.param.u32 	%r218, [_Z13gather_kernelIjEvPKT_PKiPS0_S4_iS4_iS4_iiii_param_11];
	cvta.to.global.u64 	%rd1, %rd11;
	cvta.to.global.u64 	%rd2, %rd10;
	cvta.to.global.u64 	%rd3, %rd9;
	mov.u32 	%r1, %tid.x;
	setp.ne.s32 	%p1, %r1, 0;
	@%p1 bra 	$L__BB9_41;
	add.s32 	%r2, %r215, -1;
	shl.b32 	%r219, %r215, 2;
	mov.u32 	%r220, _ZZ13gather_kernelIjEvPKT_PKiPS0_S4_iS4_iS4_iiiiE13s_out_strides;
	add.s32 	%r221, %r220, %r219;
	mov.b32 	%r222, 1;
	st.shared.u32 	[%r221+-4], %r222;
	setp.lt.s32 	%p2, %r215, 2;
	@%p2 bra 	$L__BB9_14;
	add.s32 	%r700, %r215, -2;
	and.b32  	%r4, %r2, 15;
	setp.lt.u32 	%p3, %r700, 15;
	mov.b32 	%r699, 1;
	@%p3 bra 	$L__BB9_5;
	and.b32  	%r5, %r2, -16;
	mov.b32 	%r698, 0;
	mov.b32 	%r699, 1;
$L__BB9_4:
	.pragma "nounroll";
	mul.wide.u32 	%rd12, %r700, 4;
	add.s64 	%rd13, %rd1, %rd12;
	ld.global.u32 	%r226, [%rd13+4];
	mul.lo.s32 	%r227, %r226, %r699;
	shl.b32 	%r228, %r700, 2;
	add.s32 	%r230, %r220, %r228;
	st.shared.u32 	[%r230], %r227;
	add.s32 	%r231, %r700, -1;
	ld.global.u32 	%r232, [%rd13];
	mul.lo.s32 	%r233, %r232, %r227;
	st.shared.u32 	[%r230+-4], %r233;
	add.s32 	%r234, %r700, -2;
	mul.wide.u32 	%rd14, %r231, 4;
	add.s64 	%rd15, %rd1, %rd14;
	ld.global.u32 	%r235, [%rd15];
	mul.lo.s32 	%r236, %r235, %r233;
	st.shared.u32 	[%r230+-8], %r236;
	add.s32 	%r237, %r700, -3;
	mul.wide.u32 	%rd16, %r234, 4;
	add.s64 	%rd17, %rd1, %rd16;
	ld.global.u32 	%r238, [%rd17];
	mul.lo.s32 	%r239, %r238, %r236;
	st.shared.u32 	[%r230+-12], %r239;
	add.s32 	%r240, %r700, -4;
	mul.wide.u32 	%rd18, %r237, 4;
	add.s64 	%rd19, %rd1, %rd18;
	ld.global.u32 	%r241, [%rd19];
	mul.lo.s32 	%r242, %r241, %r239;
	st.shared.u32 	[%r230+-16], %r242;
	add.s32 	%r243, %r700, -5;
	mul.wide.u32 	%rd20, %r240, 4;
	add.s64 	%rd21, %rd1, %rd20;
	ld.global.u32 	%r244, [%rd21];
	mul.lo.s32 	%r245, %r244, %r242;
	st.shared.u32 	[%r230+-20], %r245;
	add.s32 	%r246, %r700, -6;
	mul.wide.u32 	%rd22, %r243, 4;
	add.s64 	%rd23, %rd1, %rd22;
	ld.global.u32 	%r247, [%rd23];
	mul.lo.s32 	%r248, %r247, %r245;
	st.shared.u32 	[%r230+-24], %r248;
	add.s32 	%r249, %r700, -7;
	mul.wide.u32 	%rd24, %r246, 4;
	add.s64 	%rd25, %rd1, %rd24;
	ld.global.u32 	%r250, [%rd25];
	mul.lo.s32 	%r251, %r250, %r248;
	st.shared.u32 	[%r230+-28], %r251;
	add.s32 	%r252, %r700, -8;
	mul.wide.u32 	%rd26, %r249, 4;
	add.s64 	%rd27, %rd1, %rd26;
	ld.global.u32 	%r253, [%rd27];
	mul.lo.s32 	%r254, %r253, %r251;
	st.shared.u32 	[%r230+-32], %r254;
	add.s32 	%r255, %r700, -9;
	mul.wide.u32 	%rd28, %r252, 4;
	add.s64 	%rd29, %rd1, %rd28;
	ld.global.u32 	%r256, [%rd29];
	mul.lo.s32 	%r257, %r256, %r254;
	st.shared.u32 	[%r230+-36], %r257;
	add.s32 	%r258, %r700, -10;
	mul.wide.u32 	%rd30, %r255, 4;
	add.s64 	%rd31, %rd1, %rd30;
	ld.global.u32 	%r259, [%rd31];
	mul.lo.s32 	%r260, %r259, %r257;
	st.shared.u32 	[%r230+-40], %r260;
	add.s32 	%r261, %r700, -11;
	mul.wide.u32 	%rd32, %r258, 4;
	add.s64 	%rd33, %rd1, %rd32;
	ld.global.u32 	%r262, [%rd33];
	mul.lo.s32 	%r263, %r262, %r260;
	st.shared.u32 	[%r230+-44], %r263;
	add.s32 	%r264, %r700, -12;
	mul.wide.u32 	%rd34, %r261, 4;
	add.s64 	%rd35, %rd1, %rd34;
	ld.global.u32 	%r265, [%rd35];
	mul.lo.s32 	%r266, %r265, %r263;
	st.shared.u32 	[%r230+-48], %r266;
	add.s32 	%r267, %r700, -13;
	mul.wide.u32 	%rd36, %r264, 4;
	add.s64 	%rd37, %rd1, %rd36;
	ld.global.u32 	%r268, [%rd37];
	mul.lo.s32 	%r269, %r268, %r266;
	st.shared.u32 	[%r230+-52], %r269;
	add.s32 	%r270, %r700, -14;
	mul.wide.u32 	%rd38, %r267, 4;
	add.s64 	%rd39, %rd1, %rd38;
	ld.global.u32 	%r271, [%rd39];
	mul.lo.s32 	%r272, %r271, %r269;
	st.shared.u32 	[%r230+-56], %r272;
	mul.wide.u32 	%rd40, %r270, 4;
	add.s64 	%rd41, %rd1, %rd40;
	ld.global.u32 	%r273, [%rd41];
	mul.lo.s32 	%r699, %r273, %r272;
	st.shared.u32 	[%r230+-60], %r699;
	add.s32 	%r700, %r700, -16;
	add.s32 	%r698, %r698, 16;
	setp.ne.s32 	%p4, %r698, %r5;
	@%p4 bra 	$L__BB9_4;
$L__BB9_5:
	setp.eq.s32 	%p5, %r4, 0;
	@%p5 bra 	$L__BB9_14;
	and.b32  	%r14, %r2, 7;
	setp.lt.u32 	%p6, %r4, 8;
	@%p6 bra 	$L__BB9_8;
	mul.wide.u32 	%rd42, %r700, 4;
	add.s64 	%rd43, %rd1, %rd42;
	ld.global.u32 	%r274, [%rd43+4];
	mul.lo.s32 	%r275, %r274, %r699;
	shl.b32 	%r276, %r700, 2;
	add.s32 	%r278, %r220, %r276;
	st.shared.u32 	[%r278], %r275;
	add.s32 	%r279, %r700, -1;
	ld.global.u32 	%r280, [%rd43];
	mul.lo.s32 	%r281, %r280, %r275;
	st.shared.u32 	[%r278+-4], %r281;
	add.s32 	%r282, %r700, -2;
	mul.wide.u32 	%rd44, %r279, 4;
	add.s64 	%rd45, %rd1, %rd44;
	ld.global.u32 	%r283, [%rd45];
	mul.lo.s32 	%r284, %r283, %r281;
	st.shared.u32 	[%r278+-8], %r284;
	add.s32 	%r285, %r700, -3;
	mul.wide.u32 	%rd46, %r282, 4;
	add.s64 	%rd47, %rd1, %rd46;
	ld.global.u32 	%r286, [%rd47];
	mul.lo.s32 	%r287, %r286, %r284;
	st.shared.u32 	[%r278+-12], %r287;
	add.s32 	%r288, %r700, -4;
	mul.wide.u32 	%rd48, %r285, 4;
	add.s64 	%rd49, %rd1, %rd48;
	ld.global.u32 	%r289, [%rd49];
	mul.lo.s32 	%r290, %r289, %r287;
	st.shared.u32 	[%r278+-16], %r290;
	add.s32 	%r291, %r700, -5;
	mul.wide.u32 	%rd50, %r288, 4;
	add.s64 	%rd51, %rd1, %rd50;
	ld.global.u32 	%r292, [%rd51];
	mul.lo.s32 	%r293, %r292, %r290;
	st.shared.u32 	[%r278+-20], %r293;
	add.s32 	%r294, %r700, -6;
	mul.wide.u32 	%rd52, %r291, 4;
	add.s64 	%rd53, %rd1, %rd52;
	ld.global.u32 	%r295, [%rd53];
	mul.lo.s32 	%r296, %r295, %r293;
	st.shared.u32 	[%r278+-24], %r296;
	mul.wide.u32 	%rd54, %r294, 4;
	add.s64 	%rd55, %rd1, %rd54;
	ld.global.u32 	%r297, [%rd55];
	mul.lo.s32 	%r298, %r297, %r296;
	st.shared.u32 	[%r278+-28], %r298;
	add.s32 	%r700, %r700, -8;
$L__BB9_8:
	setp.eq.s32 	%p7, %r14, 0;
	@%p7 bra 	$L__BB9_14;
	and.b32  	%r17, %r2, 3;
	setp.lt.u32 	%p8, %r14, 4;
	@%p8 bra 	$L__BB9_11;
	shl.b32 	%r299, %r700, 2;
	add.s32 	%r301, %r220, %r299;
	ld.shared.u32 	%r302, [%r301+4];
	mul.wide.u32 	%rd56, %r700, 4;
	add.s64 	%rd57, %rd1, %rd56;
	ld.global.u32 	%r303, [%rd57+4];
	mul.lo.s32 	%r304, %r303, %r302;
	st.shared.u32 	[%r301], %r304;
	add.s32 	%r305, %r700, -1;
	ld.global.u32 	%r306, [%rd57];
	mul.lo.s32 	%r307, %r306, %r304;
	st.shared.u32 	[%r301+-4], %r307;
	add.s32 	%r308, %r700, -2;
	mul.wide.u32 	%rd58, %r305, 4;
	add.s64 	%rd59, %rd1, %rd58;
	ld.global.u32 	%r309, [%rd59];
	mul.lo.s32 	%r310, %r309, %r307;
	st.shared.u32 	[%r301+-8], %r310;
	mul.wide.u32 	%rd60, %r308, 4;
	add.s64 	%rd61, %rd1, %rd60;
	ld.global.u32 	%r311, [%rd61];
	mul.lo.s32 	%r312, %r311, %r310;
	st.shared.u32 	[%r301+-12], %r312;
	add.s32 	%r700, %r700, -4;
$L__BB9_11:
	setp.eq.s32 	%p9, %r17, 0;
	@%p9 bra 	$L__BB9_14;
	shl.b32 	%r313, %r700, 2;
	add.s32 	%r315, %r313, %r220;
	add.s32 	%r705, %r315, 4;
	neg.s32 	%r704, %r17;
	ld.shared.u32 	%r703, [%r315+4];
$L__BB9_13:
	.pragma "nounroll";
	add.s32 	%r27, %r705, -4;
	mul.wide.u32 	%rd62, %r700, 4;
	add.s64 	%rd63, %rd1, %rd62;
	ld.global.u32 	%r316, [%rd63+4];
	mul.lo.s32 	%r703, %r316, %r703;
	st.shared.u32 	[%r705+-4], %r703;
	add.s32 	%r700, %r700, -1;
	add.s32 	%r704, %r704, 1;
	setp.ne.s32 	%p10, %r704, 0;
	mov.u32 	%r705, %r27;
	@%p10 bra 	$L__BB9_13;
$L__BB9_14:
	setp.lt.s32 	%p11, %r214, 1;
	@%p11 bra 	$L__BB9_28;
	add.s32 	%r31, %r214, -1;
	shl.b32 	%r317, %r214, 2;
	mov.u32 	%r318, _ZZ13gather_kernelIjEvPKT_PKiPS0_S4_iS4_iS4_iiiiE13s_idx_strides;
	add.s32 	%r319, %r318, %r317;
	mov.b32 	%r320, 1;
	st.shared.u32 	[%r319+-4], %r320;
	setp.eq.s32 	%p12, %r214, 1;
	@%p12 bra 	$L__BB9_28;
	add.s32 	%r711, %r214, -2;
	and.b32  	%r33, %r31, 15;
	setp.lt.u32 	%p13, %r711, 15;
	mov.b32 	%r710, 1;
	@%p13 bra 	$L__BB9_19;
	and.b32  	%r34, %r31, -16;
	mov.b32 	%r709, 0;
	mov.b32 	%r710, 1;
$L__BB9_18:
	.pragma "nounroll";
	mul.wide.u32 	%rd64, %r711, 4;
	add.s64 	%rd65, %rd2, %rd64;
	ld.global.u32 	%r324, [%rd65+4];
	mul.lo.s32 	%r325, %r324, %r710;
	shl.b32 	%r326, %r711, 2;
	add.s32 	%r328, %r318, %r326;
	st.shared.u32 	[%r328], %r325;
	add.s32 	%r329, %r711, -1;
	ld.global.u32 	%r330, [%rd65];
	mul.lo.s32 	%r331, %r330, %r325;
	st.shared.u32 	[%r328+-4], %r331;
	add.s32 	%r332, %r711, -2;
	mul.wide.u32 	%rd66, %r329, 4;
	add.s64 	%rd67, %rd2, %rd66;
	ld.global.u32 	%r333, [%rd67];
	mul.lo.s32 	%r334, %r333, %r331;
	st.shared.u32 	[%r328+-8], %r334;
	add.s32 	%r335, %r711, -3;
	mul.wide.u32 	%rd68, %r332, 4;
	add.s64 	%rd69, %rd2, %rd68;
	ld.global.u32 	%r336, [%rd69];
	mul.lo.s32 	%r337, %r336, %r334;
	st.shared.u32 	[%r328+-12], %r337;
	add.s32 	%r338, %r711, -4;
	mul.wide.u32 	%rd70, %r335, 4;
	add.s64 	%rd71, %rd2, %rd70;
	ld.global.u32 	%r339, [%rd71];
	mul.lo.s32 	%r340, %r339, %r337;
	st.shared.u32 	[%r328+-16], %r340;
	add.s32 	%r341, %r711, -5;
	mul.wide.u32 	%rd72, %r338, 4;
	add.s64 	%rd73, %rd2, %rd72;
	ld.global.u32 	%r342, [%rd73];
	mul.lo.s32 	%r343, %r342, %r340;
	st.shared.u32 	[%r328+-20], %r343;
	add.s32 	%r344, %r711, -6;
	mul.wide.u32 	%rd74, %r341, 4;
	add.s64 	%rd75, %rd2, %rd74;
	ld.global.u32 	%r345, [%rd75];
	mul.lo.s32 	%r346, %r345, %r343;
	st.shared.u32 	[%r328+-24], %r346;
	add.s32 	%r347, %r711, -7;
	mul.wide.u32 	%rd76, %r344, 4;
	add.s64 	%rd77, %rd2, %rd76;
	ld.global.u32 	%r348, [%rd77];
	mul.lo.s32 	%r349, %r348, %r346;
	st.shared.u32 	[%r328+-28], %r349;
	add.s32 	%r350, %r711, -8;
	mul.wide.u32 	%rd78, %r347, 4;
	add.s64 	%rd79, %rd2, %rd78;
	ld.global.u32 	%r351, [%rd79];
	mul.lo.s32 	%r352, %r351, %r349;
	st.shared.u32 	[%r328+-32], %r352;
	add.s32 	%r353, %r711, -9;
	mul.wide.u32 	%rd80, %r350, 4;
	add.s64 	%rd81, %rd2, %rd80;
	ld.global.u32 	%r354, [%rd81];
	mul.lo.s32 	%r355, %r354, %r352;
	st.shared.u32 	[%r328+-36], %r355;
	add.s32 	%r356, %r711, -10;
	mul.wide.u32 	%rd82, %r353, 4;
	add.s64 	%rd83, %rd2, %rd82;
	ld.global.u32 	%r357, [%rd83];
	mul.lo.s32 	%r358, %r357, %r355;
	st.shared.u32 	[%r328+-40], %r358;
	add.s32 	%r359, %r711, -11;
	mul.wide.u32 	%rd84, %r356, 4;
	add.s64 	%rd85, %rd2, %rd84;
	ld.global.u32 	%r360, [%rd85];
	mul.lo.s32 	%r361, %r360, %r358;
	st.shared.u32 	[%r328+-44], %r361;
	add.s32 	%r362, %r711, -12;
	mul.wide.u32 	%rd86, %r359, 4;
	add.s64 	%rd87, %rd2, %rd86;
	ld.global.u32 	%r363, [%rd87];
	mul.lo.s32 	%r364, %r363, %r361;
	st.shared.u32 	[%r328+-48], %r364;
	add.s32 	%r365, %r711, -13;
	mul.wide.u32 	%rd88, %r362, 4;
	add.s64 	%rd89, %rd2, %rd88;
	ld.global.u32 	%r366, [%rd89];
	mul.lo.s32 	%r367, %r366, %r364;
	st.shared.u32 	[%r328+-52], %r367;
	add.s32 	%r368, %r711, -14;
	mul.wide.u32 	%rd90, %r365, 4;
	add.s64 	%rd91, %rd2, %rd90;
	ld.global.u32 	%r369, [%rd91];
	mul.lo.s32 	%r370, %r369, %r367;
	st.shared.u32 	[%r328+-56], %r370;
	mul.wide.u32 	%rd92, %r368, 4;
	add.s64 	%rd93, %rd2, %rd92;
	ld.global.u32 	%r371, [%rd93];
	mul.lo.s32 	%r710, %r371, %r370;
	st.shared.u32 	[%r328+-60], %r710;
	add.s32 	%r711, %r711, -16;
	add.s32 	%r709, %r709, 16;
	setp.ne.s32 	%p14, %r709, %r34;
	@%p14 bra 	$L__BB9_18;
$L__BB9_19:
	setp.eq.s32 	%p15, %r33, 0;
	@%p15 bra 	$L__BB9_28;
	and.b32  	%r43, %r31, 7;
	setp.lt.u32 	%p16, %r33, 8;
	@%p16 bra 	$L__BB9_22;
	mul.wide.u32 	%rd94, %r711, 4;
	add.s64 	%rd95, %rd2, %rd94;
	ld.global.u32 	%r372, [%rd95+4];
	mul.lo.s32 	%r373, %r372, %r710;
	shl.b32 	%r374, %r711, 2;
	add.s32 	%r376, %r318, %r374;
	st.shared.u32 	[%r376], %r373;
	add.s32 	%r377, %r711, -1;
	ld.global.u32 	%r378, [%rd95];
	mul.lo.s32 	%r379, %r378, %r373;
	st.shared.u32 	[%r376+-4], %r379;
	add.s32 	%r380, %r711, -2;
	mul.wide.u32 	%rd96, %r377, 4;
	add.s64 	%rd97, %rd2, %rd96;
	ld.global.u32 	%r381, [%rd97];
	mul.lo.s32 	%r382, %r381, %r379;
	st.shared.u32 	[%r376+-8], %r382;
	add.s32 	%r383, %r711, -3;
	mul.wide.u32 	%rd98, %r380, 4;
	add.s64 	%rd99, %rd2, %rd98;
	ld.global.u32 	%r384, [%rd99];
	mul.lo.s32 	%r385, %r384, %r382;
	st.shared.u32 	[%r376+-12], %r385;
	add.s32 	%r386, %r711, -4;
	mul.wide.u32 	%rd100, %r383, 4;
	add.s64 	%rd101, %rd2, %rd100;
	ld.global.u32 	%r387, [%rd101];
	mul.lo.s32 	%r388, %r387, %r385;
	st.shared.u32 	[%r376+-16], %r388;
	add.s32 	%r389, %r711, -5;
	mul.wide.u32 	%rd102, %r386, 4;
	add.s64 	%rd103, %rd2, %rd102;
	ld.global.u32 	%r390, [%rd103];
	mul.lo.s32 	%r391, %r390, %r388;
	st.shared.u32 	[%r376+-20], %r391;
	add.s32 	%r392, %r711, -6;
	mul.wide.u32 	%rd104, %r389, 4;
	add.s64 	%rd105, %rd2, %rd104;
	ld.global.u32 	%r393, [%rd105];
	mul.lo.s32 	%r394, %r393, %r391;
	st.shared.u32 	[%r376+-24], %r394;
	mul.wide.u32 	%rd106, %r392, 4;
	add.s64 	%rd107, %rd2, %rd106;
	ld.global.u32 	%r395, [%rd107];
	mul.lo.s32 	%r396, %r395, %r394;
	st.shared.u32 	[%r376+-28], %r396;
	add.s32 	%r711, %r711, -8;
$L__BB9_22:
	setp.eq.s32 	%p17, %r43, 0;
	@%p17 bra 	$L__BB9_28;
	and.b32  	%r46, %r31, 3;
	setp.lt.u32 	%p18, %r43, 4;
	@%p18 bra 	$L__BB9_25;
	shl.b32 	%r397, %r711, 2;
	add.s32 	%r399, %r318, %r397;
	ld.shared.u32 	%r400, [%r399+4];
	mul.wide.u32 	%rd108, %r711, 4;
	add.s64 	%rd109, %rd2, %rd108;
	ld.global.u32 	%r401, [%rd109+4];
	mul.lo.s32 	%r402, %r401, %r400;
	st.shared.u32 	[%r399], %r402;
	add.s32 	%r403, %r711, -1;
	ld.global.u32 	%r404, [%rd109];
	mul.lo.s32 	%r405, %r404, %r402;
	st.shared.u32 	[%r399+-4], %r405;
	add.s32 	%r406, %r711, -2;
	mul.wide.u32 	%rd110, %r403, 4;
	add.s64 	%rd111, %rd2, %rd110;
	ld.global.u32 	%r407, [%rd111];
	mul.lo.s32 	%r408, %r407, %r405;
	st.shared.u32 	[%r399+-8], %r408;
	mul.wide.u32 	%rd112, %r406, 4;
	add.s64 	%rd113, %rd2, %rd112;
	ld.global.u32 	%r409, [%rd113];
	mul.lo.s32 	%r410, %r409, %r408;
	st.shared.u32 	[%r399+-12], %r410;
	add.s32 	%r711, %r711, -4;
$L__BB9_25:
	setp.eq.s32 	%p19, %r46, 0;
	@%p19 bra 	$L__BB9_28;
	shl.b32 	%r411, %r711, 2;
	add.s32 	%r413, %r411, %r318;
	add.s32 	%r716, %r413, 4;
	neg.s32 	%r715, %r46;
	ld.shared.u32 	%r714, [%r413+4];
$L__BB9_27:
	.pragma "nounroll";
	add.s32 	%r56, %r716, -4;
	mul.wide.u32 	%rd114, %r711, 4;
	add.s64 	%rd115, %rd2, %rd114;
	ld.global.u32 	%r414, [%rd115+4];
	mul.lo.s32 	%r714, %r414, %r714;
	st.shared.u32 	[%r716+-4], %r714;
	add.s32 	%r711, %r711, -1;
	add.s32 	%r715, %r715, 1;
	setp.ne.s32 	%p20, %r715, 0;
	mov.u32 	%r716, %r56;
	@%p20 bra 	$L__BB9_27;
$L__BB9_28:
	add.s32 	%r60, %r213, -1;
	shl.b32 	%r415, %r213, 2;
	mov.u32 	%r416, _ZZ13gather_kernelIjEvPKT_PKiPS0_S4_iS4_iS4_iiiiE12s_in_strides;
	add.s32 	%r417, %r416, %r415;
	mov.b32 	%r418, 1;
	st.shared.u32 	[%r417+-4], %r418;
	setp.lt.s32 	%p21, %r213, 2;
	@%p21 bra 	$L__BB9_41;
	add.s32 	%r722, %r213, -2;
	and.b32  	%r62, %r60, 15;
	setp.lt.u32 	%p22, %r722, 15;
	mov.b32 	%r721, 1;
	@%p22 bra 	$L__BB9_32;
	and.b32  	%r63, %r60, -16;
	mov.b32 	%r720, 0;
	mov.b32 	%r721, 1;
$L__BB9_31:
	.pragma "nounroll";
	mul.wide.u32 	%rd116, %r722, 4;
	add.s64 	%rd117, %rd3, %rd116;
	ld.global.u32 	%r422, [%rd117+4];
	mul.lo.s32 	%r423, %r422, %r721;
	shl.b32 	%r424, %r722, 2;
	add.s32 	%r426, %r416, %r424;
	st.shared.u32 	[%r426], %r423;
	add.s32 	%r427, %r722, -1;
	ld.global.u32 	%r428, [%rd117];
	mul.lo.s32 	%r429, %r428, %r423;
	st.shared.u32 	[%r426+-4], %r429;
	add.s32 	%r430, %r722, -2;
	mul.wide.u32 	%rd118, %r427, 4;
	add.s64 	%rd119, %rd3, %rd118;
	ld.global.u32 	%r431, [%rd119];
	mul.lo.s32 	%r432, %r431, %r429;
	st.shared.u32 	[%r426+-8], %r432;
	add.s32 	%r433, %r722, -3;
	mul.wide.u32 	%rd120, %r430, 4;
	add.s64 	%rd121, %rd3, %rd120;
	ld.global.u32 	%r434, [%rd121];
	mul.lo.s32 	%r435, %r434, %r432;
	st.shared.u32 	[%r426+-12], %r435;
	add.s32 	%r436, %r722, -4;
	mul.wide.u32 	%rd122, %r433, 4;
	add.s64 	%rd123, %rd3, %rd122;
	ld.global.u32 	%r437, [%rd123];
	mul.lo.s32 	%r438, %r437, %r435;
	st.shared.u32 	[%r426+-16], %r438;
	add.s32 	%r439, %r722, -5;
	mul.wide.u32 	%rd124, %r436, 4;
	add.s64 	%rd125, %rd3, %rd124;
	ld.global.u32 	%r440, [%rd125];
	mul.lo.s32 	%r441, %r440, %r438;
	st.shared.u32 	[%r426+-20], %r441;
	add.s32 	%r442, %r722, -6;
	mul.wide.u32 	%rd126, %r439, 4;
	add.s64 	%rd127, %rd3, %rd126;
	ld.global.u32 	%r443, [%rd127];
	mul.lo.s32 	%r444, %r443, %r441;
	st.shared.u32 	[%r426+-24], %r444;
	add.s32 	%r445, %r722, -7;
	mul.wide.u32 	%rd128, %r442, 4;
	add.s64 	%rd129, %rd3, %rd128;
	ld.global.u32 	%r446, [%rd129];
	mul.lo.s32 	%r447, %r446, %r444;
	st.shared.u32 	[%r426+-28], %r447;
	add.s32 	%r448, %r722, -8;
	mul.wide.u32 	%rd130, %r445, 4;
	add.s64 	%rd131, %rd3, %rd130;
	ld.global.u32 	%r449, [%rd131];
	mul.lo.s32 	%r450, %r449, %r447;
	st.shared.u32 	[%r426+-32], %r450;
	add.s32 	%r451, %r722, -9;
	mul.wide.u32 	%rd132, %r448, 4;
	add.s64 	%rd133, %rd3, %rd132;
	ld.global.u32 	%r452, [%rd133];
	mul.lo.s32 	%r453, %r452, %r450;
	st.shared.u32 	[%r426+-36], %r453;
	add.s32 	%r454, %r722, -10;
	mul.wide.u32 	%rd134, %r451, 4;
	add.s64 	%rd135, %rd3, %rd134;
	ld.global.u32 	%r455, [%rd135];
	mul.lo.s32 	%r456, %r455, %r453;
	st.shared.u32 	[%r426+-40], %r456;
	add.s32 	%r457, %r722, -11;
	mul.wide.u32 	%rd136, %r454, 4;
	add.s64 	%rd137, %rd3, %rd136;
	ld.global.u32 	%r458, [%rd137];
	mul.lo.s32 	%r459, %r458, %r456;
	st.shared.u32 	[%r426+-44], %r459;
	add.s32 	%r460, %r722, -12;
	mul.wide.u32 	%rd138, %r457, 4;
	add.s64 	%rd139, %rd3, %rd138;
	ld.global.u32 	%r461, [%rd139];
	mul.lo.s32 	%r462, %r461, %r459;
	st.shared.u32 	[%r426+-48], %r462;
	add.s32 	%r463, %r722, -13;
	mul.wide.u32 	%rd140, %r460, 4;
	add.s64 	%rd141, %rd3, %rd140;
	ld.global.u32 	%r464, [%rd141];
	mul.lo.s32 	%r465, %r464, %r462;
	st.shared.u32 	[%r426+-52], %r465;
	add.s32 	%r466, %r722, -14;
	mul.wide.u32 	%rd142, %r463, 4;
	add.s64 	%rd143, %rd3, %rd142;
	ld.global.u32 	%r467, [%rd143];
	mul.lo.s32 	%r468, %r467, %r465;
	st.shared.u32 	[%r426+-56], %r468;
	mul.wide.u32 	%rd144, %r466, 4;
	add.s64 	%rd145, %rd3, %rd144;
	ld.global.u32 	%r469, [%rd145];
	mul.lo.s32 	%r721, %r469, %r468;
	st.shared.u32 	[%r426+-60], %r721;
	add.s32 	%r722, %r722, -16;
	add.s32 	%r720, %r720, 16;
	setp.ne.s32 	%p23, %r720, %r63;
	@%p23 bra 	$L__BB9_31;
$L__BB9_32:
	setp.eq.s32 	%p24, %r62, 0;
	@%p24 bra 	$L__BB9_41;
	and.b32  	%r72, %r60, 7;
	setp.lt.u32 	%p25, %r62, 8;
	@%p25 bra 	$L__BB9_35;
	mul.wide.u32 	%rd146, %r722, 4;
	add.s64 	%rd147, %rd3, %rd146;
	ld.global.u32 	%r470, [%rd147+4];
	mul.lo.s32 	%r471, %r470, %r721;
	shl.b32 	%r472, %r722, 2;
	add.s32 	%r474, %r416, %r472;
	st.shared.u32 	[%r474], %r471;
	add.s32 	%r475, %r722, -1;
	ld.global.u32 	%r476, [%rd147];
	mul.lo.s32 	%r477, %r476, %r471;
	st.shared.u32 	[%r474+-4], %r477;
	add.s32 	%r478, %r722, -2;
	mul.wide.u32 	%rd148, %r475, 4;
	add.s64 	%rd149, %rd3, %rd148;
	ld.global.u32 	%r479, [%rd149];
	mul.lo.s32 	%r480, %r479, %r477;
	st.shared.u32 	[%r474+-8], %r480;
	add.s32 	%r481, %r722, -3;
	mul.wide.u32 	%rd150, %r478, 4;
	add.s64 	%rd151, %rd3, %rd150;
	ld.global.u32 	%r482, [%rd151];
	mul.lo.s32 	%r483, %r482, %r480;
	st.shared.u32 	[%r474+-12], %r483;
	add.s32 	%r484, %r722, -4;
	mul.wide.u32 	%rd152, %r481, 4;
	add.s64 	%rd153, %rd3, %rd152;
	ld.global.u32 	%r485, [%rd153];
	mul.lo.s32 	%r486, %r485, %r483;
	st.shared.u32 	[%r474+-16], %r486;
	add.s32 	%r487, %r722, -5;
	mul.wide.u32 	%rd154, %r484, 4;
	add.s64 	%rd155, %rd3, %rd154;
	ld.global.u32 	%r488, [%rd155];
	mul.lo.s32 	%r489, %r488, %r486;
	st.shared.u32 	[%r474+-20], %r489;
	add.s32 	%r490, %r722, -6;
	mul.wide.u32 	%rd156, %r487, 4;
	add.s64 	%rd157, %rd3, %rd156;
	ld.global.u32 	%r491, [%rd157];
	mul.lo.s32 	%r492, %r491, %r489;
	st.shared.u32 	[%r474+-24], %r492;
	mul.wide.u32 	%rd158, %r490, 4;
	add.s64 	%rd159, %rd3, %rd158;
	ld.global.u32 	%r493, [%rd159];
	mul.lo.s32 	%r494, %r493, %r492;
	st.shared.u32 	[%r474+-28], %r494;
	add.s32 	%r722, %r722, -8;
$L__BB9_35:
	setp.eq.s32 	%p26, %r72, 0;
	@%p26 bra 	$L__BB9_41;
	and.b32  	%r75, %r60, 3;
	setp.lt.u32 	%p27, %r72, 4;
	@%p27 bra 	$L__BB9_38;
	shl.b32 	%r495, %r722, 2;
	add.s32 	%r497, %r416, %r495;
	ld.shared.u32 	%r498, [%r497+4];
	mul.wide.u32 	%rd160, %r722, 4;
	add.s64 	%rd161, %rd3, %rd160;
	ld.global.u32 	%r499, [%rd161+4];
	mul.lo.s32 	%r500, %r499, %r498;
	st.shared.u32 	[%r497], %r500;
	add.s32 	%r501, %r722, -1;
	ld.global.u32 	%r502, [%rd161];
	mul.lo.s32 	%r503, %r502, %r500;
	st.shared.u32 	[%r497+-4], %r503;
	add.s32 	%r504, %r722, -2;
	mul.wide.u32 	%rd162, %r501, 4;
	add.s64 	%rd163, %rd3, %rd162;
	ld.global.u32 	%r505, [%rd163];
	mul.lo.s32 	%r506, %r505, %r503;
	st.shared.u32 	[%r497+-8], %r506;
	mul.wide.u32 	%rd164, %r504, 4;
	add.s64 	%rd165, %rd3, %rd164;
	ld.global.u32 	%r507, [%rd165];
	mul.lo.s32 	%r508, %r507, %r506;
	st.shared.u32 	[%r497+-12], %r508;
	add.s32 	%r722, %r722, -4;
$L__BB9_38:
	setp.eq.s32 	%p28, %r75, 0;
	@%p28 bra 	$L__BB9_41;
	shl.b32 	%r509, %r722, 2;
	add.s32 	%r511, %r509, %r416;
	add.s32 	%r727, %r511, 4;
	neg.s32 	%r726, %r75;
	ld.shared.u32 	%r725, [%r511+4];
$L__BB9_40:
	.pragma "nounroll";
	add.s32 	%r85, %r727, -4;
	mul.wide.u32 	%rd166, %r722, 4;
	add.s64 	%rd167, %rd3, %rd166;
	ld.global.u32 	%r512, [%rd167+4];
	mul.lo.s32 	%r725, %r512, %r725;
	st.shared.u32 	[%r727+-4], %r725;
	add.s32 	%r722, %r722, -1;
	add.s32 	%r726, %r726, 1;
	setp.ne.s32 	%p29, %r726, 0;
	mov.u32 	%r727, %r85;
	@%p29 bra 	$L__BB9_40;
$L__BB9_41:
	bar.sync 	0;
	mov.u32 	%r513, %ctaid.x;
	mov.u32 	%r514, %ntid.x;
	mad.lo.s32 	%r515, %r513, %r514, %r1;
	add.s32 	%r89, %r515, %r218;
	setp.ge.s32 	%p30, %r89, %r216;
	@%p30 bra 	$L__BB9_85;
	min.s32 	%r90, %r217, %r215;
	setp.lt.s32 	%p31, %r90, 1;
	mov.b32 	%r750, 0;
	mov.u32 	%r749, %r89;
	mov.u32 	%r751, %r750;
	@%p31 bra 	$L__BB9_54;
	and.b32  	%r91, %r90, 7;
	setp.lt.u32 	%p32, %r90, 8;
	mov.b32 	%r741, 0;
	mov.u32 	%r751, %r741;
	mov.u32 	%r749, %r89;
	@%p32 bra 	$L__BB9_46;
	and.b32  	%r741, %r90, 2147483640;
	mov.u32 	%r522, _ZZ13gather_kernelIjEvPKT_PKiPS0_S4_iS4_iS4_iiiiE13s_out_strides;
	add.s32 	%r730, %r522, 16;
	mov.u32 	%r523, _ZZ13gather_kernelIjEvPKT_PKiPS0_S4_iS4_iS4_iiiiE12s_in_strides;
	add.s32 	%r729, %r523, 16;
	neg.s32 	%r731, %r741;
	mov.b32 	%r751, 0;
	mov.u32 	%r749, %r89;
$L__BB9_45:
	.pragma "nounroll";
	ld.shared.u32 	%r524, [%r730+-16];
	div.s32 	%r525, %r749, %r524;
	mul.lo.s32 	%r526, %r525, %r524;
	sub.s32 	%r527, %r749, %r526;
	ld.shared.u32 	%r528, [%r729+-16];
	mad.lo.s32 	%r529, %r528, %r525, %r751;
	ld.shared.u32 	%r530, [%r730+-12];
	div.s32 	%r531, %r527, %r530;
	mul.lo.s32 	%r532, %r531, %r530;
	sub.s32 	%r533, %r527, %r532;
	ld.shared.u32 	%r534, [%r729+-12];
	mad.lo.s32 	%r535, %r534, %r531, %r529;
	ld.shared.u32 	%r536, [%r730+-8];
	div.s32 	%r537, %r533, %r536;
	mul.lo.s32 	%r538, %r537, %r536;
	sub.s32 	%r539, %r533, %r538;
	ld.shared.u32 	%r540, [%r729+-8];
	mad.lo.s32 	%r541, %r540, %r537, %r535;
	ld.shared.u32 	%r542, [%r730+-4];
	div.s32 	%r543, %r539, %r542;
	mul.lo.s32 	%r544, %r543, %r542;
	sub.s32 	%r545, %r539, %r544;
	ld.shared.u32 	%r546, [%r729+-4];
	mad.lo.s32 	%r547, %r546, %r543, %r541;
	ld.shared.u32 	%r548, [%r730];
	div.s32 	%r549, %r545, %r548;
	mul.lo.s32 	%r550, %r549, %r548;
	sub.s32 	%r551, %r545, %r550;
	ld.shared.u32 	%r552, [%r729];
	mad.lo.s32 	%r553, %r552, %r549, %r547;
	ld.shared.u32 	%r554, [%r730+4];
	div.s32 	%r555, %r551, %r554;
	mul.lo.s32 	%r556, %r555, %r554;
	sub.s32 	%r557, %r551, %r556;
	ld.shared.u32 	%r558, [%r729+4];
	mad.lo.s32 	%r559, %r558, %r555, %r553;
	ld.shared.u32 	%r560, [%r730+8];
	div.s32 	%r561, %r557, %r560;
	mul.lo.s32 	%r562, %r561, %r560;
	sub.s32 	%r563, %r557, %r562;
	ld.shared.u32 	%r564, [%r729+8];
	mad.lo.s32 	%r565, %r564, %r561, %r559;
	ld.shared.u32 	%r566, [%r730+12];
	div.s32 	%r567, %r563, %r566;
	mul.lo.s32 	%r568, %r567, %r566;
	sub.s32 	%r749, %r563, %r568;
	ld.shared.u32 	%r569, [%r729+12];
	mad.lo.s32 	%r751, %r569, %r567, %r565;
	add.s32 	%r731, %r731, 8;
	add.s32 	%r730, %r730, 32;
	add.s32 	%r729, %r729, 32;
	setp.ne.s32 	%p33, %r731, 0;
	@%p33 bra 	$L__BB9_45;
$L__BB9_46:
	setp.eq.s32 	%p34, %r91, 0;
	mov.u32 	%r750, %r90;
	@%p34 bra 	$L__BB9_54;
	and.b32  	%r109, %r90, 3;
	setp.lt.u32 	%p35, %r91, 4;
	@%p35 bra 	$L__BB9_49;
	shl.b32 	%r571, %r741, 2;
	mov.u32 	%r572, _ZZ13gather_kernelIjEvPKT_PKiPS0_S4_iS4_iS4_iiiiE13s_out_strides;
	add.s32 	%r573, %r572, %r571;
	ld.shared.u32 	%r574, [%r573];
	div.s32 	%r575, %r749, %r574;
	mul.lo.s32 	%r576, %r575, %r574;
	sub.s32 	%r577, %r749, %r576;
	mov.u32 	%r578, _ZZ13gather_kernelIjEvPKT_PKiPS0_S4_iS4_iS4_iiiiE12s_in_strides;
	add.s32 	%r579, %r578, %r571;
	ld.shared.u32 	%r580, [%r579];
	mad.lo.s32 	%r581, %r580, %r575, %r751;
	ld.shared.u32 	%r582, [%r573+4];
	div.s32 	%r583, %r577, %r582;
	mul.lo.s32 	%r584, %r583, %r582;
	sub.s32 	%r585, %r577, %r584;
	ld.shared.u32 	%r586, [%r579+4];
	mad.lo.s32 	%r587, %r586, %r583, %r581;
	ld.shared.u32 	%r588, [%r573+8];
	div.s32 	%r589, %r585, %r588;
	mul.lo.s32 	%r590, %r589, %r588;
	sub.s32 	%r591, %r585, %r590;
	ld.shared.u32 	%r592, [%r579+8];
	mad.lo.s32 	%r593, %r592, %r589, %r587;
	ld.shared.u32 	%r594, [%r573+12];
	div.s32 	%r595, %r591, %r594;
	mul.lo.s32 	%r596, %r595, %r594;
	sub.s32 	%r749, %r591, %r596;
	ld.shared.u32 	%r597, [%r579+12];
	mad.lo.s32 	%r751, %r597, %r595, %r593;
	add.s32 	%r741, %r741, 4;
$L__BB9_49:
	setp.eq.s32 	%p36, %r109, 0;
	mov.u32 	%r750, %r90;
	@%p36 bra 	$L__BB9_54;
	setp.eq.s32 	%p37, %r109, 1;
	@%p37 bra 	$L__BB9_52;
	shl.b32 	%r599, %r741, 2;
	mov.u32 	%r600, _ZZ13gather_kernelIjEvPKT_PKiPS0_S4_iS4_iS4_iiiiE13s_out_strides;
	add.s32 	%r601, %r600, %r599;
	ld.shared.u32 	%r602, [%r601];
	div.s32 	%r603, %r749, %r602;
	mul.lo.s32 	%r604, %r603, %r602;
	sub.s32 	%r605, %r749, %r604;
	mov.u32 	%r606, _ZZ13gather_kernelIjEvPKT_PKiPS0_S4_iS4_iS4_iiiiE12s_in_strides;
	add.s32 	%r607, %r606, %r599;
	ld.shared.u32 	%r608, [%r607];
	mad.lo.s32 	%r609, %r608, %r603, %r751;
	ld.shared.u32 	%r610, [%r601+4];
	div.s32 	%r611, %r605, %r610;
	mul.lo.s32 	%r612, %r611, %r610;
	sub.s32 	%r749, %r605, %r612;
	ld.shared.u32 	%r613, [%r607+4];
	mad.lo.s32 	%r751, %r613, %r611, %r609;
	add.s32 	%r741, %r741, 2;
$L__BB9_52:
	and.b32  	%r614, %r90, 1;
	setp.eq.b32 	%p38, %r614, 1;
	not.pred 	%p39, %p38;
	mov.u32 	%r750, %r90;
	@%p39 bra 	$L__BB9_54;
	shl.b32 	%r615, %r741, 2;
	mov.u32 	%r616, _ZZ13gather_kernelIjEvPKT_PKiPS0_S4_iS4_iS4_iiiiE13s_out_strides;
	add.s32 	%r617, %r616, %r615;
	ld.shared.u32 	%r618, [%r617];
	div.s32 	%r619, %r749, %r618;
	mul.lo.s32 	%r620, %r619, %r618;
	sub.s32 	%r749, %r749, %r620;
	mov.u32 	%r621, _ZZ13gather_kernelIjEvPKT_PKiPS0_S4_iS4_iS4_iiiiE12s_in_strides;
	add.s32 	%r622, %r621, %r615;
	ld.shared.u32 	%r623, [%r622];
	mad.lo.s32 	%r751, %r623, %r619, %r751;
	mov.u32 	%r750, %r90;
$L__BB9_54:
	setp.ge.s32 	%p40, %r750, %r215;
	mov.b32 	%r757, 0;
	mov.b64 	%rd176, 0;
	@%p40 bra 	$L__BB9_84;
	add.s32 	%r131, %r217, %r214;
	sub.s32 	%r132, %r215, %r750;
	and.b32  	%r133, %r132, 3;
	sub.s32 	%r627, %r750, %r215;
	setp.gt.u32 	%p41, %r627, -4;
	mov.b32 	%r757, 0;
	mov.u32 	%r758, %r757;
	@%p41 bra 	$L__BB9_70;
	and.b32  	%r629, %r132, -4;
	neg.s32 	%r755, %r629;
	shl.b32 	%r630, %r750, 2;
	add.s32 	%r631, %r630, 8;
	mov.u32 	%r632, _ZZ13gather_kernelIjEvPKT_PKiPS0_S4_iS4_iS4_iiiiE13s_out_strides;
	add.s32 	%r754, %r632, %r631;
	shl.b32 	%r633, %r214, 2;
	sub.s32 	%r634, %r631, %r633;
	mov.u32 	%r635, _ZZ13gather_kernelIjEvPKT_PKiPS0_S4_iS4_iS4_iiiiE12s_in_strides;
	add.s32 	%r753, %r635, %r634;
	shl.b32 	%r636, %r217, 2;
	sub.s32 	%r637, %r631, %r636;
	mov.u32 	%r638, _ZZ13gather_kernelIjEvPKT_PKiPS0_S4_iS4_iS4_iiiiE13s_idx_strides;
	add.s32 	%r752, %r638, %r637;
	mov.b32 	%r757, 0;
	mov.u32 	%r756, %r750;
$L__BB9_57:
	.pragma "nounroll";
	ld.shared.u32 	%r639, [%r754+-8];
	div.s32 	%r146, %r749, %r639;
	mul.lo.s32 	%r640, %r146, %r639;
	sub.s32 	%r147, %r749, %r640;
	setp.lt.s32 	%p42, %r756, %r131;
	@%p42 bra 	$L__BB9_59;
	ld.shared.u32 	%r641, [%r753+-4];
	mad.lo.s32 	%r757, %r641, %r146, %r757;
	bra.uni 	$L__BB9_60;
$L__BB9_59:
	ld.shared.u32 	%r642, [%r752+-8];
	mad.lo.s32 	%r758, %r642, %r146, %r758;
$L__BB9_60:
	ld.shared.u32 	%r643, [%r754+-4];
	div.s32 	%r152, %r147, %r643;
	mul.lo.s32 	%r644, %r152, %r643;
	sub.s32 	%r153, %r147, %r644;
	add.s32 	%r154, %r756, 1;
	setp.lt.s32 	%p43, %r154, %r131;
	@%p43 bra 	$L__BB9_62;
	ld.shared.u32 	%r645, [%r753];
	mad.lo.s32 	%r757, %r645, %r152, %r757;
	bra.uni 	$L__BB9_63;
$L__BB9_62:
	ld.shared.u32 	%r646, [%r752+-4];
	mad.lo.s32 	%r758, %r646, %r152, %r758;
$L__BB9_63:
	ld.shared.u32 	%r647, [%r754];
	div.s32 	%r159, %r153, %r647;
	mul.lo.s32 	%r648, %r159, %r647;
	sub.s32 	%r160, %r153, %r648;
	add.s32 	%r161, %r154, 1;
	setp.lt.s32 	%p44, %r161, %r131;
	@%p44 bra 	$L__BB9_65;
	ld.shared.u32 	%r649, [%r753+4];
	mad.lo.s32 	%r757, %r649, %r159, %r757;
	bra.uni 	$L__BB9_66;
$L__BB9_65:
	ld.shared.u32 	%r650, [%r752];
	mad.lo.s32 	%r758, %r650, %r159, %r758;
$L__BB9_66:
	ld.shared.u32 	%r651, [%r754+4];
	div.s32 	%r166, %r160, %r651;
	mul.lo.s32 	%r652, %r166, %r651;
	sub.s32 	%r749, %r160, %r652;
	add.s32 	%r168, %r161, 1;
	setp.lt.s32 	%p45, %r168, %r131;
	@%p45 bra 	$L__BB9_68;
	ld.shared.u32 	%r653, [%r753+8];
	mad.lo.s32 	%r757, %r653, %r166, %r757;
	bra.uni 	$L__BB9_69;
$L__BB9_68:
	ld.shared.u32 	%r654, [%r752+4];
	mad.lo.s32 	%r758, %r654, %r166, %r758;
$L__BB9_69:
	add.s32 	%r750, %r756, 4;
	add.s32 	%r755, %r755, 4;
	add.s32 	%r754, %r754, 16;
	add.s32 	%r753, %r753, 16;
	add.s32 	%r752, %r752, 16;
	setp.ne.s32 	%p46, %r755, 0;
	add.s32 	%r756, %r168, 1;
	@%p46 bra 	$L__BB9_57;
$L__BB9_70:
	setp.eq.s32 	%p47, %r133, 0;
	@%p47 bra 	$L__BB9_83;
	setp.eq.s32 	%p48, %r133, 1;
	@%p48 bra 	$L__BB9_79;
	shl.b32 	%r656, %r750, 2;
	mov.u32 	%r657, _ZZ13gather_kernelIjEvPKT_PKiPS0_S4_iS4_iS4_iiiiE13s_out_strides;
	add.s32 	%r185, %r657, %r656;
	ld.shared.u32 	%r658, [%r185];
	div.s32 	%r186, %r749, %r658;
	mul.lo.s32 	%r659, %r186, %r658;
	sub.s32 	%r187, %r749, %r659;
	setp.lt.s32 	%p49, %r750, %r131;
	sub.s32 	%r660, %r750, %r217;
	shl.b32 	%r661, %r660, 2;
	mov.u32 	%r662, _ZZ13gather_kernelIjEvPKT_PKiPS0_S4_iS4_iS4_iiiiE13s_idx_strides;
	add.s32 	%r188, %r662, %r661;
	sub.s32 	%r663, %r750, %r214;
	shl.b32 	%r664, %r663, 2;
	mov.u32 	%r665, _ZZ13gather_kernelIjEvPKT_PKiPS0_S4_iS4_iS4_iiiiE12s_in_strides;
	add.s32 	%r189, %r665, %r664;
	@%p49 bra 	$L__BB9_74;
	ld.shared.u32 	%r666, [%r189+4];
	mad.lo.s32 	%r757, %r666, %r186, %r757;
	bra.uni 	$L__BB9_75;
$L__BB9_74:
	ld.shared.u32 	%r667, [%r188];
	mad.lo.s32 	%r758, %r667, %r186, %r758;
$L__BB9_75:
	add.s32 	%r668, %r750, 1;
	ld.shared.u32 	%r669, [%r185+4];
	div.s32 	%r194, %r187, %r669;
	mul.lo.s32 	%r670, %r194, %r669;
	sub.s32 	%r749, %r187, %r670;
	setp.lt.s32 	%p50, %r668, %r131;
	@%p50 bra 	$L__BB9_77;
	ld.shared.u32 	%r671, [%r189+8];
	mad.lo.s32 	%r757, %r671, %r194, %r757;
	bra.uni 	$L__BB9_78;
$L__BB9_77:
	ld.shared.u32 	%r672, [%r188+4];
	mad.lo.s32 	%r758, %r672, %r194, %r758;
$L__BB9_78:
	add.s32 	%r750, %r750, 2;
$L__BB9_79:
	and.b32  	%r673, %r132, 1;
	setp.eq.b32 	%p51, %r673, 1;
	not.pred 	%p52, %p51;
	@%p52 bra 	$L__BB9_83;
	shl.b32 	%r674, %r750, 2;
	mov.u32 	%r675, _ZZ13gather_kernelIjEvPKT_PKiPS0_S4_iS4_iS4_iiiiE13s_out_strides;
	add.s32 	%r676, %r675, %r674;
	ld.shared.u32 	%r677, [%r676];
	div.s32 	%r207, %r749, %r677;
	setp.lt.s32 	%p53, %r750, %r131;
	@%p53 bra 	$L__BB9_82;
	sub.s32 	%r678, %r750, %r214;
	shl.b32 	%r679, %r678, 2;
	mov.u32 	%r680, _ZZ13gather_kernelIjEvPKT_PKiPS0_S4_iS4_iS4_iiiiE12s_in_strides;
	add.s32 	%r681, %r680, %r679;
	ld.shared.u32 	%r682, [%r681+4];
	mad.lo.s32 	%r757, %r682, %r207, %r757;
	bra.uni 	$L__BB9_83;
$L__BB9_82:
	sub.s32 	%r683, %r750, %r217;
	shl.b32 	%r684, %r683, 2;
	mov.u32 	%r685, _ZZ13gather_kernelIjEvPKT_PKiPS0_S4_iS4_iS4_iiiiE13s_idx_strides;
	add.s32 	%r686, %r685, %r684;
	ld.shared.u32 	%r687, [%r686];
	mad.lo.s32 	%r758, %r687, %r207, %r758;
$L__BB9_83:
	cvt.s64.s32 	%rd176, %r758;
$L__BB9_84:
	shl.b64 	%rd171, %rd176, 2;
	add.s64 	%rd169, %rd7, %rd171;
	// begin inline asm
	ld.global.nc.s32 %r688, [%rd169];
	// end inline asm
	shl.b32 	%r690, %r217, 2;
	mov.u32 	%r691, _ZZ13gather_kernelIjEvPKT_PKiPS0_S4_iS4_iS4_iiiiE12s_in_strides;
	add.s32 	%r692, %r691, %r690;
	ld.shared.u32 	%r693, [%r692];
	add.s32 	%r694, %r757, %r751;
	mad.lo.s32 	%r695, %r693, %r688, %r694;
	mul.wide.s32 	%rd172, %r695, 4;
	add.s64 	%rd170, %rd6, %rd172;
	// begin inline asm
	ld.global.nc.u32 %r689, [%rd170];
	// end inline asm
	cvta.to.global.u64 	%rd173, %rd8;
	mul.wide.s32 	%rd174, %r89, 4;
	add.s64 	%rd175, %rd173, %rd174;
	st.global.u32 	[%rd175], %r689;
$L__BB9_85:
	ret;

}
	// .globl	_Z13gather_kernelIyEvPKT_PKiPS0_S4_iS4_iS4_iiii
.visible .entry _Z13gather_kernelIyEvPKT_PKiPS0_S4_iS4_iS4_iiii(
	.param .u64 .ptr .align 1 _Z13gather_kernelIyEvPKT_PKiPS0_S4_iS4_iS4_iiii_param_0,
	.param .u64 .ptr .align 1 _Z13gather_kernelIyEvPKT_PKiPS0_S4_iS4_iS4_iiii_param_1,
	.param .u64 .ptr .align 1 _Z13gather_kernelIyEvPKT_PKiPS0_S4_iS4_iS4_iiii_param_2,
	.param .u64 .ptr .align 1 _Z13gather_kernelIyEvPKT_PKiPS0_S4_iS4_iS4_iiii_param_3,
	.param .u32 _Z13gather_kernelIyEvPKT_PKiPS0_S4_iS4_iS4_iiii_param_4,
	.param .u64 .ptr .align 1 _Z13gather_kernelIyEvPKT_PKiPS0_S4_iS4_iS4_iiii_param_5,
	.param .u32 _Z13gather_kernelIyEvPKT_PKiPS0_S4_iS4_iS4_iiii_param_6,
	.param .u64 .ptr .align 1 _Z13gather_kernelIyEvPKT_PKiPS0_S4_iS4_iS4_iiii_param_7,
	.param .u32 _Z13gather_kernelIyEvPKT_PKiPS0_S4_iS4_iS4_iiii_param_8,
	.param .u32 _Z13gather_kernelIyEvPKT_PKiPS0_S4_iS4_iS4_iiii_param_9,
	.param .u32 _Z13gather_kernelIyEvPKT_PKiPS0_S4_iS4_iS4_iiii_param_10,
	.param .u32 _Z13gather_kernelIyEvPKT_PKiPS0_S4_iS4_iS4_iiii_param_11
)
{
	.reg .pred 	%p<54>;
	.reg .b32 	%r<786>;
	.reg .b64 	%rd<178>;
	// demoted variable
	.shared .align 4 .b8 _ZZ13gather_kernelIyEvPKT_PKiPS0_S4_iS4_iS4_iiiiE13s_out_strides[128];
	// demoted variable
	.shared .align 4 .b8 _ZZ13gather_kernelIyEvPKT_PKiPS0_S4_iS4_iS4_iiiiE13s_idx_strides[128];
	// demoted variable
	.shared .align 4 .b8 _ZZ13gather_kernelIyEvPKT_PKiPS0_S4_iS4_iS4_iiiiE12s_in_strides[128];
	ld.param.u64 	%rd6, [_Z13gather_kernelIyEvPKT_PKiPS0_S4_iS4_iS4_iiii_param_0];
	ld.param.u64 	%rd7, [_Z13gather_kernelIyEvPKT_PKiPS0_S4_iS4_iS4_iiii_param_1];
	ld.param.u64 	%rd8, [_Z13gather_kernelIyEvPKT_PKiPS0_S4_iS4_iS4_iiii_param_2];
	ld.param.u64 	%rd9, [_Z13gather_kernelIyEvPKT_PKiPS0_S4_iS4_iS4_iiii_param_3];
	ld.param.u32 	%r213, [_Z13gather_kernelIyEvPKT_PKiPS0_S4_iS4_iS4_iiii_param_4];
	ld.param.u64 	%rd10, [_Z13gather_kernelIyEvPKT_PKiPS0_S4_iS4_iS4_iiii_param_5];
	ld.param.u32 	%r214, [_Z13gather_kernelIyEvPKT_PKiPS0_S4_iS4_iS4_iiii_param_6];
	ld.param.u64 	%rd11, [_Z13gather_kernelIyEvPKT_PKiPS0_S4_iS4_iS4_iiii_param_7];
	ld.param.u32 	%r215, [_Z13gather_kernelIyEvPKT_PKiPS0_S4_iS4_iS4_iiii_param_8];
	ld.param.u32 	%r216, [_Z13gather_kernelIyEvPKT_PKiPS0_S4_iS4_iS4_iiii_param_9];
	ld.param.u32 	%r217, [_Z13gather_kernelIyEvPKT_PKiPS0_S4_iS4_iS4_iiii_param_10];
	ld.param.u32 	%r218, [_Z13gather_kernelIyEvPKT_PKiPS0_S4_iS4_iS4_iiii_param_11];
	cvta.to.global.u64 	%rd1, %rd11;
	cvta.to.global.u64 	%rd2, %rd10;
	cvta.to.global.u64 	%rd3, %rd9;
	mov.u32 	%r1, %tid.x;
	setp.ne.s32 	%p1, %r1, 0;
	@%p1 bra 	$L__BB10_41;
	add.s32 	%r2, %r215, -1;
	shl.b32 	%r219, %r215, 2;
	mov.u32 	%r220, _ZZ13gather_kernelIyEvPKT_PKiPS0_S4_iS4_iS4_iiiiE13s_out_strides;
	add.s32 	%r221, %r220, %r219;
	mov.b32 	%r222, 1;
	st.shared.u32 	[%r221+-4], %r222;
	setp.lt.s32 	%p2, %r215, 2;
	@%p2 bra 	$L__BB10_14;
	add.s32 	%r699, %r215, -2;
	and.b32  	%r4, %r2, 15;
	setp.lt.u32 	%p3, %r699, 15;
	mov.b32 	%r698, 1;
	@%p3 bra 	$L__BB10_5;
	and.b32  	%r5, %r2, -16;
	mov.b32 	%r697, 0;
	mov.b32 	%r698, 1;
$L__BB10_4:
	.pragma "nounroll";
	mul.wide.u32 	%rd12, %r699, 4;
	add.s64 	%rd13, %rd1, %rd12;
	ld.global.u32 	%r226, [%rd13+4];
	mul.lo.s32 	%r227, %r226, %r698;
	shl.b32 	%r228, %r699, 2;
	add.s32 	%r230, %r220, %r228;
	st.shared.u32 	[%r230], %r227;
	add.s32 	%r231, %r699, -1;
	ld.global.u32 	%r232, [%rd13];
	mul.lo.s32 	%r233, %r232, %r227;
	st.shared.u32 	[%r230+-4], %r233;
	add.s32 	%r234, %r699, -2;
	mul.wide.u32 	%rd14, %r231, 4;
	add.s64 	%rd15, %rd1, %rd14;
	ld.global.u32 	%r235, [%rd15];
	mul.lo.s32 	%r236, %r235, %r233;
	st.shared.u32 	[%r230+-8], %r236;
	add.s32 	%r237, %r699, -3;
	mul.wide.u32 	%rd16, %r234, 4;
	add.s64 	%rd17, %rd1, %rd16;
	ld.global.u32 	%r238, [%rd17];
	mul.lo.s32 	%r239, %r238, %r236;
	st.shared.u32 	[%r230+-12], %r239;
	add.s32 	%r240, %r699, -4;
	mul.wide.u32 	%rd18, %r237, 4;
	add.s64 	%rd19, %rd1, %rd18;
	ld.global.u32 	%r241, [%rd19];
	mul.lo.s32 	%r242, %r241, %r239;
	st.shared.u32 	[%r230+-16], %r242;
	add.s32 	%r243, %r699, -5;
	mul.wide.u32 	%rd20, %r240, 4;
	add.s64 	%rd21, %rd1, %rd20;
	ld.global.u32 	%r244, [%rd21];
	mul.lo.s32 	%r245, %r244, %r242;
	st.shared.u32 	[%r230+-20], %r245;
	add.s32 	%r246, %r699, -6;
	mul.wide.u32 	%rd22, %r243, 4;
	add.s64 	%rd23, %rd1, %rd22;
	ld.global.u32 	%r247, [%rd23];
	mul.lo.s32 	%r248, %r247, %r245;
	st.shared.u32 	[%r230+-24], %r248;
	add.s32 	%r249, %r699, -7;
	mul.wide.u32 	%rd24, %r246, 4;
	add.s64 	%rd25, %rd1, %rd24;
	ld.global.u32 	%r250, [%rd25];
	mul.lo.s32 	%r251, %r250, %r248;
	st.shared.u32 	[%r230+-28], %r251;
	add.s32 	%r252, %r699, -8;
	mul.wide.u32 	%rd26, %r249, 4;
	add.s64 	%rd27, %rd1, %rd26;
	ld.global.u32 	%r253, [%rd27];
	mul.lo.s32 	%r254, %r253, %r251;
	st.shared.u32 	[%r230+-32], %r254;
	add.s32 	%r255, %r699, -9;
	mul.wide.u32 	%rd28, %r252, 4;
	add.s64 	%rd29, %rd1, %rd28;
	ld.global.u32 	%r256, [%rd29];
	mul.lo.s32 	%r257, %r256, %r254;
	st.shared.u32 	[%r230+-36], %r257;
	add.s32 	%r258, %r699, -10;
	mul.wide.u32 	%rd30, %r255, 4;
	add.s64 	%rd31, %rd1, %rd30;
	ld.global.u32 	%r259, [%rd31];
	mul.lo.s32 	%r260, %r259, %r257;
	st.shared.u32 	[%r230+-40], %r260;
	add.s32 	%r261, %r699, -11;
	mul.wide.u32 	%rd32, %r258, 4;
	add.s64 	%rd33, %rd1, %rd32;
	ld.global.u32 	%r262, [%rd33];
	mul.lo.s32 	%r263, %r262, %r260;
	st.shared.u32 	[%r230+-44], %r263;
	add.s32 	%r264, %r699, -12;
	mul.wide.u32 	%rd34, %r261, 4;
	add.s64 	%rd35, %rd1, %rd34;
	ld.global.u32 	%r265, [%rd35];
	mul.lo.s32 	%r266, %r265, %r263;
	st.shared.u32 	[%r230+-48], %r266;
	add.s32 	%r267, %r699, -13;
	mul.wide.u32 	%rd36, %r264, 4;
	add.s64 	%rd37, %rd1, %rd36;
	ld.global.u32 	%r268, [%rd37];
	mul.lo.s32 	%r269, %r268, %r266;
	st.shared.u32 	[%r230+-52], %r269;
	add.s32 	%r270, %r699, -14;
	mul.wide.u32 	%rd38, %r267, 4;
	add.s64 	%rd39, %rd1, %rd38;
	ld.global.u32 	%r271, [%rd39];
	mul.lo.s32 	%r272, %r271, %r269;
	st.shared.u32 	[%r230+-56], %r272;
	mul.wide.u32 	%rd40, %r270, 4;
	add.s64 	%rd41, %rd1, %rd40;
	ld.global.u32 	%r273, [%rd41];
	mul.lo.s32 	%r698, %r273, %r272;
	st.shared.u32 	[%r230+-60], %r698;
	add.s32 	%r699, %r699, -16;
	add.s32 	%r697, %r697, 16;
	setp.ne.s32 	%p4, %r697, %r5;
	@%p4 bra 	$L__BB10_4;
$L__BB10_5:
	setp.eq.s32 	%p5, %r4, 0;
	@%p5 bra 	$L__BB10_14;
	and.b32  	%r14, %r2, 7;
	setp.lt.u32 	%p6, %r4, 8;
	@%p6 bra 	$L__BB10_8;
	mul.wide.u32 	%rd42, %r699, 4;
	add.s64 	%rd43, %rd1, %rd42;
	ld.global.u32 	%r274, [%rd43+4];
	mul.lo.s32 	%r275, %r274, %r698;
	shl.b32 	%r276, %r699, 2;
	add.s32 	%r278, %r220, %r276;
	st.shared.u32 	[%r278], %r275;
	add.s32 	%r279, %r699, -1;
	ld.global.u32 	%r280, [%rd43];
	mul.lo.s32 	%r281, %r280, %r275;
	st.shared.u32 	[%r278+-4], %r281;
	add.s32 	%r282, %r699, -2;
	mul.wide.u32 	%rd44, %r279, 4;
	add.s64 	%rd45, %rd1, %rd44;
	ld.global.u32 	%r283, [%rd45];
	mul.lo.s32 	%r284, %r283, %r281;
	st.shared.u32 	[%r278+-8], %r284;
	add.s32 	%r285, %r699, -3;
	mul.wide.u32 	%rd46, %r282, 4;
	add.s64 	%rd47, %rd1, %rd46;
	ld.global.u32 	%r286, [%rd47];
	mul.lo.s32 	%r287, %r286, %r284;
	st.shared.u32 	[%r278+-12], %r287;
	add.s32 	%r288, %r699, -4;
	mul.wide.u32 	%rd48, %r285, 4;
	add.s64 	%rd49, %rd1, %rd48;
	ld.global.u32 	%r289, [%rd49];
	mul.lo.s32 	%r290, %r289, %r287;
	st.shared.u32 	[%r278+-16], %r290;
	add.s32 	%r291, %r699, -5;
	mul.wide.u32 	%rd50, %r288, 4;
	add.s64 	%rd51, %rd1, %rd50;
	ld.global.u32 	%r292, [%rd51];
	mul.lo.s32 	%r293, %r292, %r290;
	st.shared.u32 	[%r278+-20], %r293;
	add.s32 	%r294, %r699, -6;
	mul.wide.u32 	%rd52, %r291, 4;
	add.s64 	%rd53, %rd1, %rd52;
	ld.global.u32 	%r295, [%rd53];
	mul.lo.s32 	%r296, %r295, %r293;
	st.shared.u32 	[%r278+-24], %r296;
	mul.wide.u32 	%rd54, %r294, 4;
	add.s64 	%rd55, %rd1, %rd54;
	ld.global.u32 	%r297, [%rd55];
	mul.lo.s32 	%r298, %r297, %r296;
	st.shared.u32 	[%r278+-28], %r298;
	add.s32 	%r699, %r699, -8;
$L__BB10_8:
	setp.eq.s32 	%p7, %r14, 0;
	@%p7 bra 	$L__BB10_14;
	and.b32  	%r17, %r2, 3;
	setp.lt.u32 	%p8, %r14, 4;
	@%p8 bra 	$L__BB10_11;
	shl.b32 	%r299, %r699, 2;
	add.s32 	%r301, %r220, %r299;
	ld.shared.u32 	%r302, [%r301+4];
	mul.wide.u32 	%rd56, %r699, 4;
	add.s64 	%rd57, %rd1, %rd56;
	ld.global.u32 	%r303, [%rd57+4];
	mul.lo.s32 	%r304, %r303, %r302;
	st.shared.u32 	[%r301], %r304;
	add.s32 	%r305, %r699, -1;
	ld.global.u32 	%r306, [%rd57];
	mul.lo.s32 	%r307, %r306, %r304;
	st.shared.u32 	[%r301+-4], %r307;
	add.s32 	%r308, %r699, -2;
	mul.wide.u32 	%rd58, %r305, 4;
	add.s64 	%rd59, %rd1, %rd58;
	ld.global.u32 	%r309, [%rd59];
	mul.lo.s32 	%r310, %r309, %r307;
	st.shared.u32 	[%r301+-8], %r310;
	mul.wide.u32 	%rd60, %r308, 4;
	add.s64 	%rd61, %rd1, %rd60;
	ld.global.u32 	%r311, [%rd61];
	mul.lo.s32 	%r312, %r311, %r310;
	st.shared.u32 	[%r301+-12], %r312;
	add.s32 	%r699, %r699, -4;
$L__BB10_11:
	setp.eq.s32 	%p9, %r17, 0;
	@%p9 bra 	$L__BB10_14;
	shl.b32 	%r313, %r699, 2;
	add.s32 	%r315, %r313, %r220;
	add.s32 	%r704, %r315, 4;
	neg.s32 	%r703, %r17;
	ld.shared.u32 	%r702, [%r315+4];
$L__BB10_13:
	.pragma "nounroll";
	add.s32 	%r27, %r704, -4;
	mul.wide.u32 	%rd62, %r699, 4;
	add.s64 	%rd63, %rd1, %rd62;
	ld.global.u32 	%r316, [%rd63+4];
	mul.lo.s32 	%r702, %r316, %r702;
	st.shared.u32 	[%r704+-4], %r702;
	add.s32 	%r699, %r699, -1;
	add.s32 	%r703, %r703, 1;
	setp.ne.s32 	%p10, %r703, 0;
	mov.u32 	%r704, %r27;
	@%p10 bra 	$L__BB10_13;
$L__BB10_14:
	setp.lt.s32 	%p11, %r214, 1;
	@%p11 bra 	$L__BB10_28;
	add.s32 	%r31, %r214, -1;
	shl.b32 	%r317, %r214, 2;
	mov.u32 	%r318, _ZZ13gather_kernelIyEvPKT_PKiPS0_S4_iS4_iS4_iiiiE13s_idx_strides;
	add.s32 	%r319, %r318, %r317;
	mov.b32 	%r320, 1;
	st.shared.u32 	[%r319+-4], %r320;
	setp.eq.s32 	%p12, %r214, 1;
	@%p12 bra 	$L__BB10_28;
	add.s32 	%r710, %r214, -2;
	and.b32  	%r33, %r31, 15;
	setp.lt.u32 	%p13, %r710, 15;
	mov.b32 	%r709, 1;
	@%p13 bra 	$L__BB10_19;
	and.b32  	%r34, %r31, -16;
	mov.b32 	%r708, 0;
	mov.b32 	%r709, 1;
$L__BB10_18:
	.pragma "nounroll";
	mul.wide.u32 	%rd64, %r710, 4;
	add.s64 	%rd65, %rd2, %rd64;
	ld.global.u32 	%r324, [%rd65+4];
	mul.lo.s32 	%r325, %r324, %r709;
	shl.b32 	%r326, %r710, 2;
	add.s32 	%r328, %r318, %r326;
	st.shared.u32 	[%r328], %r325;
	add.s32 	%r329, %r710, -1;
	ld.global.u32 	%r330, [%rd65];
	mul.lo.s32 	%r331, %r330, %r325;
	st.shared.u32 	[%r328+-4], %r331;
	add.s32 	%r332, %r710, -2;
	mul.wide.u32 	%rd66, %r329, 4;
	add.s64 	%rd67, %rd2, %rd66;
	ld.global.u32 	%r333, [%rd67];
	mul.lo.s32 	%r334, %r333, %r331;
	st.shared.u32 	[%r328+-8], %r334;
	add.s32 	%r335, %r710, -3;
	mul.wide.u32 	%rd68, %r332, 4;
	add.s64 	%rd69, %rd2, %rd68;
	ld.global.u32 	%r336, [%rd69];
	mul.lo.s32 	%r337, %r336, %r334;
	st.shared.u32 	[%r328+-12], %r337;
	add.s32 	%r338, %r710, -4;
	mul.wide.u32 	%rd70, %r335, 4;
	add.s64 	%rd71, %rd2, %rd70;
	ld.global.u32 	%r339, [%rd71];
	mul.lo.s32 	%r340, %r339, %r337;
	st.shared.u32 	[%r328+-16], %r340;
	add.s32 	%r341, %r710, -5;
	mul.wide.u32 	%rd72, %r338, 4;
	add.s64 	%rd73, %rd2, %rd72;
	ld.global.u32 	%r342, [%rd73];
	mul.lo.s32 	%r343, %r342, %r340;
	st.shared.u32 	[%r328+-20], %r343;
	add.s32 	%r344, %r710, -6;
	mul.wide.u32 	%rd74, %r341, 4;
	add.s64 	%rd75, %rd2, %rd74;
	ld.global.u32 	%r345, [%rd75];
	mul.lo.s32 	%r346, %r345, %r343;
	st.shared.u32 	[%r328+-24], %r346;
	add.s32 	%r347, %r710, -7;
	mul.wide.u32 	%rd76, %r344, 4;
	add.s64 	%rd77, %rd2, %rd76;
	ld.global.u32 	%r348, [%rd77];
	mul.lo.s32 	%r349, %r348, %r346;
	st.shared.u32 	[%r328+-28], %r349;
	add.s32 	%r350, %r710, -8;
	mul.wide.u32 	%rd78, %r347, 4;
	add.s64 	%rd79, %rd2, %rd78;
	ld.global.u32 	%r351, [%rd79];
	mul.lo.s32 	%r352, %r351, %r349;
	st.shared.u32 	[%r328+-32], %r352;
	add.s32 	%r353, %r710, -9;
	mul.wide.u32 	%rd80, %r350, 4;
	add.s64 	%rd81, %rd2, %rd80;
	ld.global.u32 	%r354, [%rd81];
	mul.lo.s32 	%r355, %r354, %r352;
	st.shared.u32 	[%r328+-36], %r355;
	add.s32 	%r356, %r710, -10;
	mul.wide.u32 	%rd82, %r353, 4;
	add.s64 	%rd83, %rd2, %rd82;
	ld.global.u32 	%r357, [%rd83];
	mul.lo.s32 	%r358, %r357, %r355;
	st.shared.u32 	[%r328+-40], %r358;
	add.s32 	%r359, %r710, -11;
	mul.wide.u32 	%rd84, %r356, 4;
	add.s64 	%rd85, %rd2, %rd84;
	ld.global.u32 	%r360, [%rd85];
	mul.lo.s32 	%r361, %r360, %r358;
	st.shared.u32 	[%r328+-44], %r361;
	add.s32 	%r362, %r710, -12;
	mul.wide.u32 	%rd86, %r359, 4;
	add.s64 	%rd87, %rd2, %rd86;
	ld.global.u32 	%r363, [%rd87];
	mul.lo.s32 	%r364, %r363, %r361;
	st.shared.u32 	[%r328+-48], %r364;
	add.s32 	%r365, %r710, -13;
	mul.wide.u32 	%rd88, %r362, 4;
	add.s64 	%rd89, %rd2, %rd88;
	ld.global.u32 	%r366, [%rd89];
	mul.lo.s32 	%r367, %r366, %r364;
	st.shared.u32 	[%r328+-52], %r367;
	add.s32 	%r368, %r710, -14;
	mul.wide.u32 	%rd90, %r365, 4;
	add.s64 	%rd91, %rd2, %rd90;
	ld.global.u32 	%r369, [%rd91];
	mul.lo.s32 	%r370, %r369, %r367;
	st.shared.u32 	[%r328+-56], %r370;
	mul.wide.u32 	%rd92, %r368, 4;
	add.s64 	%rd93, %rd2, %rd92;
	ld.global.u32 	%r371, [%rd93];
	mul.lo.s32 	%r709, %r371, %r370;
	st.shared.u32 	[%r328+-60], %r709;
	add.s32 	%r710, %r710, -16;
	add.s32 	%r708, %r708, 16;
	setp.ne.s32 	%p14, %r708, %r34;
	@%p14 bra 	$L__BB10_18;
$L__BB10_19:
	setp.eq.s32 	%p15, %r33, 0;
	@%p15 bra 	$L__BB10_28;
	and.b32  	%r43, %r31, 7;
	setp.lt.u32 	%p16, %r33, 8;
	@%p16 bra 	$L__BB10_22;
	mul.wide.u32 	%rd94, %r710, 4;
	add.s64 	%rd95, %rd2, %rd94;
	ld.global.u32 	%r372, [%rd95+4];
	mul.lo.s32 	%r373, %r372, %r709;
	shl.b32 	%r374, %r710, 2;
	add.s32 	%r376, %r318, %r374;
	st.shared.u32 	[%r376], %r373;
	add.s32 	%r377, %r710, -1;
	ld.global.u32 	%r378, [%rd95];
	mul.lo.s32 	%r379, %r378, %r373;
	st.shared.u32 	[%r376+-4], %r379;
	add.s32 	%r380, %r710, -2;
	mul.wide.u32 	%rd96, %r377, 4;
	add.s64 	%rd97, %rd2, %rd96;
	ld.global.u32 	%r381, [%rd97];
	mul.lo.s32 	%r382, %r381, %r379;
	st.shared.u32 	[%r376+-8], %r382;
	add.s32 	%r383, %r710, -3;
	mul.wide.u32 	%rd98, %r380, 4;
	add.s64 	%rd99, %rd2, %rd98;
	ld.global.u32 	%r384, [%rd99];
	mul.lo.s32 	%r385, %r384, %r382;
	st.shared.u32 	[%r376+-12], %r385;
	add.s32 	%r386, %r710, -4;
	mul.wide.u32 	%rd100, %r383, 4;
	add.s64 	%rd101, %rd2, %rd100;
	ld.global.u32 	%r387, [%rd101];
	mul.lo.s32 	%r388, %r387, %r385;
	st.shared.u32 	[%r376+-16], %r388;
	add.s32 	%r389, %r710, -5;
	mul.wide.u32 	%rd102, %r386, 4;
	add.s64 	%rd103, %rd2, %rd102;
	ld.global.u32 	%r390, [%rd103];
	mul.lo.s32 	%r391, %r390, %r388;
	st.shared.u32 	[%r376+-20], %r391;
	add.s32 	%r392, %r710, -6;
	mul.wide.u32 	%rd104, %r389, 4;
	add.s64 	%rd105, %rd2, %rd104;
	ld.global.u32 	%r393, [%rd105];
	mul.lo.s32 	%r394, %r393, %r391;
	st.shared.u32 	[%r376+-24], %r394;
	mul.wide.u32 	%rd106, %r392, 4;
	add.s64 	%rd107, %rd2, %rd106;
	ld.global.u32 	%r395, [%rd107];
	mul.lo.s32 	%r396, %r395, %r394;
	st.shared.u32 	[%r376+-28], %r396;
	add.s32 	%r710, %r710, -8;
$L__BB10_22:
	setp.eq.s32 	%p17, %r43, 0;
	@%p17 bra 	$L__BB10_28;
	and.b32  	%r46, %r31, 3;
	setp.lt.u32 	%p18, %r43, 4;
	@%p18 bra 	$L__BB10_25;
	shl.b32 	%r397, %r710, 2;
	add.s32 	%r399, %r318, %r397;
	ld.shared.u32 	%r400, [%r399+4];
	mul.wide.u32 	%rd108, %r710, 4;
	add.s64 	%rd109, %rd2, %rd108;
	ld.global.u32 	%r401, [%rd109+4];
	mul.lo.s32 	%r402, %r401, %r400;
	st.shared.u32 	[%r399], %r402;
	add.s32 	%r403, %r710, -1;
	ld.global.u32 	%r404, [%rd109];
	mul.lo.s32 	%r405, %r404, %r402;
	st.shared.u32 	[%r399+-4], %r405;
	add.s32 	%r406, %r710, -2;
	mul.wide.u32 	%rd110, %r403, 4;
	add.s64 	%rd111, %rd2, %rd110;
	ld.global.u32 	%r407, [%rd111];
	mul.lo.s32 	%r408, %r407, %r405;
	st.shared.u32 	[%r399+-8], %r408;
	mul.wide.u32 	%rd112, %r406, 4;
	add.s64 	%rd113, %rd2, %rd112;
	ld.global.u32 	%r409, [%rd113];
	mul.lo.s32 	%r410, %r409, %r408;
	st.shared.u32 	[%r399+-12], %r410;
	add.s32 	%r710, %r710, -4;
$L__BB10_25:
	setp.eq.s32 	%p19, %r46, 0;
	@%p19 bra 	$L__BB10_28;
	shl.b32 	%r411, %r710, 2;
	add.s32 	%r413, %r411, %r318;
	add.s32 	%r715, %r413, 4;
	neg.s32 	%r714, %r46;
	ld.shared.u32 	%r713, [%r413+4];
$L__BB10_27:
	.pragma "nounroll";
	add.s32 	%r56, %r715, -4;
	mul.wide.u32 	%rd114, %r710, 4;
	add.s64 	%rd115, %rd2, %rd114;
	ld.global.u32 	%r414, [%rd115+4];
	mul.lo.s32 	%r713, %r414, %r713;
	st.shared.u32 	[%r715+-4], %r713;
	add.s32 	%r710, %r710, -1;
	add.s32 	%r714, %r714, 1;
	setp.ne.s32 	%p20, %r714, 0;
	mov.u32 	%r715, %r56;
	@%p20 bra 	$L__BB10_27;
$L__BB10_28:
	add.s32 	%r60, %r213, -1;
	shl.b32 	%r415, %r213, 2;
	mov.u32 	%r416, _ZZ13gather_kernelIyEvPKT_PKiPS0_S4_iS4_iS4_iiiiE12s_in_strides;
	add.s32 	%r417, %r416, %r415;
	mov.b32 	%r418, 1;
	st.shared.u32 	[%r417+-4], %r418;
	setp.lt.s32 	%p21, %r213, 2;
	@%p21 bra 	$L__BB10_41;
	add.s32 	%r721, %r213, -2;
	and.b32  	%r62, %r60, 15;
	setp.lt.u32 	%p22, %r721, 15;
	mov.b32 	%r720, 1;
	@%p22 bra 	$L__BB10_32;
	and.b32  	%r63, %r60, -16;
	mov.b32 	%r719, 0;
	mov.b32 	%r720, 1;
$L__BB10_31:
	.pragma "nounroll";
	mul.wide.u32 	%rd116, %r721, 4;
	add.s64 	%rd117, %rd3, %rd116;
	ld.global.u32 	%r422, [%rd117+4];
	mul.lo.s32 	%r423, %r422, %r720;
	shl.b32 	%r424, %r721, 2;
	add.s32 	%r426, %r416, %r424;
	st.shared.u32 	[%r426], %r423;
	add.s32 	%r427, %r721, -1;
	ld.global.u32 	%r428, [%rd117];
	mul.lo.s32 	%r429, %r428, %r423;
	st.shared.u32 	[%r426+-4], %r429;
	add.s32 	%r430, %r721, -2;
	mul.wide.u32 	%rd118, %r427, 4;
	add.s64 	%rd119, %rd3, %rd118;
	ld.global.u32 	%r431, [%rd119];
	mul.lo.s32 	%r432, %r431, %r429;
	st.shared.u32 	[%r426+-8], %r432;
	add.s32 	%r433, %r721, -3;
	mul.wide.u32 	%rd120, %r430, 4;
	add.s64 	%rd121, %rd3, %rd120;
	ld.global.u32 	%r434, [%rd121];
	mul.lo.s32 	%r435, %r434, %r432;
	st.shared.u32 	[%r426+-12], %r435;
	add.s32 	%r436, %r721, -4;
	mul.wide.u32 	%rd122, %r433, 4;
	add.s64 	%rd123, %rd3, %rd122;
	ld.global.u32 	%r437, [%rd123];
	mul.lo.s32 	%r438, %r437, %r435;
	st.shared.u32 	[%r426+-16], %r438;
	add.s32 	%r439, %r721, -5;
	mul.wide.u32 	%rd124, %r436, 4;
	add.s64 	%rd125, %rd3, %rd124;
	ld.global.u32 	%r440, [%rd125];
	mul.lo.s32 	%r441, %r440, %r438;
	st.shared.u32 	[%r426+-20], %r441;
	add.s32 	%r442, %r721, -6;
	mul.wide.u32 	%rd126, %r439, 4;
	add.s64 	%rd127, %rd3, %rd126;
	ld.global.u32 	%r443, [%rd127];
	mul.lo.s32 	%r444, %r443, %r441;
	st.shared.u32 	[%r426+-24], %r444;
	add.s32 	%r445, %r721, -7;
	mul.wide.u32 	%rd128, %r442, 4;
	add.s64 	%rd129, %rd3, %rd128;
	ld.global.u32 	%r446, [%rd129];
	mul.lo.s32 	%r447, %r446, %r444;
	st.shared.u32 	[%r426+-28], %r447;
	add.s32 	%r448, %r721, -8;
	mul.wide.u32 	%rd130, %r445, 4;
	add.s64 	%rd131, %rd3, %rd130;
	ld.global.u32 	%r449, [%rd131];
	mul.lo.s32 	%r450, %r449, %r447;
	st.shared.u32 	[%r426+-32], %r450;
	add.s32 	%r451, %r721, -9;
	mul.wide.u32 	%rd132, %r448, 4;
	add.s64 	%rd133, %rd3, %rd132;
	ld.global.u32 	%r452, [%rd133];
	mul.lo.s32 	%r453, %r452, %r450;
	st.shared.u32 	[%r426+-36], %r453;
	add.s32 	%r454, %r721, -10;
	mul.wide.u32 	%rd134, %r451, 4;
	add.s64 	%rd135, %rd3, %rd134;
	ld.global.u32 	%r455, [%rd135];
	mul.lo.s32 	%r456, %r455, %r453;
	st.shared.u32 	[%r426+-40], %r456;
	add.s32 	%r457, %r721, -11;
	mul.wide.u32 	%rd136, %r454, 4;
	add.s64 	%rd137, %rd3, %rd136;
	ld.global.u32 	%r458, [%rd137];
	mul.lo.s32 	%r459, %r458, %r456;
	st.shared.u32 	[%r426+-44], %r459;
	add.s32 	%r460, %r721, -12;
	mul.wide.u32 	%rd138, %r457, 4;
	add.s64 	%rd139, %rd3, %rd138;
	ld.global.u32 	%r461, [%rd139];
	mul.lo.s32 	%r462, %r461, %r459;
	st.shared.u32 	[%r426+-48], %r462;
	add.s32 	%r463, %r721, -13;
	mul.wide.u32 	%rd140, %r460, 4;
	add.s64 	%rd141, %rd3, %rd140;
	ld.global.u32 	%r464, [%rd141];
	mul.lo.s32 	%r465, %r464, %r462;
	st.shared.u32 	[%r426+-52], %r465;
	add.s32 	%r466, %r721, -14;
	mul.wide.u32 	%rd142, %r463, 4;
	add.s64 	%rd143, %rd3, %rd142;
	ld.global.u32 	%r467, [%rd143];
	mul.lo.s32 	%r468, %r467, %r465;
	st.shared.u32 	[%r426+-56], %r468;
	mul.wide.u32 	%rd144, %r466, 4;
	add.s64 	%rd145, %rd3, %rd144;
	ld.global.u32 	%r469, [%rd145];
	mul.lo.s32 	%r720, %r469, %r468;
	st.shared.u32 	[%r426+-60], %r720;
	add.s32 	%r721, %r721, -16;
	add.s32 	%r719, %r719, 16;
	setp.ne.s32 	%p23, %r719, %r63;
	@%p23 bra 	$L__BB10_31;
$L__BB10_32:
	setp.eq.s32 	%p24, %r62, 0;
	@%p24 bra 	$L__BB10_41;
	and.b32  	%r72, %r60, 7;
	setp.lt.u32 	%p25, %r62, 8;
	@%p25 bra 	$L__BB10_35;
	mul.wide.u32 	%rd146, %r721, 4;
	add.s64 	%rd147, %rd3, %rd146;
	ld.global.u32 	%r470, [%rd147+4];
	mul.lo.s32 	%r471, %r470, %r720;
	shl.b32 	%r472, %r721, 2;
	add.s32 	%r474, %r416, %r472;
	st.shared.u32 	[%r474], %r471;
	add.s32 	%r475, %r721, -1;
	ld.global.u32 	%r476, [%rd147];
	mul.lo.s32 	%r477, %r476, %r471;
	st.shared.u32 	[%r474+-4], %r477;
	add.s32 	%r478, %r721, -2;
	mul.wide.u32 	%rd148, %r475, 4;
	add.s64 	%rd149, %rd3, %rd148;
	ld.global.u32 	%r479, [%rd149];
	mul.lo.s32 	%r480, %r479, %r477;
	st.shared.u32 	[%r474+-8], %r480;
	add.s32 	%r481, %r721, -3;
	mul.wide.u32 	%rd150, %r478, 4;
	add.s64 	%rd151, %rd3, %rd150;
	ld.global.u32 	%r482, [%rd151];
	mul.lo.s32 	%r483, %r482, %r480;
	st.shared.u32 	[%r474+-12], %r483;
	add.s32 	%r484, %r721, -4;
	mul.wide.u32 	%rd152, %r481, 4;
	add.s64 	%rd153, %rd3, %rd152;
	ld.global.u32 	%r485, [%rd153];
	mul.lo.s32 	%r486, %r485, %r483;
	st.shared.u32 	[%r474+-16], %r486;
	add.s32 	%r487, %r721, -5;
	mul.wide.u32 	%rd154, %r484, 4;
	add.s64 	%rd155, %rd3, %rd154;
	ld.global.u32 	%r488, [%rd155];
	mul.lo.s32 	%r489, %r488, %r486;
	st.shared.u32 	[%r474+-20], %r489;
	add.s32 	%r490, %r721, -6;
	mul.wide.u32 	%rd156, %r487, 4;
	add.s64 	%rd157, %rd3, %rd156;
	ld.global.u32 	%r491, [%rd157];
	mul.lo.s32 	%r492, %r491, %r489;
	st.shared.u32 	[%r474+-24], %r492;
	mul.wide.u32 	%rd158, %r490, 4;
	add.s64 	%rd159, %rd3, %rd158;
	ld.global.u32 	%r493, [%rd159];
	mul.lo.s32 	%r494, %r493, %r492;
	st.shared.u32 	[%r474+-28], %r494;
	add.s32 	%r721, %r721, -8;
$L__BB10_35:
	setp.eq.s32 	%p26, %r72, 0;
	@%p26 bra 	$L__BB10_41;
	and.b32  	%r75, %r60, 3;
	setp.lt.u32 	%p27, %r72, 4;
	@%p27 bra 	$L__BB10_38;
	shl.b32 	%r495, %r721, 2;
	add.s32 	%r497, %r416, %r495;
	ld.shared.u32 	%r498, [%r497+4];
	mul.wide.u32 	%rd160, %r721, 4;
	add.s64 	%rd161, %rd3, %rd160;
	ld.global.u32 	%r499, [%rd161+4];
	mul.lo.s32 	%r500, %r499, %r498;
	st.shared.u32 	[%r497], %r500;
	add.s32 	%r501, %r721, -1;
	ld.global.u32 	%r502, [%rd161];
	mul.lo.s32 	%r503, %r502, %r500;
	st.shared.u32 	[%r497+-4], %r503;
	add.s32 	%r504, %r721, -2;
	mul.wide.u32 	%rd162, %r501, 4;
	add.s64 	%rd163, %rd3, %rd162;
	ld.global.u32 	%r505, [%rd163];
	mul.lo.s32 	%r506, %r505, %r503;
	st.shared.u32 	[%r497+-8], %r506;
	mul.wide.u32 	%rd164, %r504, 4;
	add.s64 	%rd165, %rd3, %rd164;
	ld.global.u32 	%r507, [%rd165];
	mul.lo.s32 	%r508, %r507, %r506;
	st.shared.u32 	[%r497+-12], %r508;
	add.s32 	%r721, %r721, -4;
$L__BB10_38:
	setp.eq.s32 	%p28, %r75, 0;
	@%p28 bra 	$L__BB10_41;
	shl.b32 	%r509, %r721, 2;
	add.s32 	%r511, %r509, %r416;
	add.s32 	%r726, %r511, 4;
	neg.s32 	%r725, %r75;
	ld.shared.u32 	%r724, [%r511+4];
$L__BB10_40:
	.pragma "nounroll";
	add.s32 	%r85, %r726, -4;
	mul.wide.u32 	%rd166, %r721, 4;
	add.s64 	%rd167, %rd3, %rd166;
	ld.global.u32 	%r512, [%rd167+4];
	mul.lo.s32 	%r724, %r512, %r724;
	st.shared.u32 	[%r726+-4], %r724;
	add.s32 	%r721, %r721, -1;
	add.s32 	%r725, %r725, 1;
	setp.ne.s32 	%p29, %r725, 0;
	mov.u32 	%r726, %r85;
	@%p29 bra 	$L__BB10_40;
$L__BB10_41:
	bar.sync 	0;
	mov.u32 	%r513, %ctaid.x;
	mov.u32 	%r514, %ntid.x;
	mad.lo.s32 	%r515, %r513, %r514, %r1;
	add.s32 	%r89, %r515, %r218;
	setp.ge.s32 	%p30, %r89, %r216;
	@%p30 bra 	$L__BB10_85;
	min.s32 	%r90, %r217, %r215;
	setp.lt.s32 	%p31, %r90, 1;
	mov.b32 	%r749, 0;
	mov.u32 	%r748, %r89;
	mov.u32 	%r750, %r749;
	@%p31 bra 	$L__BB10_54;
	and.b32  	%r91, %r90, 7;
	setp.lt.u32 	%p32, %r90, 8;
	mov.b32 	%r740, 0;
	mov.u32 	%r750, %r740;
	mov.u32 	%r748, %r89;
	@%p32 bra 	$L__BB10_46;
	and.b32  	%r740, %r90, 2147483640;
	mov.u32 	%r522, _ZZ13gather_kernelIyEvPKT_PKiPS0_S4_iS4_iS4_iiiiE13s_out_strides;
	add.s32 	%r729, %r522, 16;
	mov.u32 	%r523, _ZZ13gather_kernelIyEvPKT_PKiPS0_S4_iS4_iS4_iiiiE12s_in_strides;
	add.s32 	%r728, %r523, 16;
	neg.s32 	%r730, %r740;
	mov.b32 	%r750, 0;
	mov.u32 	%r748, %r89;
$L__BB10_45:
	.pragma "nounroll";
	ld.shared.u32 	%r524, [%r729+-16];
	div.s32 	%r525, %r748, %r524;
	mul.lo.s32 	%r526, %r525, %r524;
	sub.s32 	%r527, %r748, %r526;
	ld.shared.u32 	%r528, [%r728+-16];
	mad.lo.s32 	%r529, %r528, %r525, %r750;
	ld.shared.u32 	%r530, [%r729+-12];
	div.s32 	%r531, %r527, %r530;
	mul.lo.s32 	%r532, %r531, %r530;
	sub.s32 	%r533, %r527, %r532;
	ld.shared.u32 	%r534, [%r728+-12];
	mad.lo.s32 	%r535, %r534, %r531, %r529;
	ld.shared.u32 	%r536, [%r729+-8];
	div.s32 	%r537, %r533, %r536;
	mul.lo.s32 	%r538, %r537, %r536;
	sub.s32 	%r539, %r533, %r538;
	ld.shared.u32 	%r540, [%r728+-8];
	mad.lo.s32 	%r541, %r540, %r537, %r535;
	ld.shared.u32 	%r542, [%r729+-4];
	div.s32 	%r543, %r539, %r542;
	mul.lo.s32 	%r544, %r543, %r542;
	sub.s32 	%r545, %r539, %r544;
	ld.shared.u32 	%r546, [%r728+-4];
	mad.lo.s32 	%r547, %r546, %r543, %r541;
	ld.shared.u32 	%r548, [%r729];
	div.s32 	%r549, %r545, %r548;
	mul.lo.s32 	%r550, %r549, %r548;
	sub.s32 	%r551, %r545, %r550;
	ld.shared.u32 	%r552, [%r728];
	mad.lo.s32 	%r553, %r552, %r549, %r547;
	ld.shared.u32 	%r554, [%r729+4];
	div.s32 	%r555, %r551, %r554;
	mul.lo.s32 	%r556, %r555, %r554;
	sub.s32 	%r557, %r551, %r556;
	ld.shared.u32 	%r558, [%r728+4];
	mad.lo.s32 	%r559, %r558, %r555, %r553;
	ld.shared.u32 	%r560, [%r729+8];
	div.s32 	%r561, %r557, %r560;
	mul.lo.s32 	%r562, %r561, %r560;
	sub.s32 	%r563, %r557, %r562;
	ld.shared.u32 	%r564, [%r728+8];
	mad.lo.s32 	%r565, %r564, %r561, %r559;
	ld.shared.u32 	%r566, [%r729+12];
	div.s32 	%r567, %r563, %r566;
	mul.lo.s32 	%r568, %r567, %r566;
	sub.s32 	%r748, %r563, %r568;
	ld.shared.u32 	%r569, [%r728+12];
	mad.lo.s32 	%r750, %r569, %r567, %r565;
	add.s32 	%r730, %r730, 8;
	add.s32 	%r729, %r729, 32;
	add.s32 	%r728, %r728, 32;
	setp.ne.s32 	%p33, %r730, 0;
	@%p33 bra 	$L__BB10_45;
$L__BB10_46:
	setp.eq.s32 	%p34, %r91, 0;
	mov.u32 	%r749, %r90;
	@%p34 bra 	$L__BB10_54;
	and.b32  	%r109, %r90, 3;
	setp.lt.u32 	%p35, %r91, 4;
	@%p35 bra 	$L__BB10_49;
	shl.b32 	%r571, %r740, 2;
	mov.u32 	%r572, _ZZ13gather_kernelIyEvPKT_PKiPS0_S4_iS4_iS4_iiiiE13s_out_strides;
	add.s32 	%r573, %r572, %r571;
	ld.shared.u32 	%r574, [%r573];
	div.s32 	%r575, %r748, %r574;
	mul.lo.s32 	%r576, %r575, %r574;
	sub.s32 	%r577, %r748, %r576;
	mov.u32 	%r578, _ZZ13gather_kernelIyEvPKT_PKiPS0_S4_iS4_iS4_iiiiE12s_in_strides;
	add.s32 	%r579, %r578, %r571;
	ld.shared.u32 	%r580, [%r579];
	mad.lo.s32 	%r581, %r580, %r575, %r750;
	ld.shared.u32 	%r582, [%r573+4];
	div.s32 	%r583, %r577, %r582;
	mul.lo.s32 	%r584, %r583, %r582;
	sub.s32 	%r585, %r577, %r584;
	ld.shared.u32 	%r586, [%r579+4];
	mad.lo.s32 	%r587, %r586, %r583, %r581;
	ld.shared.u32 	%r588, [%r573+8];
	div.s32 	%r589, %r585, %r588;
	mul.lo.s32 	%r590, %r589, %r588;
	sub.s32 	%r591, %r585, %r590;
	ld.shared.u32 	%r592, [%r579+8];
	mad.lo.s32 	%r593, %r592, %r589, %r587;
	ld.shared.u32 	%r594, [%r573+12];
	div.s32 	%r595, %r591, %r594;
	mul.lo.s32 	%r596, %r595, %r594;
	sub.s32 	%r748, %r591, %r596;
	ld.shared.u32 	%r597, [%r579+12];
	mad.lo.s32 	%r750, %r597, %r595, %r593;
	add.s32 	%r740, %r740, 4;
$L__BB10_49:
	setp.eq.s32 	%p36, %r109, 0;
	mov.u32 	%r749, %r90;
	@%p36 bra 	$L__BB10_54;
	setp.eq.s32 	%p37, %r109, 1;
	@%p37 bra 	$L__BB10_52;
	shl.b32 	%r599, %r740, 2;
	mov.u32 	%r600, _ZZ13gather_kernelIyEvPKT_PKiPS0_S4_iS4_iS4_iiiiE13s_out_strides;
	add.s32 	%r601, %r600, %r599;
	ld.shared.u32 	%r602, [%r601];
	div.s32 	%r603, %r748, %r602;
	mul.lo.s32 	%r604, %r603, %r602;
	sub.s32 	%r605, %r748, %r604;
	mov.u32 	%r606, _ZZ13gather_kernelIyEvPKT_PKiPS0_S4_iS4_iS4_iiiiE12s_in_strides;
	add.s32 	%r607, %r606, %r599;
	ld.shared.u32 	%r608, [%r607];
	mad.lo.s32 	%r609, %r608, %r603, %r750;
	ld.shared.u32 	%r610, [%r601+4];
	div.s32 	%r611, %r605, %r610;
	mul.lo.s32 	%r612, %r611, %r610;
	sub.s32 	%r748, %r605, %r612;
	ld.shared.u32 	%r613, [%r607+4];
	mad.lo.s32 	%r750, %r613, %r611, %r609;
	add.s32 	%r740, %r740, 2;
$L__BB10_52:
	and.b32  	%r614, %r90, 1;
	setp.eq.b32 	%p38, %r614, 1;
	not.pred 	%p39, %p38;
	mov.u32 	%r749, %r90;
	@%p39 bra 	$L__BB10_54;
	shl.b32 	%r615, %r740, 2;
	mov.u32 	%r616, _ZZ13gather_kernelIyEvPKT_PKiPS0_S4_iS4_iS4_iiiiE13s_out_strides;
	add.s32 	%r617, %r616, %r615;
	ld.shared.u32 	%r618, [%r617];
	div.s32 	%r619, %r748, %r618;
	mul.lo.s32 	%r620, %r619, %r618;
	sub.s32 	%r748, %r748, %r620;
	mov.u32 	%r621, _ZZ13gather_kernelIyEvPKT_PKiPS0_S4_iS4_iS4_iiiiE12s_in_strides;
	add.s32 	%r622, %r621, %r615;
	ld.shared.u32 	%r623, [%r622];
	mad.lo.s32 	%r750, %r623, %r619, %r750;
	mov.u32 	%r749, %r90;
$L__BB10_54:
	setp.ge.s32 	%p40, %r749, %r215;
	mov.b32 	%r756, 0;
	mov.b64 	%rd177, 0;
	@%p40 bra 	$L__BB10_84;
	add.s32 	%r131, %r217, %r214;
	sub.s32 	%r132, %r215, %r749;
	and.b32  	%r133, %r132, 3;
	sub.s32 	%r627, %r749, %r215;
	setp.gt.u32 	%p41, %r627, -4;
	mov.b32 	%r756, 0;
	mov.u32 	%r757, %r756;
	@%p41 bra 	$L__BB10_70;
	and.b32  	%r629, %r132, -4;
	neg.s32 	%r754, %r629;
	shl.b32 	%r630, %r749, 2;
	add.s32 	%r631, %r630, 8;
	mov.u32 	%r632, _ZZ13gather_kernelIyEvPKT_PKiPS0_S4_iS4_iS4_iiiiE13s_out_strides;
	add.s32 	%r753, %r632, %r631;
	shl.b32 	%r633, %r214, 2;
	sub.s32 	%r634, %r631, %r633;
	mov.u32 	%r635, _ZZ13gather_kernelIyEvPKT_PKiPS0_S4_iS4_iS4_iiiiE12s_in_strides;
	add.s32 	%r752, %r635, %r634;
	shl.b32 	%r636, %r217, 2;
	sub.s32 	%r637, %r631, %r636;
	mov.u32 	%r638, _ZZ13gather_kernelIyEvPKT_PKiPS0_S4_iS4_iS4_iiiiE13s_idx_strides;
	add.s32 	%r751, %r638, %r637;
	mov.b32 	%r756, 0;
	mov.u32 	%r755, %r749;
$L__BB10_57:
	.pragma "nounroll";
	ld.shared.u32 	%r639, [%r753+-8];
	div.s32 	%r146, %r748, %r639;
	mul.lo.s32 	%r640, %r146, %r639;
	sub.s32 	%r147, %r748, %r640;
	setp.lt.s32 	%p42, %r755, %r131;
	@%p42 bra 	$L__BB10_59;
	ld.shared.u32 	%r641, [%r752+-4];
	mad.lo.s32 	%r756, %r641, %r146, %r756;
	bra.uni 	$L__BB10_60;
$L__BB10_59:
	ld.shared.u32 	%r642, [%r751+-8];
	mad.lo.s32 	%r757, %r642, %r146, %r757;
$L__BB10_60:
	ld.shared.u32 	%r643, [%r753+-4];
	div.s32 	%r152, %r147, %r643;
	mul.lo.s32 	%r644, %r152, %r643;
	sub.s32 	%r153, %r147, %r644;
	add.s32 	%r154, %r755, 1;
	setp.lt.s32 	%p43, %r154, %r131;
	@%p43 bra 	$L__BB10_62;
	ld.shared.u32 	%r645, [%r752];
	mad.lo.s32 	%r756, %r645, %r152, %r756;
	bra.uni 	$L__BB10_63;
$L__BB10_62:
	ld.shared.u32 	%r646, [%r751+-4];
	mad.lo.s32 	%r757, %r646, %r152, %r757;
$L__BB10_63:
	ld.shared.u32 	%r647, [%r753];
	div.s32 	%r159, %r153, %r647;
	mul.lo.s32 	%r648, %r159, %r647;
	sub.s32 	%r160, %r153, %r648;
	add.s32 	%r161, %r154, 1;
	setp.lt.s32 	%p44, %r161, %r131;
	@%p44 bra 	$L__BB10_65;
	ld.shared.u32 	%r649, [%r752+4];
	mad.lo.s32 	%r756, %r649, %r159, %r756;
	bra.uni 	$L__BB10_66;
$L__BB10_65:
	ld.shared.u32 	%r650, [%r751];
	mad.lo.s32 	%r757, %r650, %r159, %r757;
$L__BB10_66:
	ld.shared.u32 	%r651, [%r753+4];
	div.s32 	%r166, %r160, %r651;
	mul.lo.s32 	%r652, %r166, %r651;
	sub.s32 	%r748, %r160, %r652;
	add.s32 	%r168, %r161, 1;
	setp.lt.s32 	%p45, %r168, %r131;
	@%p45 bra 	$L__BB10_68;
	ld.shared.u32 	%r653, [%r752+8];
	mad.lo.s32 	%r756, %r653, %r166, %r756;
	bra.uni 	$L__BB10_69;
$L__BB10_68:
	ld.shared.u32 	%r654, [%r751+4];
	mad.lo.s32 	%r757, %r654, %r166, %r757;
$L__BB10_69:
	add.s32 	%r749, %r755, 4;
	add.s32 	%r754, %r754, 4;
	add.s32 	%r753, %r753, 16;
	add.s32 	%r752, %r752, 16;
	add.s32 	%r751, %r751, 16;
	setp.ne.s32 	%p46, %r754, 0;
	add.s32 	%r755, %r168, 1;
	@%p46 bra 	$L__BB10_57;
$L__BB10_70:
	setp.eq.s32 	%p47, %r133, 0;
	@%p47 bra 	$L__BB10_83;
	setp.eq.s32 	%p48, %r133, 1;
	@%p48 bra 	$L__BB10_79;
	shl.b32 	%r656, %r749, 2;
	mov.u32 	%r657, _ZZ13gather_kernelIyEvPKT_PKiPS0_S4_iS4_iS4_iiiiE13s_out_strides;
	add.s32 	%r185, %r657, %r656;
	ld.shared.u32 	%r658, [%r185];
	div.s32 	%r186, %r748, %r658;
	mul.lo.s32 	%r659, %r186, %r658;
	sub.s32 	%r187, %r748, %r659;
	setp.lt.s32 	%p49, %r749, %r131;
	sub.s32 	%r660, %r749, %r217;
	shl.b32 	%r661, %r660, 2;
	mov.u32 	%r662, _ZZ13gather_kernelIyEvPKT_PKiPS0_S4_iS4_iS4_iiiiE13s_idx_strides;
	add.s32 	%r188, %r662, %r661;
	sub.s32 	%r663, %r749, %r214;
	shl.b32 	%r664, %r663, 2;
	mov.u32 	%r665, _ZZ13gather_kernelIyEvPKT_PKiPS0_S4_iS4_iS4_iiiiE12s_in_strides;
	add.s32 	%r189, %r665, %r664;
	@%p49 bra 	$L__BB10_74;
	ld.shared.u32 	%r666, [%r189+4];
	mad.lo.s32 	%r756, %r666, %r186, %r756;
	bra.uni 	$L__BB10_75;
$L__BB10_74:
	ld.shared.u32 	%r667, [%r188];
	mad.lo.s32 	%r757, %r667, %r186, %r757;
$L__BB10_75:
	add.s32 	%r668, %r749, 1;
	ld.shared.u32 	%r669, [%r185+4];
	div.s32 	%r194, %r187, %r669;
	mul.lo.s32 	%r670, %r194, %r669;
	sub.s32 	%r748, %r187, %r670;
	setp.lt.s32 	%p50, %r668, %r131;
	@%p50 bra 	$L__BB10_77;
	ld.shared.u32 	%r671, [%r189+8];
	mad.lo.s32 	%r756, %r671, %r194, %r756;
	bra.uni 	$L__BB10_78;
$L__BB10_77:
	ld.shared.u32 	%r672, [%r188+4];
	mad.lo.s32 	%r757, %r672, %r194, %r757;
$L__BB10_78:
	add.s32 	%r749, %r749, 2;
$L__BB10_79:
	and.b32  	%r673, %r132, 1;
	setp.eq.b32 	%p51, %r673, 1;
	not.pred 	%p52, %p51;
	@%p52 bra 	$L__BB10_83;
	shl.b32 	%r674, %r749, 2;
	mov.u32 	%r675, _ZZ13gather_kernelIyEvPKT_PKiPS0_S4_iS4_iS4_iiiiE13s_out_strides;
	add.s32 	%r676, %r675, %r674;
	ld.shared.u32 	%r677, [%r676];
	div.s32 	%r207, %r748, %r677;
	setp.lt.s32 	%p53, %r749, %r131;
	@%p53 bra 	$L__BB10_82;
	sub.s32 	%r678, %r749, %r214;
	shl.b32 	%r679, %r678, 2;
	mov.u32 	%r680, _ZZ13gather_kernelIyEvPKT_PKiPS0_S4_iS4_iS4_iiiiE12s_in_strides;
	add.s32 	%r681, %r680, %r679;
	ld.shared.u32 	%r682, [%r681+4];
	mad.lo.s32 	%r756, %r682, %r207, %r756;
	bra.uni 	$L__BB10_83;
$L__BB10_82:
	sub.s32 	%r683, %r749, %r217;
	shl.b32 	%r684, %r683, 2;
	mov.u32 	%r685, _ZZ13gather_kernelIyEvPKT_PKiPS0_S4_iS4_iS4_iiiiE13s_idx_strides;
	add.s32 	%r686, %r685, %r684;
	ld.shared.u32 	%r687, [%r686];
	mad.lo.s32 	%r757, %r687, %r207, %r757;
$L__BB10_83:
	cvt.s64.s32 	%rd177, %r757;
$L__BB10_84:
	shl.b64 	%rd172, %rd177, 2;
	add.s64 	%rd169, %rd7, %rd172;
	// begin inline asm
	ld.global.nc.s32 %r688, [%rd169];
	// end inline asm
	shl.b32 	%r689, %r217, 2;
	mov.u32 	%r690, _ZZ13gather_kernelIyEvPKT_PKiPS0_S4_iS4_iS4_iiiiE12s_in_strides;
	add.s32 	%r691, %r690, %r689;
	ld.shared.u32 	%r692, [%r691];
	add.s32 	%r693, %r756, %r750;
	mad.lo.s32 	%r694, %r692, %r688, %r693;
	mul.wide.s32 	%rd173, %r694, 8;
	add.s64 	%rd171, %rd6, %rd173;
	// begin inline asm
	ld.global.nc.u64 %rd170, [%rd171];
	// end inline asm
	cvta.to.global.u64 	%rd174, %rd8;
	mul.wide.s32 	%rd175, %r89, 8;
	add.s64 	%rd176, %rd174, %rd175;
	st.global.u64 	[%rd176], %rd170;
$L__BB10_85:
	ret;

}
	// .globl	_Z13gather_kernelI6__halfEvPKT_PKiPS1_S5_iS5_iS5_iiii
.visible .entry _Z13gather_kernelI6__halfEvPKT_PKiPS1_S5_iS5_iS5_iiii(
	.param .u64 .ptr .align 1 _Z13gather_kernelI6__halfEvPKT_PKiPS1_S5_iS5_iS5_iiii_param_0,
	.param .u64 .ptr .align 1 _Z13gather_kernelI6__halfEvPKT_PKiPS1_S5_iS5_iS5_iiii_param_1,
	.param .u64 .ptr .align 1 _Z13gather_kernelI6__halfEvPKT_PKiPS1_S5_iS5_iS5_iiii_param_2,
	.param .u64 .ptr .align 1 _Z13gather_kernelI6__halfEvPKT_PKiPS1_S5_iS5_iS5_iiii_param_3,
	.param .u32 _Z13gather_kernelI6__halfEvPKT_PKiPS1_S5_iS5_iS5_iiii_param_4,
	.param .u64 .ptr .align 1 _Z13gather_kernelI6__halfEvPKT_PKiPS1_S5_iS5_iS5_iiii_param_5,
	.param .u32 _Z13gather_kernelI6__halfEvPKT_PKiPS1_S5_iS5_iS5_iiii_param_6,
	.param .u64 .ptr .align 1 _Z13gather_kernelI6__halfEvPKT_PKiPS1_S5_iS5_iS5_iiii_param_7,
	.param .u32 _Z13gather_kernelI6__halfEvPKT_PKiPS1_S5_iS5_iS5_iiii_param_8,
	.param .u32 _Z13gather_kernelI6__halfEvPKT_PKiPS1_S5_iS5_iS5_iiii_param_9,
	.param .u32 _Z13gather_kernelI6__halfEvPKT_PKiPS1_S5_iS5_iS5_iiii_param_10,
	.param .u32 _Z13gather_kernelI6__halfEvPKT_PKiPS1_S5_iS5_iS5_iiii_param_11
)
{
	.reg .pred 	%p<54>;
	.reg .b16 	%rs<2>;
	.reg .b32 	%r<786>;
	.reg .b64 	%rd<177>;
	// demoted variable
	.shared .align 4 .b8 _ZZ13gather_kernelI6__halfEvPKT_PKiPS1_S5_iS5_iS5_iiiiE13s_out_strides[128];
	// demoted variable
	.shared .align 4 .b8 _ZZ13gather_kernelI6__halfEvPKT_PKiPS1_S5_iS5_iS5_iiiiE13s_idx_strides[128];
	// demoted variable
	.shared .align 4 .b8 _ZZ13gather_kernelI6__halfEvPKT_PKiPS1_S5_iS5_iS5_iiiiE12s_in_strides[128];
	ld.param.u64 	%rd6, [_Z13gather_kernelI6__halfEvPKT_PKiPS1_S5_iS5_iS5_iiii_param_0];
	ld.param.u64 	%rd7, [_Z13gather_kernelI6__halfEvPKT_PKiPS1_S5_iS5_iS5_iiii_param_1];
	ld.param.u64 	%rd8, [_Z13gather_kernelI6__halfEvPKT_PKiPS1_S5_iS5_iS5_iiii_param_2];
	ld.param.u64 	%rd9, [_Z13gather_kernelI6__halfEvPKT_PKiPS1_S5_iS5_iS5_iiii_param_3];
	ld.param.u32 	%r213, [_Z13gather_kernelI6__halfEvPKT_PKiPS1_S5_iS5_iS5_iiii_param_4];
	ld.param.u64 	%rd10, [_Z13gather_kernelI6__halfEvPKT_PKiPS1_S5_iS5_iS5_iiii_param_5];
	ld.param.u32 	%r214, [_Z13gather_kernelI6__halfEvPKT_PKiPS1_S5_iS5_iS5_iiii_param_6];
	ld.param.u64 	%rd11, [_Z13gather_kernelI6__halfEvPKT_PKiPS1_S5_iS5_iS5_iiii_param_7];
	ld.param.u32 	%r215, [_Z13gather_kernelI6__halfEvPKT_PKiPS1_S5_iS5_iS5_iiii_param_8];
	ld.param.u32 	%r216, [_Z13gather_kernelI6__halfEvPKT_PKiPS1_S5_iS5_iS5_iiii_param_9];
	ld.param.u32 	%r217, [_Z13gather_kernelI6__halfEvPKT_PKiPS1_S5_iS5_iS5_iiii_param_10];
	ld.param.u32 	%r218, [_Z13gather_kernelI6__halfEvPKT_PKiPS1_S5_iS5_iS5_iiii_param_11];
	cvta.to.global.u64 	%rd1, %rd11;
	cvta.to.global.u64 	%rd2, %rd10;
	cvta.to.global.u64 	%rd3, %rd9;
	mov.u32 	%r1, %tid.x;
	setp.ne.s32 	%p1, %r1, 0;
	@%p1 bra 	$L__BB11_41;
	add.s32 	%r2, %r215, -1;
	shl.b32 	%r219, %r215, 2;
	mov.u32 	%r220, _ZZ13gather_kernelI6__halfEvPKT_PKiPS1_S5_iS5_iS5_iiiiE13s_out_strides;
	add.s32 	%r221, %r220, %r219;
	mov.b32 	%r222, 1;
	st.shared.u32 	[%r221+-4], %r222;
	setp.lt.s32 	%p2, %r215, 2;
	@%p2 bra 	$L__BB11_14;
	add.s32 	%r699, %r215, -2;
	and.b32  	%r4, %r2, 15;
	setp.lt.u32 	%p3, %r699, 15;
	mov.b32 	%r698, 1;
	@%p3 bra 	$L__BB11_5;
	and.b32  	%r5, %r2, -16;
	mov.b32 	%r697, 0;
	mov.b32 	%r698, 1;
$L__BB11_4:
	.pragma "nounroll";
	mul.wide.u32 	%rd12, %r699, 4;
	add.s64 	%rd13, %rd1, %rd12;
	ld.global.u32 	%r226, [%rd13+4];
	mul.lo.s32 	%r227, %r226, %r698;
	shl.b32 	%r228, %r699, 2;
	add.s32 	%r230, %r220, %r228;
	st.shared.u32 	[%r230], %r227;
	add.s32 	%r231, %r699, -1;
	ld.global.u32 	%r232, [%rd13];
	mul.lo.s32 	%r233, %r232, %r227;
	st.shared.u32 	[%r230+-4], %r233;
	add.s32 	%r234, %r699, -2;
	mul.wide.u32 	%rd14, %r231, 4;
	add.s64 	%rd15, %rd1, %rd14;
	ld.global.u32 	%r235, [%rd15];
	mul.lo.s32 	%r236, %r235, %r233;
	st.shared.u32 	[%r230+-8], %r236;
	add.s32 	%r237, %r699, -3;
	mul.wide.u32 	%rd16, %r234, 4;
	add.s64 	%rd17, %rd1, %rd16;
	ld.global.u32 	%r238, [%rd17];
	mul.lo.s32 	%r239, %r238, %r236;
	st.shared.u32 	[%r230+-12], %r239;
	add.s32 	%r240, %r699, -4;
	mul.wide.u32 	%rd18, %r237, 4;
	add.s64 	%rd19, %rd1, %rd18;
	ld.global.u32 	%r241, [%rd19];
	mul.lo.s32 	%r242, %r241, %r239;
	st.shared.u32 	[%r230+-16], %r242;
	add.s32 	%r243, %r699, -5;
	mul.wide.u32 	%rd20, %r240, 4;
	add.s64 	%rd21, %rd1, %rd20;
	ld.global.u32 	%r244, [%rd21];
	mul.lo.s32 	%r245, %r244, %r242;
	st.shared.u32 	[%r230+-20], %r245;
	add.s32 	%r246, %r699, -6;
	mul.wide.u32 	%rd22, %r243, 4;
	add.s64 	%rd23, %rd1, %rd22;
	ld.global.u32 	%r247, [%rd23];
	mul.lo.s32 	%r248, %r247, %r245;
	st.shared.u32 	[%r230+-24], %r248;
	add.s32 	%r249, %r699, -7;
	mul.wide.u32 	%rd24, %r246, 4;
	add.s64 	%rd25, %rd1, %rd24;
	ld.global.u32 	%r250, [%rd25];
	mul.lo.s32 	%r251, %r250, %r248;
	st.shared.u32 	[%r230+-28], %r251;
	add.s32 	%r252, %r699, -8;
	mul.wide.u32 	%rd26, %r249, 4;
	add.s64 	%rd27, %rd1, %rd26;
	ld.global.u32 	%r253, [%rd27];
	mul.lo.s32 	%r254, %r253, %r251;
	st.shared.u32 	[%r230+-32], %r254;
	add.s32 	%r255, %r699, -9;
	mul.wide.u32 	%rd28, %r252, 4;
	add.s64 	%rd29, %rd1, %rd28;
	ld.global.u32 	%r256, [%rd29];
	mul.lo.s32 	%r257, %r256, %r254;
	st.shared.u32 	[%r230+-36], %r257;
	add.s32 	%r258, %r699, -10;
	mul.wide.u32 	%rd30, %r255, 4;
	add.s64 	%rd31, %rd1, %rd30;
	ld.global.u32 	%r259, [%rd31];
	mul.lo.s32 	%r260, %r259, %r257;
	st.shared.u32 	[%r230+-40], %r260;
	add.s32 	%r261, %r699, -11;
	mul.wide.u32 	%rd32, %r258, 4;
	add.s64 	%rd33, %rd1, %rd32;
	ld.global.u32 	%r262, [%rd33];
	mul.lo.s32 	%r263, %r262, %r260;
	st.shared.u32 	[%r230+-44], %r263;
	add.s32 	%r264, %r699, -12;
	mul.wide.u32 	%rd34, %r261, 4;
	add.s64 	%rd35, %rd1, %rd34;
	ld.global.u32 	%r265, [%rd35];
	mul.lo.s32 	%r266, %r265, %r263;
	st.shared.u32 	[%r230+-48], %r266;
	add.s32 	%r267, %r699, -13;
	mul.wide.u32 	%rd36, %r264, 4;
	add.s64 	%rd37, %rd1, %rd36;
	ld.global.u32 	%r268, [%rd37];
	mul.lo.s32 	%r269, %r268, %r266;
	st.shared.u32 	[%r230+-52], %r269;
	add.s32 	%r270, %r699, -14;
	mul.wide.u32 	%rd38, %r267, 4;
	add.s64 	%rd39, %rd1, %rd38;
	ld.global.u32 	%r271, [%rd39];
	mul.lo.s32 	%r272, %r271, %r269;
	st.shared.u32 	[%r230+-56], %r272;
	mul.wide.u32 	%rd40, %r270, 4;
	add.s64 	%rd41, %rd1, %rd40;
	ld.global.u32 	%r273, [%rd41];
	mul.lo.s32 	%r698, %r273, %r272;
	st.shared.u32 	[%r230+-60], %r698;
	add.s32 	%r699, %r699, -16;
	add.s32 	%r697, %r697, 16;
	setp.ne.s32 	%p4, %r697, %r5;
	@%p4 bra 	$L__BB11_4;
$L__BB11_5:
	setp.eq.s32 	%p5, %r4, 0;
	@%p5 bra 	$L__BB11_14;
	and.b32  	%r14, %r2, 7;
	setp.lt.u32 	%p6, %r4, 8;
	@%p6 bra 	$L__BB11_8;
	mul.wide.u32 	%rd42, %r699, 4;
	add.s64 	%rd43, %rd1, %rd42;
	ld.global.u32 	%r274, [%rd43+4];
	mul.lo.s32 	%r275, %r274, %r698;
	shl.b32 	%r276, %r699, 2;
	add.s32 	%r278, %r220, %r276;
	st.shared.u32 	[%r278], %r275;
	add.s32 	%r279, %r699, -1;
	ld.global.u32 	%r280, [%rd43];
	mul.lo.s32 	%r281, %r280, %r275;
	st.shared.u32 	[%r278+-4], %r281;
	add.s32 	%r282, %r699, -2;
	mul.wide.u32 	%rd44, %r279, 4;
	add.s64 	%rd45, %rd1, %rd44;
	ld.global.u32 	%r283, [%rd45];
	mul.lo.s32 	%r284, %r283, %r281;
	st.shared.u32 	[%r278+-8], %r284;
	add.s32 	%r285, %r699, -3;
	mul.wide.u32 	%rd46, %r282, 4;
	add.s64 	%rd47, %rd1, %rd46;
	ld.global.u32 	%r286, [%rd47];
	mul.lo.s32 	%r287, %r286, %r284;
	st.shared.u32 	[%r278+-12], %r287;
	add.s32 	%r288, %r699, -4;
	mul.wide.u32 	%rd48, %r285, 4;
	add.s64 	%rd49, %rd1, %rd48;
	ld.global.u32 	%r289, [%rd49];
	mul.lo.s32 	%r290, %r289, %r287;
	st.shared.u32 	[%r278+-16], %r290;
	add.s32 	%r291, %r699, -5;
	mul.wide.u32 	%rd50, %r288, 4;
	add.s64 	%rd51, %rd1, %rd50;
	ld.global.u32 	%r292, [%rd51];
	mul.lo.s32 	%r293, %r292, %r290;
	st.shared.u32 	[%r278+-20], %r293;
	add.s32 	%r294, %r699, -6;
	mul.wide.u32 	%rd52, %r291, 4;
	add.s64 	%rd53, %rd1, %rd52;
	ld.global.u32 	%r295, [%rd53];
	mul.lo.s32 	%r296, %r295, %r293;
	st.shared.u32 	[%r278+-24], %r296;
	mul.wide.u32 	%rd54, %r294, 4;
	add.s64 	%rd55, %rd1, %rd54;
	ld.global.u32 	%r297, [%rd55];
	mul.lo.s32 	%r298, %r297, %r296;
	st.shared.u32 	[%r278+-28], %r298;
	add.s32 	%r699, %r699, -8;
$L__BB11_8:
	setp.eq.s32 	%p7, %r14, 0;
	@%p7 bra 	$L__BB11_14;
	and.b32  	%r17, %r2, 3;
	setp.lt.u32 	%p8, %r14, 4;
	@%p8 bra 	$L__BB11_11;
	shl.b32 	%r299, %r699, 2;
	add.s32 	%r301, %r220, %r299;
	ld.shared.u32 	%r302, [%r301+4];
	mul.wide.u32 	%rd56, %r699, 4;
	add.s64 	%rd57, %rd1, %rd56;
	ld.global.u32 	%r303, [%rd57+4];
	mul.lo.s32 	%r304, %r303, %r302;
	st.shared.u32 	[%r301], %r304;
	add.s32 	%r305, %r699, -1;
	ld.global.u32 	%r306, [%rd57];
	mul.lo.s32 	%r307, %r306, %r304;
	st.shared.u32 	[%r301+-4], %r307;
	add.s32 	%r308, %r699, -2;
	mul.wide.u32 	%rd58, %r305, 4;
	add.s64 	%rd59, %rd1, %rd58;
	ld.global.u32 	%r309, [%rd59];
	mul.lo.s32 	%r310, %r309, %r307;
	st.shared.u32 	[%r301+-8], %r310;
	mul.wide.u32 	%rd60, %r308, 4;
	add.s64 	%rd61, %rd1, %rd60;
	ld.global.u32 	%r311, [%rd61];
	mul.lo.s32 	%r312, %r311, %r310;
	st.shared.u32 	[%r301+-12], %r312;
	add.s32 	%r699, %r699, -4;
$L__BB11_11:
	setp.eq.s32 	%p9, %r17, 0;
	@%p9 bra 	$L__BB11_14;
	shl.b32 	%r313, %r699, 2;
	add.s32 	%r315, %r313, %r220;
	add.s32 	%r704, %r315, 4;
	neg.s32 	%r703, %r17;
	ld.shared.u32 	%r702, [%r315+4];
$L__BB11_13:
	.pragma "nounroll";
	add.s32 	%r27, %r704, -4;
	mul.wide.u32 	%rd62, %r699, 4;
	add.s64 	%rd63, %rd1, %rd62;
	ld.global.u32 	%r316, [%rd63+4];
	mul.lo.s32 	%r702, %r316, %r702;
	st.shared.u32 	[%r704+-4], %r702;
	add.s32 	%r699, %r699, -1;
	add.s32 	%r703, %r703, 1;
	setp.ne.s32 	%p10, %r703, 0;
	mov.u32 	%r704, %r27;
	@%p10 bra 	$L__BB11_13;
$L__BB11_14:
	setp.lt.s32 	%p11, %r214, 1;
	@%p11 bra 	$L__BB11_28;
	add.s32 	%r31, %r214, -1;
	shl.b32 	%r317, %r214, 2;
	mov.u32 	%r318, _ZZ13gather_kernelI6__halfEvPKT_PKiPS1_S5_iS5_iS5_iiiiE13s_idx_strides;
	add.s32 	%r319, %r318, %r317;
	mov.b32 	%r320, 1;
	st.shared.u32 	[%r319+-4], %r320;
	setp.eq.s32 	%p12, %r214, 1;
	@%p12 bra 	$L__BB11_28;
	add.s32 	%r710, %r214, -2;
	and.b32  	%r33, %r31, 15;
	setp.lt.u32 	%p13, %r710, 15;
	mov.b32 	%r709, 1;
	@%p13 bra 	$L__BB11_19;
	and.b32  	%r34, %r31, -16;
	mov.b32 	%r708, 0;
	mov.b32 	%r709, 1;
$L__BB11_18:
	.pragma "nounroll";
	mul.wide.u32 	%rd64, %r710, 4;
	add.s64 	%rd65, %rd2, %rd64;
	ld.global.u32 	%r324, [%rd65+4];
	mul.lo.s32 	%r325, %r324, %r709;
	shl.b32 	%r326, %r710, 2;
	add.s32 	%r328, %r318, %r326;
	st.shared.u32 	[%r328], %r325;
	add.s32 	%r329, %r710, -1;
	ld.global.u32 	%r330, [%rd65];
	mul.lo.s32 	%r331, %r330, %r325;
	st.shared.u32 	[%r328+-4], %r331;
	add.s32 	%r332, %r710, -2;
	mul.wide.u32 	%rd66, %r329, 4;
	add.s64 	%rd67, %rd2, %rd66;
	ld.global.u32 	%r333, [%rd67];
	mul.lo.s32 	%r334, %r333, %r331;
	st.shared.u32 	[%r328+-8], %r334;
	add.s32 	%r335, %r710, -3;
	mul.wide.u32 	%rd68, %r332, 4;
	add.s64 	%rd69, %rd2, %rd68;
	ld.global.u32 	%r336, [%rd69];
	mul.lo.s32 	%r337, %r336, %r334;
	st.shared.u32 	[%r328+-12], %r337;
	add.s32 	%r338, %r710, -4;
	mul.wide.u32 	%rd70, %r335, 4;
	add.s64 	%rd71, %rd2, %rd70;
	ld.global.u32 	%r339, [%rd71];
	mul.lo.s32 	%r340, %r339, %r337;
	st.shared.u32 	[%r328+-16], %r340;
	add.s32 	%r341, %r710, -5;
	mul.wide.u32 	%rd72, %r338, 4;
	add.s64 	%rd73, %rd2, %rd72;
	ld.global.u32 	%r342, [%rd73];
	mul.lo.s32 	%r343, %r342, %r340;
	st.shared.u32 	[%r328+-20], %r343;
	add.s32 	%r344, %r710, -6;
	mul.wide.u32 	%rd74, %r341, 4;
	add.s64 	%rd75, %rd2, %rd74;
	ld.global.u32 	%r345, [%rd75];
	mul.lo.s32 	%r346, %r345, %r343;
	st.shared.u32 	[%r328+-24], %r346;
	add.s32 	%r347, %r710, -7;
	mul.wide.u32 	%rd76, %r344, 4;
	add.s64 	%rd77, %rd2, %rd76;
	ld.global.u32 	%r348, [%rd77];
	mul.lo.s32 	%r349, %r348, %r346;
	st.shared.u32 	[%r328+-28], %r349;
	add.s32 	%r350, %r710, -8;
	mul.wide.u32 	%rd78, %r347, 4;
	add.s64 	%rd79, %rd2, %rd78;
	ld.global.u32 	%r351, [%rd79];
	mul.lo.s32 	%r352, %r351, %r349;
	st.shared.u32 	[%r328+-32], %r352;
	add.s32 	%r353, %r710, -9;
	mul.wide.u32 	%rd80, %r350, 4;
	add.s64 	%rd81, %rd2, %rd80;
	ld.global.u32 	%r354, [%rd81];
	mul.lo.s32 	%r355, %r354, %r352;
	st.shared.u32 	[%r328+-36], %r355;
	add.s32 	%r356, %r710, -10;
	mul.wide.u32 	%rd82, %r353, 4;
	add.s64 	%rd83, %rd2, %rd82;
	ld.global.u32 	%r357, [%rd83];
	mul.lo.s32 	%r358, %r357, %r355;
	st.shared.u32 	[%r328+-40], %r358;
	add.s32 	%r359, %r710, -11;
	mul.wide.u32 	%rd84, %r356, 4;
	add.s64 	%rd85, %rd2, %rd84;
	ld.global.u32 	%r360, [%rd85];
	mul.lo.s32 	%r361, %r360, %r358;
	st.shared.u32 	[%r328+-44], %r361;
	add.s32 	%r362, %r710, -12;
	mul.wide.u32 	%rd86, %r359, 4;
	add.s64 	%rd87, %rd2, %rd86;
	ld.global.u32 	%r363, [%rd87];
	mul.lo.s32 	%r364, %r363, %r361;
	st.shared.u32 	[%r328+-48], %r364;
	add.s32 	%r365, %r710, -13;
	mul.wide.u32 	%rd88, %r362, 4;
	add.s64 	%rd89, %rd2, %rd88;
	ld.global.u32 	%r366, [%rd89];
	mul.lo.s32 	%r367, %r366, %r364;
	st.shared.u32 	[%r328+-52], %r367;
	add.s32 	%r368, %r710, -14;
	mul.wide.u32 	%rd90, %r365, 4;
	add.s64 	%rd91, %rd2, %rd90;
	ld.global.u32 	%r369, [%rd91];
	mul.lo.s32 	%r370, %r369, %r367;
	st.shared.u32 	[%r328+-56], %r370;
	mul.wide.u32 	%rd92, %r368, 4;
	add.s64 	%rd93, %rd2, %rd92;
	ld.global.u32 	%r371, [%rd93];
	mul.lo.s32 	%r709, %r371, %r370;
	st.shared.u32 	[%r328+-60], %r709;
	add.s32 	%r710, %r710, -16;
	add.s32 	%r708, %r708, 16;
	setp.ne.s32 	%p14, %r708, %r34;
	@%p14 bra 	$L__BB11_18;
$L__BB11_19:
	setp.eq.s32 	%p15, %r33, 0;
	@%p15 bra 	$L__BB11_28;
	and.b32  	%r43, %r31, 7;
	setp.lt.u32 	%p16, %r33, 8;
	@%p16 bra 	$L__BB11_22;
	mul.wide.u32 	%rd94, %r710, 4;
	add.s64 	%rd95, %rd2, %rd94;
	ld.global.u32 	%r372, [%rd95+4];
	mul.lo.s32 	%r373, %r372, %r709;
	shl.b32 	%r374, %r710, 2;
	add.s32 	%r376, %r318, %r374;
	st.shared.u32 	[%r376], %r373;
	add.s32 	%r377, %r710, -1;
	ld.global.u32 	%r378, [%rd95];
	mul.lo.s32 	%r379, %r378, %r373;
	st.shared.u32 	[%r376+-4], %r379;
	add.s32 	%r380, %r710, -2;
	mul.wide.u32 	%rd96, %r377, 4;
	add.s64 	%rd97, %rd2, %rd96;
	ld.global.u32 	%r381, [%rd97];
	mul.lo.s32 	%r382, %r381, %r379;
	st.shared.u32 	[%r376+-8], %r382;
	add.s32 	%r383, %r710, -3;
	mul.wide.u32 	%rd98, %r380, 4;
	add.s64 	%rd99, %rd2, %rd98;
	ld.global.u32 	%r384, [%rd99];
	mul.lo.s32 	%r385, %r384, %r382;
	st.shared.u32 	[%r376+-12], %r385;
	add.s32 	%r386, %r710, -4;
	mul.wide.u32 	%rd100, %r383, 4;
	add.s64 	%rd101, %rd2, %rd100;
	ld.global.u32 	%r387, [%rd101];
	mul.lo.s32 	%r388, %r387, %r385;
	st.shared.u32 	[%r376+-16], %r388;
	add.s32 	%r389, %r710, -5;
	mul.wide.u32 	%rd102, %r386, 4;
	add.s64 	%rd103, %rd2, %rd102;
	ld.global.u32 	%r390, [%rd103];
	mul.lo.s32 	%r391, %r390, %r388;
	st.shared.u32 	[%r376+-20], %r391;
	add.s32 	%r392, %r710, -6;
	mul.wide.u32 	%rd104, %r389, 4;
	add.s64 	%rd105, %rd2, %rd104;
	ld.global.u32 	%r393, [%rd105];
	mul.lo.s32 	%r394, %r393, %r391;
	st.shared.u32 	[%r376+-24], %r394;
	mul.wide.u32 	%rd106, %r392, 4;
	add.s64 	%rd107, %rd2, %rd106;
	ld.global.u32 	%r395, [%rd107];
	mul.lo.s32 	%r396, %r395, %r394;
	st.shared.u32 	[%r376+-28], %r396;
	add.s32 	%r710, %r710, -8;
$L__BB11_22:
	setp.eq.s32 	%p17, %r43, 0;
	@%p17 bra 	$L__BB11_28;
	and.b32  	%r46, %r31, 3;
	setp.lt.u32 	%p18, %r43, 4;
	@%p18 bra 	$L__BB11_25;
	shl.b32 	%r397, %r710, 2;
	add.s32 	%r399, %r318, %r397;
	ld.shared.u32 	%r400, [%r399+4];
	mul.wide.u32 	%rd108, %r710, 4;
	add.s64 	%rd109, %rd2, %rd108;
	ld.global.u32 	%r401, [%rd109+4];
	mul.lo.s32 	%r402, %r401, %r400;
	st.shared.u32 	[%r399], %r402;
	add.s32 	%r403, %r710, -1;
	ld.global.u32 	%r404, [%rd109];
	mul.lo.s32 	%r405, %r404, %r402;
	st.shared.u32 	[%r399+-4], %r405;
	add.s32 	%r406, %r710, -2;
	mul.wide.u32 	%rd110, %r403, 4;
	add.s64 	%rd111, %rd2, %rd110;
	ld.global.u32 	%r407, [%rd111];
	mul.lo.s32 	%r408, %r407, %r405;
	st.shared.u32 	[%r399+-8], %r408;
	mul.wide.u32 	%rd112, %r406, 4;
	add.s64 	%rd113, %rd2, %rd112;
	ld.global.u32 	%r409, [%rd113];
	mul.lo.s32 	%r410, %r409, %r408;
	st.shared.u32 	[%r399+-12], %r410;
	add.s32 	%r710, %r710, -4;
$L__BB11_25:
	setp.eq.s32 	%p19, %r46, 0;
	@%p19 bra 	$L__BB11_28;
	shl.b32 	%r411, %r710, 2;
	add.s32 	%r413, %r411, %r318;
	add.s32 	%r715, %r413, 4;
	neg.s32 	%r714, %r46;
	ld.shared.u32 	%r713, [%r413+4];
$L__BB11_27:
	.pragma "nounroll";
	add.s32 	%r56, %r715, -4;
	mul.wide.u32 	%rd114, %r710, 4;
	add.s64 	%rd115, %rd2, %rd114;
	ld.global.u32 	%r414, [%rd115+4];
	mul.lo.s32 	%r713, %r414, %r713;
	st.shared.u32 	[%r715+-4], %r713;
	add.s32 	%r710, %r710, -1;
	add.s32 	%r714, %r714, 1;
	setp.ne.s32 	%p20, %r714, 0;
	mov.u32 	%r715, %r56;
	@%p20 bra 	$L__BB11_27;
$L__BB11_28:
	add.s32 	%r60, %r213, -1;
	shl.b32 	%r415, %r213, 2;
	mov.u32 	%r416, _ZZ13gather_kernelI6__halfEvPKT_PKiPS1_S5_iS5_iS5_iiiiE12s_in_strides;
	add.s32 	%r417, %r416, %r415;
	mov.b32 	%r418, 1;
	st.shared.u32 	[%r417+-4], %r418;
	setp.lt.s32 	%p21, %r213, 2;
	@%p21 bra 	$L__BB11_41;
	add.s32 	%r721, %r213, -2;
	and.b32  	%r62, %r60, 15;
	setp.lt.u32 	%p22, %r721, 15;
	mov.b32 	%r720, 1;
	@%p22 bra 	$L__BB11_32;
	and.b32  	%r63, %r60, -16;
	mov.b32 	%r719, 0;
	mov.b32 	%r720, 1;
$L__BB11_31:
	.pragma "nounroll";
	mul.wide.u32 	%rd116, %r721, 4;
	add.s64 	%rd117, %rd3, %rd116;
	ld.global.u32 	%r422, [%rd117+4];
	mul.lo.s32 	%r423, %r422, %r720;
	shl.b32 	%r424, %r721, 2;
	add.s32 	%r426, %r416, %r424;
	st.shared.u32 	[%r426], %r423;
	add.s32 	%r427, %r721, -1;
	ld.global.u32 	%r428, [%rd117];
	mul.lo.s32 	%r429, %r428, %r423;
	st.shared.u32 	[%r426+-4], %r429;
	add.s32 	%r430, %r721, -2;
	mul.wide.u32 	%rd118, %r427, 4;
	add.s64 	%rd119, %rd3, %rd118;
	ld.global.u32 	%r431, [%rd119];
	mul.lo.s32 	%r432, %r431, %r429;
	st.shared.u32 	[%r426+-8], %r432;
	add.s32 	%r433, %r721, -3;
	mul.wide.u32 	%rd120, %r430, 4;
	add.s64 	%rd121, %rd3, %rd120;
	ld.global.u32 	%r434, [%rd121];
	mul.lo.s32 	%r435, %r434, %r432;
	st.shared.u32 	[%r426+-12], %r435;
	add.s32 	%r436, %r721, -4;
	mul.wide.u32 	%rd122, %r433, 4;
	add.s64 	%rd123, %rd3, %rd122;
	ld.global.u32 	%r437, [%rd123];
	mul.lo.s32 	%r438, %r437, %r435;
	st.shared.u32 	[%r426+-16], %r438;
	add.s32 	%r439, %r721, -5;
	mul.wide.u32 	%rd124, %r436, 4;
	add.s64 	%rd125, %rd3, %rd124;
	ld.global.u32 	%r440, [%rd125];
	mul.lo.s32 	%r441, %r440, %r438;
	st.shared.u32 	[%r426+-20], %r441;
	add.s32 	%r442, %r721, -6;
	mul.wide.u32 	%rd126, %r439, 4;
	add.s64 	%rd127, %rd3, %rd126;
	ld.global.u32 	%r443, [%rd127];
	mul.lo.s32 	%r444, %r443, %r441;
	st.shared.u32 	[%r426+-24], %r444;
	add.s32 	%r445, %r721, -7;
	mul.wide.u32 	%rd128, %r442, 4;
	add.s64 	%rd129, %rd3, %rd128;
	ld.global.u32 	%r446, [%rd129];
	mul.lo.s32 	%r447, %r446, %r444;
	st.shared.u32 	[%r426+-28], %r447;
	add.s32 	%r448, %r721, -8;
	mul.wide.u32 	%rd130, %r445, 4;
	add.s64 	%rd131, %rd3, %rd130;
	ld.global.u32 	%r449, [%rd131];
	mul.lo.s32 	%r450, %r449, %r447;
	st.shared.u32 	[%r426+-32], %r450;
	add.s32 	%r451, %r721, -9;
	mul.wide.u32 	%rd132, %r448, 4;
	add.s64 	%rd133, %rd3, %rd132;
	ld.global.u32 	%r452, [%rd133];
	mul.lo.s32 	%r453, %r452, %r450;
	st.shared.u32 	[%r426+-36], %r453;
	add.s32 	%r454, %r721, -10;
	mul.wide.u32 	%rd134, %r451, 4;
	add.s64 	%rd135, %rd3, %rd134;
	ld.global.u32 	%r455, [%rd135];
	mul.lo.s32 	%r456, %r455, %r453;
	st.shared.u32 	[%r426+-40], %r456;
	add.s32 	%r457, %r721, -11;
	mul.wide.u32 	%rd136, %r454, 4;
	add.s64 	%rd137, %rd3, %rd136;
	ld.global.u32 	%r458, [%rd137];
	mul.lo.s32 	%r459, %r458, %r456;
	st.shared.u32 	[%r426+-44], %r459;
	add.s32 	%r460, %r721, -12;
	mul.wide.u32 	%rd138, %r457, 4;
	add.s64 	%rd139, %rd3, %rd138;
	ld.global.u32 	%r461, [%rd139];
	mul.lo.s32 	%r462, %r461, %r459;
	st.shared.u32 	[%r426+-48], %r462;
	add.s32 	%r463, %r721, -13;
	mul.wide.u32 	%rd140, %r460, 4;
	add.s64 	%rd141, %rd3, %rd140;
	ld.global.u32 	%r464, [%rd141];
	mul.lo.s32 	%r465, %r464, %r462;
	st.shared.u32 	[%r426+-52], %r465;
	add.s32 	%r466, %r721, -14;
	mul.wide.u32 	%rd142, %r463, 4;
	add.s64 	%rd143, %rd3, %rd142;
	ld.global.u32 	%r467, [%rd143];
	mul.lo.s32 	%r468, %r467, %r465;
	st.shared.u32 	[%r426+-56], %r468;
	mul.wide.u32 	%rd144, %r466, 4;
	add.s64 	%rd145, %rd3, %rd144;
	ld.global.u32 	%r469, [%rd145];
	mul.lo.s32 	%r720, %r469, %r468;
	st.shared.u32 	[%r426+-60], %r720;
	add.s32 	%r721, %r721, -16;
	add.s32 	%r719, %r719, 16;
	setp.ne.s32 	%p23, %r719, %r63;
	@%p23 bra 	$L__BB11_31;
$L__BB11_32:
	setp.eq.s32 	%p24, %r62, 0;
	@%p24 bra 	$L__BB11_41;
	and.b32  	%r72, %r60, 7;
	setp.lt.u32 	%p25, %r62, 8;
	@%p25 bra 	$L__BB11_35;
	mul.wide.u32 	%rd146, %r721, 4;
	add.s64 	%rd147, %rd3, %rd146;
	ld.global.u32 	%r470, [%rd147+4];
	mul.lo.s32 	%r471, %r470, %r720;
	shl.b32 	%r472, %r721, 2;
	add.s32 	%r474, %r416, %r472;
	st.shared.u32 	[%r474], %r471;
	add.s32 	%r475, %r721, -1;
	ld.global.u32 	%r476, [%rd147];
	mul.lo.s32 	%r477, %r476, %r471;
	st.shared.u32 	[%r474+-4], %r477;
	add.s32 	%r478, %r721, -2;
	mul.wide.u32 	%rd148, %r475, 4;
	add.s64 	%rd149, %rd3, %rd148;
	ld.global.u32 	%r479, [%rd149];
	mul.lo.s32 	%r480, %r479, %r477;
	st.shared.u32 	[%r474+-8], %r480;
	add.s32 	%r481, %r721, -3;
	mul.wide.u32 	%rd150, %r478, 4;
	add.s64 	%rd151, %rd3, %rd150;
	ld.global.u32 	%r482, [%rd151];
	mul.lo.s32 	%r483, %r482, %r480;
	st.shared.u32 	[%r474+-12], %r483;
	add.s32 	%r484, %r721, -4;
	mul.wide.u32 	%rd152, %r481, 4;
	add.s64 	%rd153, %rd3, %rd152;
	ld.global.u32 	%r485, [%rd153];
	mul.lo.s32 	%r486, %r485, %r483;
	st.shared.u32 	[%r474+-16], %r486;
	add.s32 	%r487, %r721, -5;
	mul.wide.u32 	%rd154, %r484, 4;
	add.s64 	%rd155, %rd3, %rd154;
	ld.global.u32 	%r488, [%rd155];
	mul.lo.s32 	%r489, %r488, %r486;
	st.shared.u32 	[%r474+-20], %r489;
	add.s32 	%r490, %r721, -6;
	mul.wide.u32 	%rd156, %r487, 4;
	add.s64 	%rd157, %rd3, %rd156;
	ld.global.u32 	%r491, [%rd157];
	mul.lo.s32 	%r492, %r491, %r489;
	st.shared.u32 	[%r474+-24], %r492;
	mul.wide.u32 	%rd158, %r490, 4;
	add.s64 	%rd159, %rd3, %rd158;
	ld.global.u32 	%r493, [%rd159];
	mul.lo.s32 	%r494, %r493, %r492;
	st.shared.u32 	[%r474+-28], %r494;
	add.s32 	%r721, %r721, -8;
$L__BB11_35:
	setp.eq.s32 	%p26, %r72, 0;
	@%p26 bra 	$L__BB11_41;
	and.b32  	%r75, %r60, 3;
	setp.lt.u32 	%p27, %r72, 4;
	@%p27 bra 	$L__BB11_38;
	shl.b32 	%r495, %r721, 2;
	add.s32 	%r497, %r416, %r495;
	ld.shared.u32 	%r498, [%r497+4];
	mul.wide.u32 	%rd160, %r721, 4;
	add.s64 	%rd161, %rd3, %rd160;
	ld.global.u32 	%r499, [%rd161+4];
	mul.lo.s32 	%r500, %r499, %r498;
	st.shared.u32 	[%r497], %r500;
	add.s32 	%r501, %r721, -1;
	ld.global.u32 	%r502, [%rd161];
	mul.lo.s32 	%r503, %r502, %r500;
	st.shared.u32 	[%r497+-4], %r503;
	add.s32 	%r504, %r721, -2;
	mul.wide.u32 	%rd162, %r501, 4;
	add.s64 	%rd163, %rd3, %rd162;
	ld.global.u32 	%r505, [%rd163];
	mul.lo.s32 	%r506, %r505, %r503;
	st.shared.u32 	[%r497+-8], %r506;
	mul.wide.u32 	%rd164, %r504, 4;
	add.s64 	%rd165, %rd3, %rd164;
	ld.global.u32 	%r507, [%rd165];
	mul.lo.s32 	%r508, %r507, %r506;
	st.shared.u32 	[%r497+-12], %r508;
	add.s32 	%r721, %r721, -4;
$L__BB11_38:
	setp.eq.s32 	%p28, %r75, 0;
	@%p28 bra 	$L__BB11_41;
	shl.b32 	%r509, %r721, 2;
	add.s32 	%r511, %r509, %r416;
	add.s32 	%r726, %r511, 4;
	neg.s32 	%r725, %r75;
	ld.shared.u32 	%r724, [%r511+4];
$L__BB11_40:
	.pragma "nounroll";
	add.s32 	%r85, %r726, -4;
	mul.wide.u32 	%rd166, %r721, 4;
	add.s64 	%rd167, %rd3, %rd166;
	ld.global.u32 	%r512, [%rd167+4];
	mul.lo.s32 	%r724, %r512, %r724;
	st.shared.u32 	[%r726+-4], %r724;
	add.s32 	%r721, %r721, -1;
	add.s32 	%r725, %r725, 1;
	setp.ne.s32 	%p29, %r725, 0;
	mov.u32 	%r726, %r85;
	@%p29 bra 	$L__BB11_40;
$L__BB11_41:
	bar.sync 	0;
	mov.u32 	%r513, %ctaid.x;
	mov.u32 	%r514, %ntid.x;
	mad.lo.s32 	%r515, %r513, %r514, %r1;
	add.s32 	%r89, %r515, %r218;
	setp.ge.s32 	%p30, %r89, %r216;
	@%p30 bra 	$L__BB11_85;
	min.s32 	%r90, %r217, %r215;
	setp.lt.s32 	%p31, %r90, 1;
	mov.b32 	%r749, 0;
	mov.u32 	%r748, %r89;
	mov.u32 	%r750, %r749;
	@%p31 bra 	$L__BB11_54;
	and.b32  	%r91, %r90, 7;
	setp.lt.u32 	%p32, %r90, 8;
	mov.b32 	%r740, 0;
	mov.u32 	%r750, %r740;
	mov.u32 	%r748, %r89;
	@%p32 bra 	$L__BB11_46;
	and.b32  	%r740, %r90, 2147483640;
	mov.u32 	%r522, _ZZ13gather_kernelI6__halfEvPKT_PKiPS1_S5_iS5_iS5_iiiiE13s_out_strides;
	add.s32 	%r729, %r522, 16;
	mov.u32 	%r523, _ZZ13gather_kernelI6__halfEvPKT_PKiPS1_S5_iS5_iS5_iiiiE12s_in_strides;
	add.s32 	%r728, %r523, 16;
	neg.s32 	%r730, %r740;
	mov.b32 	%r750, 0;
	mov.u32 	%r748, %r89;
$L__BB11_45:
	.pragma "nounroll";
	ld.shared.u32 	%r524, [%r729+-16];
	div.s32 	%r525, %r748, %r524;
	mul.lo.s32 	%r526, %r525, %r524;
	sub.s32 	%r527, %r748, %r526;
	ld.shared.u32 	%r528, [%r728+-16];
	mad.lo.s32 	%r529, %r528, %r525, %r750;
	ld.shared.u32 	%r530, [%r729+-12];
	div.s32 	%r531, %r527, %r530;
	mul.lo.s32 	%r532, %r531, %r530;
	sub.s32 	%r533, %r527, %r532;
	ld.shared.u32 	%r534, [%r728+-12];
	mad.lo.s32 	%r535, %r534, %r531, %r529;
	ld.shared.u32 	%r536, [%r729+-8];
	div.s32 	%r537, %r533, %r536;
	mul.lo.s32 	%r538, %r537, %r536;
	sub.s32 	%r539, %r533, %r538;
	ld.shared.u32 	%r540, [%r728+-8];
	mad.lo.s32 	%r541, %r540, %r537, %r535;
	ld.shared.u32 	%r542, [%r729+-4];
	div.s32 	%r543, %r539, %r542;
	mul.lo.s32 	%r544, %r543, %r542;
	sub.s32 	%r545, %r539, %r544;
	ld.shared.u32 	%r546, [%r728+-4];
	mad.lo.s32 	%r547, %r546, %r543, %r541;
	ld.shared.u32 	%r548, [%r729];
	div.s32 	%r549, %r545, %r548;
	mul.lo.s32 	%r550, %r549, %r548;
	sub.s32 	%r551, %r545, %r550;
	ld.shared.u32 	%r552, [%r728];
	mad.lo.s32 	%r553, %r552, %r549, %r547;
	ld.shared.u32 	%r554, [%r729+4];
	div.s32 	%r555, %r551, %r554;
	mul.lo.s32 	%r556, %r555, %r554;
	sub.s32 	%r557, %r551, %r556;
	ld.shared.u32 	%r558, [%r728+4];
	mad.lo.s32 	%r559, %r558, %r555, %r553;
	ld.shared.u32 	%r560, [%r729+8];
	div.s32 	%r561, %r557, %r560;
	mul.lo.s32 	%r562, %r561, %r560;
	sub.s32 	%r563, %r557, %r562;
	ld.shared.u32 	%r564, [%r728+8];
	mad.lo.s32 	%r565, %r564, %r561, %r559;
	ld.shared.u32 	%r566, [%r729+12];
	div.s32 	%r567, %r563, %r566;
	mul.lo.s32 	%r568, %r567, %r566;
	sub.s32 	%r748, %r563, %r568;
	ld.shared.u32 	%r569, [%r728+12];
	mad.lo.s32 	%r750, %r569, %r567, %r565;
	add.s32 	%r730, %r730, 8;
	add.s32 	%r729, %r729, 32;
	add.s32 	%r728, %r728, 32;
	setp.ne.s32 	%p33, %r730, 0;
	@%p33 bra 	$L__BB11_45;
$L__BB11_46:
	setp.eq.s32 	%p34, %r91, 0;
	mov.u32 	%r749, %r90;
	@%p34 bra 	$L__BB11_54;
	and.b32  	%r109, %r90, 3;
	setp.lt.u32 	%p35, %r91, 4;
	@%p35 bra 	$L__BB11_49;
	shl.b32 	%r571, %r740, 2;
	mov.u32 	%r572, _ZZ13gather_kernelI6__halfEvPKT_PKiPS1_S5_iS5_iS5_iiiiE13s_out_strides;
	add.s32 	%r573, %r572, %r571;
	ld.shared.u32 	%r574, [%r573];
	div.s32 	%r575, %r748, %r574;
	mul.lo.s32 	%r576, %r575, %r574;
	sub.s32 	%r577, %r748, %r576;
	mov.u32 	%r578, _ZZ13gather_kernelI6__halfEvPKT_PKiPS1_S5_iS5_iS5_iiiiE12s_in_strides;
	add.s32 	%r579, %r578, %r571;
	ld.shared.u32 	%r580, [%r579];
	mad.lo.s32 	%r581, %r580, %r575, %r750;
	ld.shared.u32 	%r582, [%r573+4];
	div.s32 	%r583, %r577, %r582;
	mul.lo.s32 	%r584, %r583, %r582;
	sub.s32 	%r585, %r577, %r584;
	ld.shared.u32 	%r586, [%r579+4];
	mad.lo.s32 	%r587, %r586, %r583, %r581;
	ld.shared.u32 	%r588, [%r573+8];
	div.s32 	%r589, %r585, %r588;
	mul.lo.s32 	%r590, %r589, %r588;
	sub.s32 	%r591, %r585, %r590;
	ld.shared.u32 	%r592, [%r579+8];
	mad.lo.s32 	%r593, %r592, %r589, %r587;
	ld.shared.u32 	%r594, [%r573+12];
	div.s32 	%r595, %r591, %r594;
	mul.lo.s32 	%r596, %r595, %r594;
	sub.s32 	%r748, %r591, %r596;
	ld.shared.u32 	%r597, [%r579+12];
	mad.lo.s32 	%r750, %r597, %r595, %r593;
	add.s32 	%r740, %r740, 4;
$L__BB11_49:
	setp.eq.s32 	%p36, %r109, 0;
	mov.u32 	%r749, %r90;
	@%p36 bra 	$L__BB11_54;
	setp.eq.s32 	%p37, %r109, 1;
	@%p37 bra 	$L__BB11_52;
	shl.b32 	%r599, %r740, 2;
	mov.u32 	%r600, _ZZ13gather_kernelI6__halfEvPKT_PKiPS1_S5_iS5_iS5_iiiiE13s_out_strides;
	add.s32 	%r601, %r600, %r599;
	ld.shared.u32 	%r602, [%r601];
	div.s32 	%r603, %r748, %r602;
	mul.lo.s32 	%r604, %r603, %r602;
	sub.s32 	%r605, %r748, %r604;
	mov.u32 	%r606, _ZZ13gather_kernelI6__halfEvPKT_PKiPS1_S5_iS5_iS5_iiiiE12s_in_strides;
	add.s32 	%r607, %r606, %r599;
	ld.shared.u32 	%r608, [%r607];
	mad.lo.s32 	%r609, %r608, %r603, %r750;
	ld.shared.u32 	%r610, [%r601+4];
	div.s32 	%r611, %r605, %r610;
	mul.lo.s32 	%r612, %r611, %r610;
	sub.s32 	%r748, %r605, %r612;
	ld.shared.u32 	%r613, [%r607+4];
	mad.lo.s32 	%r750, %r613, %r611, %r609;
	add.s32 	%r740, %r740, 2;
$L__BB11_52:
	and.b32  	%r614, %r90, 1;
	setp.eq.b32 	%p38, %r614, 1;
	not.pred 	%p39, %p38;
	mov.u32 	%r749, %r90;
	@%p39 bra 	$L__BB11_54;
	shl.b32 	%r615, %r740, 2;
	mov.u32 	%r616, _ZZ13gather_kernelI6__halfEvPKT_PKiPS1_S5_iS5_iS5_iiiiE13s_out_strides;
	add.s32 	%r617, %r616, %r615;
	ld.shared.u32 	%r618, [%r617];
	div.s32 	%r619, %r748, %r618;
	mul.lo.s32 	%r620, %r619, %r618;
	sub.s32 	%r748, %r748, %r620;
	mov.u32 	%r621, _ZZ13gather_kernelI6__halfEvPKT_PKiPS1_S5_iS5_iS5_iiiiE12s_in_strides;
	add.s32 	%r622, %r621, %r615;
	ld.shared.u32 	%r623, [%r622];
	mad.lo.s32 	%r750, %r623, %r619, %r750;
	mov.u32 	%r749, %r90;
$L__BB11_54:
	setp.ge.s32 	%p40, %r749, %r215;
	mov.b32 	%r756, 0;
	mov.b64 	%rd176, 0;
	@%p40 bra 	$L__BB11_84;
	add.s32 	%r131, %r217, %r214;
	sub.s32 	%r132, %r215, %r749;
	and.b32  	%r133, %r132, 3;
	sub.s32 	%r627, %r749, %r215;
	setp.gt.u32 	%p41, %r627, -4;
	mov.b32 	%r756, 0;
	mov.u32 	%r757, %r756;
	@%p41 bra 	$L__BB11_70;
	and.b32  	%r629, %r132, -4;
	neg.s32 	%r754, %r629;
	shl.b32 	%r630, %r749, 2;
	add.s32 	%r631, %r630, 8;
	mov.u32 	%r632, _ZZ13gather_kernelI6__halfEvPKT_PKiPS1_S5_iS5_iS5_iiiiE13s_out_strides;
	add.s32 	%r753, %r632, %r631;
	shl.b32 	%r633, %r214, 2;
	sub.s32 	%r634, %r631, %r633;
	mov.u32 	%r635, _ZZ13gather_kernelI6__halfEvPKT_PKiPS1_S5_iS5_iS5_iiiiE12s_in_strides;
	add.s32 	%r752, %r635, %r634;
	shl.b32 	%r636, %r217, 2;
	sub.s32 	%r637, %r631, %r636;
	mov.u32 	%r638, _ZZ13gather_kernelI6__halfEvPKT_PKiPS1_S5_iS5_iS5_iiiiE13s_idx_strides;
	add.s32 	%r751, %r638, %r637;
	mov.b32 	%r756, 0;
	mov.u32 	%r755, %r749;
$L__BB11_57:
	.pragma "nounroll";
	ld.shared.u32 	%r639, [%r753+-8];
	div.s32 	%r146, %r748, %r639;
	mul.lo.s32 	%r640, %r146, %r639;
	sub.s32 	%r147, %r748, %r640;
	setp.lt.s32 	%p42, %r755, %r131;
	@%p42 bra 	$L__BB11_59;
	ld.shared.u32 	%r641, [%r752+-4];
	mad.lo.s32 	%r756, %r641, %r146, %r756;
	bra.uni 	$L__BB11_60;
$L__BB11_59:
	ld.shared.u32 	%r642, [%r751+-8];
	mad.lo.s32 	%r757, %r642, %r146, %r757;
$L__BB11_60:
	ld.shared.u32 	%r643, [%r753+-4];
	div.s32 	%r152, %r147, %r643;
	mul.lo.s32 	%r644, %r152, %r643;
	sub.s32 	%r153, %r147, %r644;
	add.s32 	%r154, %r755, 1;
	setp.lt.s32 	%p43, %r154, %r131;
	@%p43 bra 	$L__BB11_62;
	ld.shared.u32 	%r645, [%r752];
	mad.lo.s32 	%r756, %r645, %r152, %r756;
	bra.uni 	$L__BB11_63;
$L__BB11_62:
	ld.shared.u32 	%r646, [%r751+-4];
	mad.lo.s32 	%r757, %r646, %r152, %r757;
$L__BB11_63:
	ld.shared.u32 	%r647, [%r753];
	div.s32 	%r159, %r153, %r647;
	mul.lo.s32 	%r648, %r159, %r647;
	sub.s32 	%r160, %r153, %r648;
	add.s32 	%r161, %r154, 1;
	setp.lt.s32 	%p44, %r161, %r131;
	@%p44 bra 	$L__BB11_65;
	ld.shared.u32 	%r649, [%r752+4];
	mad.lo.s32 	%r756, %r649, %r159, %r756;
	bra.uni 	$L__BB11_66;
$L__BB11_65:
	ld.shared.u32 	%r650, [%r751];
	mad.lo.s32 	%r757, %r650, %r159, %r757;
$L__BB11_66:
	ld.shared.u32 	%r651, [%r753+4];
	div.s32 	%r166, %r160, %r651;
	mul.lo.s32 	%r652, %r166, %r651;
	sub.s32 	%r748, %r160, %r652;
	add.s32 	%r168, %r161, 1;
	setp.lt.s32 	%p45, %r168, %r131;
	@%p45 bra 	$L__BB11_68;
	ld.shared.u32 	%r653, [%r752+8];
	mad.lo.s32 	%r756, %r653, %r166, %r756;
	bra.uni 	$L__BB11_69;
$L__BB11_68:
	ld.shared.u32 	%r654, [%r751+4];
	mad.lo.s32 	%r757, %r654, %r166, %r757;
$L__BB11_69:
	add.s32 	%r749, %r755, 4;
	add.s32 	%r754, %r754, 4;
	add.s32 	%r753, %r753, 16;
	add.s32 	%r752, %r752, 16;
	add.s32 	%r751, %r751, 16;
	setp.ne.s32 	%p46, %r754, 0;
	add.s32 	%r755, %r168, 1;
	@%p46 bra 	$L__BB11_57;
$L__BB11_70:
	setp.eq.s32 	%p47, %r133, 0;
	@%p47 bra 	$L__BB11_83;
	setp.eq.s32 	%p48, %r133, 1;
	@%p48 bra 	$L__BB11_79;
	shl.b32 	%r656, %r749, 2;
	mov.u32 	%r657, _ZZ13gather_kernelI6__halfEvPKT_PKiPS1_S5_iS5_iS5_iiiiE13s_out_strides;
	add.s32 	%r185, %r657, %r656;
	ld.shared.u32 	%r658, [%r185];
	div.s32 	%r186, %r748, %r658;
	mul.lo.s32 	%r659, %r186, %r658;
	sub.s32 	%r187, %r748, %r659;
	setp.lt.s32 	%p49, %r749, %r131;
	sub.s32 	%r660, %r749, %r217;
	shl.b32 	%r661, %r660, 2;
	mov.u32 	%r662, _ZZ13gather_kernelI6__halfEvPKT_PKiPS1_S5_iS5_iS5_iiiiE13s_idx_strides;
	add.s32 	%r188, %r662, %r661;
	sub.s32 	%r663, %r749, %r214;
	shl.b32 	%r664, %r663, 2;
	mov.u32 	%r665, _ZZ13gather_kernelI6__halfEvPKT_PKiPS1_S5_iS5_iS5_iiiiE12s_in_strides;
	add.s32 	%r189, %r665, %r664;
	@%p49 bra 	$L__BB11_74;
	ld.shared.u32 	%r666, [%r189+4];
	mad.lo.s32 	%r756, %r666, %r186, %r756;
	bra.uni 	$L__BB11_75;
$L__BB11_74:
	ld.shared.u32 	%r667, [%r188];
	mad.lo.s32 	%r757, %r667, %r186, %r757;
$L__BB11_75:
	add.s32 	%r668, %r749, 1;
	ld.shared.u32 	%r669, [%r185+4];
	div.s32 	%r194, %r187, %r669;
	mul.lo.s32 	%r670, %r194, %r669;
	sub.s32 	%r748, %r187, %r670;
	setp.lt.s32 	%p50, %r668, %r131;
	@%p50 bra 	$L__BB11_77;
	ld.shared.u32 	%r671, [%r189+8];
	mad.lo.s32 	%r756, %r671, %r194, %r756;
	bra.uni 	$L__BB11_78;
$L__BB11_77:
	ld.shared.u32 	%r672, [%r188+4];
	mad.lo.s32 	%r757, %r672, %r194, %r757;
$L__BB11_78:
	add.s32 	%r749, %r749, 2;
$L__BB11_79:
	and.b32  	%r673, %r132, 1;
	setp.eq.b32 	%p51, %r673, 1;
	not.pred 	%p52, %p51;
	@%p52 bra 	$L__BB11_83;
	shl.b32 	%r674, %r749, 2;
	mov.u32 	%r675, _ZZ13gather_kernelI6__halfEvPKT_PKiPS1_S5_iS5_iS5_iiiiE13s_out_strides;
	add.s32 	%r676, %r675, %r674;
	ld.shared.u32 	%r677, [%r676];
	div.s32 	%r207, %r748, %r677;
	setp.lt.s32 	%p53, %r749, %r131;
	@%p53 bra 	$L__BB11_82;
	sub.s32 	%r678, %r749, %r214;
	shl.b32 	%r679, %r678, 2;
	mov.u32 	%r680, _ZZ13gather_kernelI6__halfEvPKT_PKiPS1_S5_iS5_iS5_iiiiE12s_in_strides;
	add.s32 	%r681, %r680, %r679;
	ld.shared.u32 	%r682, [%r681+4];
	mad.lo.s32 	%r756, %r682, %r207, %r756;
	bra.uni 	$L__BB11_83;
$L__BB11_82:
	sub.s32 	%r683, %r749, %r217;
	shl.b32 	%r684, %r683, 2;
	mov.u32 	%r685, _ZZ13gather_kernelI6__halfEvPKT_PKiPS1_S5_iS5_iS5_iiiiE13s_idx_strides;
	add.s32 	%r686, %r685, %r684;
	ld.shared.u32 	%r687, [%r686];
	mad.lo.s32 	%r757, %r687, %r207, %r757;
$L__BB11_83:
	cvt.s64.s32 	%rd176, %r757;
$L__BB11_84:
	shl.b64 	%rd171, %rd176, 2;
	add.s64 	%rd169, %rd7, %rd171;
	// begin inline asm
	ld.global.nc.s32 %r688, [%rd169];
	// end inline asm
	shl.b32 	%r689, %r217, 2;
	mov.u32 	%r690, _ZZ13gather_kernelI6__halfEvPKT_PKiPS1_S5_iS5_iS5_iiiiE12s_in_strides;
	add.s32 	%r691, %r690, %r689;
	ld.shared.u32 	%r692, [%r691];
	add.s32 	%r693, %r756, %r750;
	mad.lo.s32 	%r694, %r692, %r688, %r693;
	mul.wide.s32 	%rd172, %r694, 2;
	add.s64 	%rd170, %rd6, %rd172;
	// begin inline asm
	ld.global.nc.b16 %rs1, [%rd170];
	// end inline asm
	cvta.to.global.u64 	%rd173, %rd8;
	mul.wide.s32 	%rd174, %r89, 2;
	add.s64 	%rd175, %rd173, %rd174;
	st.global.u16 	[%rd175], %rs1;
$L__BB11_85:
	ret;

}
	// .globl	_Z13gather_kernelIfEvPKT_PKiPS0_S4_iS4_iS4_iiii
.visible .entry _Z13gather_kernelIfEvPKT_PKiPS0_S4_iS4_iS4_iiii(
	.param .u64 .ptr .align 1 _Z13gather_kernelIfEvPKT_PKiPS0_S4_iS4_iS4_iiii_param_0,
	.param .u64 .ptr .align 1 _Z13gather_kernelIfEvPKT_PKiPS0_S4_iS4_iS4_iiii_param_1,
	.param .u64 .ptr .align 1 _Z13gather_kernelIfEvPKT_PKiPS0_S4_iS4_iS4_iiii_param_2,
	.param .u64 .ptr .align 1 _Z13gather_kernelIfEvPKT_PKiPS0_S4_iS4_iS4_iiii_param_3,
	.param .u32 _Z13gather_kernelIfEvPKT_PKiPS0_S4_iS4_iS4_iiii_param_4,
	.param .u64 .ptr .align 1 _Z13gather_kernelIfEvPKT_PKiPS0_S4_iS4_iS4_iiii_param_5,
	.param .u32 _Z13gather_kernelIfEvPKT_PKiPS0_S4_iS4_iS4_iiii_param_6,
	.param .u64 .ptr .align 1 _Z13gather_kernelIfEvPKT_PKiPS0_S4_iS4_iS4_iiii_param_7,
	.param .u32 _Z13gather_kernelIfEvPKT_PKiPS0_S4_iS4_iS4_iiii_param_8,
	.param .u32 _Z13gather_kernelIfEvPKT_PKiPS0_S4_iS4_iS4_iiii_param_9,
	.param .u32 _Z13gather_kernelIfEvPKT_PKiPS0_S4_iS4_iS4_iiii_param_10,
	.param .u32 _Z13gather_kernelIfEvPKT_PKiPS0_S4_iS4_iS4_iiii_param_11
)
{
	.reg .pred 	%p<54>;
	.reg .b32 	%r<786>;
	.reg .b32 	%f<2>;
	.reg .b64 	%rd<177>;
	// demoted variable
	.shared .align 4 .b8 _ZZ13gather_kernelIfEvPKT_PKiPS0_S4_iS4_iS4_iiiiE13s_out_strides[128];
	// demoted variable
	.shared .align 4 .b8 _ZZ13gather_kernelIfEvPKT_PKiPS0_S4_iS4_iS4_iiiiE13s_idx_strides[128];
	// demoted variable
	.shared .align 4 .b8 _ZZ13gather_kernelIfEvPKT_PKiPS0_S4_iS4_iS4_iiiiE12s_in_strides[128];
	ld.param.u64 	%rd6, [_Z13gather_kernelIfEvPKT_PKiPS0_S4_iS4_iS4_iiii_param_0];
	ld.param.u64 	%rd7, [_Z13gather_kernelIfEvPKT_PKiPS0_S4_iS4_iS4_iiii_param_1];
	ld.param.u64 	%rd8, [_Z13gather_kernelIfEvPKT_PKiPS0_S4_iS4_iS4_iiii_param_2];
	ld.param.u64 	%rd9, [_Z13gather_kernelIfEvPKT_PKiPS0_S4_iS4_iS4_iiii_param_3];
	ld.param.u32 	%r213, [_Z13gather_kernelIfEvPKT_PKiPS0_S4_iS4_iS4_iiii_param_4];
	ld.param.u64 	%rd10, [_Z13gather_kernelIfEvPKT_PKiPS0_S4_iS4_iS4_iiii_param_5];
	ld.param.u32 	%r214, [_Z13gather_kernelIfEvPKT_PKiPS0_S4_iS4_iS4_iiii_param_6];
	ld.param.u64 	%rd11, [_Z13gather_kernelIfEvPKT_PKiPS0_S4_iS4_iS4_iiii_param_7];
	ld.param.u32 	%r215, [_Z13gather_kernelIfEvPKT_PKiPS0_S4_iS4_iS4_iiii_param_8];
	ld.param.u32 	%r216, [_Z13gather_kernelIfEvPKT_PKiPS0_S4_iS4_iS4_iiii_param_9];
	ld.param.u32 	%r217, [_Z13gather_kernelIfEvPKT_PKiPS0_S4_iS4_iS4_iiii_param_10];
	ld.param.u32 	%r218, [_Z13gather_kernelIfEvPKT_PKiPS0_S4_iS4_iS4_iiii_param_11];
	cvta.to.global.u64 	%rd1, %rd11;
	cvta.to.global.u64 	%rd2, %rd10;
	cvta.to.global.u64 	%rd3, %rd9;
	mov.u32 	%r1, %tid.x;
	setp.ne.s32 	%p1, %r1, 0;
	@%p1 bra 	$L__BB12_41;
	add.s32 	%r2, %r215, -1;
	shl.b32 	%r219, %r215, 2;
	mov.u32 	%r220, _ZZ13gather_kernelIfEvPKT_PKiPS0_S4_iS4_iS4_iiiiE13s_out_strides;
	add.s32 	%r221, %r220, %r219;
	mov.b32 	%r222, 1;
	st.shared.u32 	[%r221+-4], %r222;
	setp.lt.s32 	%p2, %r215, 2;
	@%p2 bra 	$L__BB12_14;
	add.s32 	%r699, %r215, -2;
	and.b32  	%r4, %r2, 15;
	setp.lt.u32 	%p3, %r699, 15;
	mov.b32 	%r698, 1;
	@%p3 bra 	$L__BB12_5;
	and.b32  	%r5, %r2, -16;
	mov.b32 	%r697, 0;
	mov.b32 	%r698, 1;
$L__BB12_4:
	.pragma "nounroll";
	mul.wide.u32 	%rd12, %r699, 4;
	add.s64 	%rd13, %rd1, %rd12;
	ld.global.u32 	%r226, [%rd13+4];
	mul.lo.s32 	%r227, %r226, %r698;
	shl.b32 	%r228, %r699, 2;
	add.s32 	%r230, %r220, %r228;
	st.shared.u32 	[%r230], %r227;
	add.s32 	%r231, %r699, -1;
	ld.global.u32 	%r232, [%rd13];
	mul.lo.s32 	%r233, %r232, %r227;
	st.shared.u32 	[%r230+-4], %r233;
	add.s32 	%r234, %r699, -2;
	mul.wide.u32 	%rd14, %r231, 4;
	add.s64 	%rd15, %rd1, %rd14;
	ld.global.u32 	%r235, [%rd15];
	mul.lo.s32 	%r236, %r235, %r233;
	st.shared.u32 	[%r230+-8], %r236;
	add.s32 	%r237, %r699, -3;
	mul.wide.u32 	%rd16, %r234, 4;
	add.s64 	%rd17, %rd1, %rd16;
	ld.global.u32 	%r238, [%rd17];
	mul.lo.s32 	%r239, %r238, %r236;
	st.shared.u32 	[%r230+-12], %r239;
	add.s32 	%r240, %r699, -4;
	mul.wide.u32 	%rd18, %r237, 4;
	add.s64 	%rd19, %rd1, %rd18;
	ld.global.u32 	%r241, [%rd19];
	mul.lo.s32 	%r242, %r241, %r239;
	st.shared.u32 	[%r230+-16], %r242;
	add.s32 	%r243, %r699, -5;
	mul.wide.u32 	%rd20, %r240, 4;
	add.s64 	%rd21, %rd1, %rd20;
	ld.global.u32 	%r244, [%rd21];
	mul.lo.s32 	%r245, %r244, %r242;
	st.shared.u32 	[%r230+-20], %r245;
	add.s32 	%r246, %r699, -6;
	mul.wide.u32 	%rd22, %r243, 4;
	add.s64 	%rd23, %rd1, %rd22;
	ld.global.u32 	%r247, [%rd23];
	mul.lo.s32 	%r248, %r247, %r245;
	st.shared.u32 	[%r230+-24], %r248;
	add.s32 	%r249, %r699, -7;
	mul.wide.u32 	%rd24, %r246, 4;
	add.s64 	%rd25, %rd1, %rd24;
	ld.global.u32 	%r250, [%rd25];
	mul.lo.s32 	%r251, %r250, %r248;
	st.shared.u32 	[%r230+-28], %r251;
	add.s32 	%r252, %r699, -8;
	mul.wide.u32 	%rd26, %r249, 4;
	add.s64 	%rd27, %rd1, %rd26;
	ld.global.u32 	%r253, [%rd27];
	mul.lo.s32 	%r254, %r253, %r251;
	st.shared.u32 	[%r230+-32], %r254;
	add.s32 	%r255, %r699, -9;
	mul.wide.u32 	%rd28, %r252, 4;
	add.s64 	%rd29, %rd1, %rd28;
	ld.global.u32 	%r256, [%rd29];
	mul.lo.s32 	%r257, %r256, %r254;
	st.shared.u32 	[%r230+-36], %r257;
	add.s32 	%r258, %r699, -10;
	mul.wide.u32 	%rd30, %r255, 4;
	add.s64 	%rd31, %rd1, %rd30;
	ld.global.u32 	%r259, [%rd31];
	mul.lo.s32 	%r260, %r259, %r257;
	st.shared.u32 	[%r230+-40], %r260;
	add.s32 	%r261, %r699, -11;
	mul.wide.u32 	%rd32, %r258, 4;
	add.s64 	%rd33, %rd1, %rd32;
	ld.global.u32 	%r262, [%rd33];
	mul.lo.s32 	%r263, %r262, %r260;
	st.shared.u32 	[%r230+-44], %r263;
	add.s32 	%r264, %r699, -12;
	mul.wide.u32 	%rd34, %r261, 4;
	add.s64 	%rd35, %rd1, %rd34;
	ld.global.u32 	%r265, [%rd35];
	mul.lo.s32 	%r266, %r265, %r263;
	st.shared.u32 	[%r230+-48], %r266;
	add.s32 	%r267, %r699, -13;
	mul.wide.u32 	%rd36, %r264, 4;
	add.s64 	%rd37, %rd1, %rd36;
	ld.global.u32 	%r268, [%rd37];
	mul.lo.s32 	%r269, %r268, %r266;
	st.shared.u32 	[%r230+-52], %r269;
	add.s32 	%r270, %r699, -14;
	mul.wide.u32 	%rd38, %r267, 4;
	add.s64 	%rd39, %rd1, %rd38;
	ld.global.u32 	%r271, [%rd39];
	mul.lo.s32 	%r272, %r271, %r269;
	st.shared.u32 	[%r230+-56], %r272;
	mul.wide.u32 	%rd40, %r270, 4;
	add.s64 	%rd41, %rd1, %rd40;
	ld.global.u32 	%r273, [%rd41];
	mul.lo.s32 	%r698, %r273, %r272;
	st.shared.u32 	[%r230+-60], %r698;
	add.s32 	%r699, %r699, -16;
	add.s32 	%r697, %r697, 16;
	setp.ne.s32 	%p4, %r697, %r5;
	@%p4 bra 	$L__BB12_4;
$L__BB12_5:
	setp.eq.s32 	%p5, %r4, 0;
	@%p5 bra 	$L__BB12_14;
	and.b32  	%r14, %r2, 7;
	setp.lt.u32 	%p6, %r4, 8;
	@%p6 bra 	$L__BB12_8;
	mul.wide.u32 	%rd42, %r699, 4;
	add.s64 	%rd43, %rd1, %rd42;
	ld.global.u32 	%r274, [%rd43+4];
	mul.lo.s32 	%r275, %r274, %r698;
	shl.b32 	%r276, %r699, 2;
	add.s32 	%r278, %r220, %r276;
	st.shared.u32 	[%r278], %r275;
	add.s32 	%r279, %r699, -1;
	ld.global.u32 	%r280, [%rd43];
	mul.lo.s32 	%r281, %r280, %r275;
	st.shared.u32 	[%r278+-4], %r281;
	add.s32 	%r282, %r699, -2;
	mul.wide.u32 	%rd44, %r279, 4;
	add.s64 	%rd45, %rd1, %rd44;
	ld.global.u32 	%r283, [%rd45];
	mul.lo.s32 	%r284, %r283, %r281;
	st.shared.u32 	[%r278+-8], %r284;
	add.s32 	%r285, %r699, -3;
	mul.wide.u32 	%rd46, %r282, 4;
	add.s64 	%rd47, %rd1, %rd46;
	ld.global.u32 	%r286, [%rd47];
	mul.lo.s32 	%r287, %r286, %r284;
	st.shared.u32 	[%r278+-12], %r287;
	add.s32 	%r288, %r699, -4;
	mul.wide.u32 	%rd48, %r285, 4;
	add.s64 	%rd49, %rd1, %rd48;
	ld.global.u32 	%r289, [%rd49];
	mul.lo.s32 	%r290, %r289, %r287;
	st.shared.u32 	[%r278+-16], %r290;
	add.s32 	%r291, %r699, -5;
	mul.wide.u32 	%rd50, %r288, 4;
	add.s64 	%rd51, %rd1, %rd50;
	ld.global.u32 	%r292, [%rd51];
	mul.lo.s32 	%r293, %r292, %r290;
	st.shared.u32 	[%r278+-20], %r293;
	add.s32 	%r294, %r699, -6;
	mul.wide.u32 	%rd52, %r291, 4;
	add.s64 	%rd53, %rd1, %rd52;
	ld.global.u32 	%r295, [%rd53];
	mul.lo.s32 	%r296, %r295, %r293;
	st.shared.u32 	[%r278+-24], %r296;
	mul.wide.u32 	%rd54, %r294, 4;
	add.s64 	%rd55, %rd1, %rd54;
	ld.global.u32 	%r297, [%rd55];
	mul.lo.s32 	%r298, %r297, %r296;
	st.shared.u32 	[%r278+-28], %r298;
	add.s32 	%r699, %r699, -8;
$L__BB12_8:
	setp.eq.s32 	%p7, %r14, 0;
	@%p7 bra 	$L__BB12_14;
	and.b32  	%r17, %r2, 3;
	setp.lt.u32 	%p8, %r14, 4;
	@%p8 bra 	$L__BB12_11;
	shl.b32 	%r299, %r699, 2;
	add.s32 	%r301, %r220, %r299;
	ld.shared.u32 	%r302, [%r301+4];
	mul.wide.u32 	%rd56, %r699, 4;
	add.s64 	%rd57, %rd1, %rd56;
	ld.global.u32 	%r303, [%rd57+4];
	mul.lo.s32 	%r304, %r303, %r302;
	st.shared.u32 	[%r301], %r304;
	add.s32 	%r305, %r699, -1;
	ld.global.u32 	%r306, [%rd57];
	mul.lo.s32 	%r307, %r306, %r304;
	st.shared.u32 	[%r301+-4], %r307;
	add.s32 	%r308, %r699, -2;
	mul.wide.u32 	%rd58, %r305, 4;
	add.s64 	%rd59, %rd1, %rd58;
	ld.global.u32 	%r309, [%rd59];
	mul.lo.s32 	%r310, %r309, %r307;
	st.shared.u32 	[%r301+-8], %r310;
	mul.wide.u32 	%rd60, %r308, 4;
	add.s64 	%rd61, %rd1, %rd60;
	ld.global.u32 	%r311, [%rd61];
	mul.lo.s32 	%r312, %r311, %r310;
	st.shared.u32 	[%r301+-12], %r312;
	add.s32 	%r699, %r699, -4;
$L__BB12_11:
	setp.eq.s32 	%p9, %r17, 0;
	@%p9 bra 	$L__BB12_14;
	shl.b32 	%r313, %r699, 2;
	add.s32 	%r315, %r313, %r220;
	add.s32 	%r704, %r315, 4;
	neg.s32 	%r703, %r17;
	ld.shared.u32 	%r702, [%r315+4];
$L__BB12_13:
	.pragma "nounroll";
	add.s32 	%r27, %r704, -4;
	mul.wide.u32 	%rd62, %r699, 4;
	add.s64 	%rd63, %rd1, %rd62;
	ld.global.u32 	%r316, [%rd63+4];
	mul.lo.s32 	%r702, %r316, %r702;
	st.shared.u32 	[%r704+-4], %r702;
	add.s32 	%r699, %r699, -1;
	add.s32 	%r703, %r703, 1;
	setp.ne.s32 	%p10, %r703, 0;
	mov.u32 	%r704, %r27;
	@%p10 bra 	$L__BB12_13;
$L__BB12_14:
	setp.lt.s32 	%p11, %r214, 1;
	@%p11 bra 	$L__BB12_28;
	add.s32 	%r31, %r214, -1;
	shl.b32 	%r317, %r214, 2;
	mov.u32 	%r318, _ZZ13gather_kernelIfEvPKT_PKiPS0_S4_iS4_iS4_iiiiE13s_idx_strides;
	add.s32 	%r319, %r318, %r317;
	mov.b32 	%r320, 1;
	st.shared.u32 	[%r319+-4], %r320;
	setp.eq.s32 	%p12, %r214, 1;
	@%p12 bra 	$L__BB12_28;
	add.s32 	%r710, %r214, -2;
	and.b32  	%r33, %r31, 15;
	setp.lt.u32 	%p13, %r710, 15;
	mov.b32 	%r709, 1;
	@%p13 bra 	$L__BB12_19;
	and.b32  	%r34, %r31, -16;
	mov.b32 	%r708, 0;
	mov.b32 	%r709, 1;
$L__BB12_18:
	.pragma "nounroll";
	mul.wide.u32 	%rd64, %r710, 4;
	add.s64 	%rd65, %rd2, %rd64;
	ld.global.u32 	%r324, [%rd65+4];
	mul.lo.s32 	%r325, %r324, %r709;
	shl.b32 	%r326, %r710, 2;
	add.s32 	%r328, %r318, %r326;
	st.shared.u32 	[%r328], %r325;
	add.s32 	%r329, %r710, -1;
	ld.global.u32 	%r330, [%rd65];
	mul.lo.s32 	%r331, %r330, %r325;
	st.shared.u32 	[%r328+-4], %r331;
	add.s32 	%r332, %r710, -2;
	mul.wide.u32 	%rd66, %r329, 4;
	add.s64 	%rd67, %rd2, %rd66;
	ld.global.u32 	%r333, [%rd67];
	mul.lo.s32 	%r334, %r333, %r331;
	st.shared.u32 	[%r328+-8], %r334;
	add.s32 	%r335, %r710, -3;
	mul.wide.u32 	%rd68, %r332, 4;
	add.s64 	%rd69, %rd2, %rd68;
	ld.global.u32 	%r336, [%rd69];
	mul.lo.s32 	%r337, %r336, %r334;
	st.shared.u32 	[%r328+-12], %r337;
	add.s32 	%r338, %r710, -4;
	mul.wide.u32 	%rd70, %r335, 4;
	add.s64 	%rd71, %rd2, %rd70;
	ld.global.u32 	%r339, [%rd71];
	mul.lo.s32 	%r340, %r339, %r337;
	st.shared.u32 	[%r328+-16], %r340;
	add.s32 	%r341, %r710, -5;
	mul.wide.u32 	%rd72, %r338, 4;
	add.s64 	%rd73, %rd2, %rd72;
	ld.global.u32 	%r342, [%rd73];
	mul.lo.s32 	%r343, %r342, %r340;
	st.shared.u32 	[%r328+-20], %r343;
	add.s32 	%r344, %r710, -6;
	mul.wide.u32 	%rd74, %r341, 4;
	add.s64 	%rd75, %rd2, %rd74;
	ld.global.u32 	%r345, [%rd75];
	mul.lo.s32 	%r346, %r345, %r343;
	st.shared.u32 	[%r328+-24], %r346;
	add.s32 	%r347, %r710, -7;
	mul.wide.u32 	%rd76, %r344, 4;
	add.s64 	%rd77, %rd2, %rd76;
	ld.global.u32 	%r348, [%rd77];
	mul.lo.s32 	%r349, %r348, %r346;
	st.shared.u32 	[%r328+-28], %r349;
	add.s32 	%r350, %r710, -8;
	mul.wide.u32 	%rd78, %r347, 4;
	add.s64 	%rd79, %rd2, %rd78;
	ld.global.u32 	%r351, [%rd79];
	mul.lo.s32 	%r352, %r351, %r349;
	st.shared.u32 	[%r328+-32], %r352;
	add.s32 	%r353, %r710, -9;
	mul.wide.u32 	%rd80, %r350, 4;
	add.s64 	%rd81, %rd2, %rd80;
	ld.global.u32 	%r354, [%rd81];
	mul.lo.s32 	%r355, %r354, %r352;
	st.shared.u32 	[%r328+-36], %r355;
	add.s32 	%r356, %r710, -10;
	mul.wide.u32 	%rd82, %r353, 4;
	add.s64 	%rd83, %rd2, %rd82;
	ld.global.u32 	%r357, [%rd83];
	mul.lo.s32 	%r358, %r357, %r355;
	st.shared.u32 	[%r328+-40], %r358;
	add.s32 	%r359, %r710, -11;
	mul.wide.u32 	%rd84, %r356, 4;
	add.s64 	%rd85, %rd2, %rd84;
	ld.global.u32 	%r360, [%rd85];
	mul.lo.s32 	%r361, %r360, %r358;
	st.shared.u32 	[%r328+-44], %r361;
	add.s32 	%r362, %r710, -12;
	mul.wide.u32 	%rd86, %r359, 4;
	add.s64 	%rd87, %rd2, %rd86;
	ld.global.u32 	%r363, [%rd87];
	mul.lo.s32 	%r364, %r363, %r361;
	st.shared.u32 	[%r328+-48], %r364;
	add.s32 	%r365, %r710, -13;
	mul.wide.u32 	%rd88, %r362, 4;
	add.s64 	%rd89, %rd2, %rd88;
	ld.global.u32 	%r366, [%rd89];
	mul.lo.s32 	%r367, %r366, %r364;
	st.shared.u32 	[%r328+-52], %r367;
	add.s32 	%r368, %r710, -14;
	mul.wide.u32 	%rd90, %r365, 4;
	add.s64 	%rd91, %rd2, %rd90;
	ld.global.u32 	%r369, [%rd91];
	mul.lo.s32 	%r370, %r369, %r367;
	st.shared.u32 	[%r328+-56], %r370;
	mul.wide.u32 	%rd92, %r368, 4;
	add.s64 	%rd93, %rd2, %rd92;
	ld.global.u32 	%r371, [%rd93];
	mul.lo.s32 	%r709, %r371, %r370;
	st.shared.u32 	[%r328+-60], %r709;
	add.s32 	%r710, %r710, -16;
	add.s32 	%r708, %r708, 16;
	setp.ne.s32 	%p14, %r708, %r34;
	@%p14 bra 	$L__BB12_18;
$L__BB12_19:
	setp.eq.s32 	%p15, %r33, 0;
	@%p15 bra 	$L__BB12_28;
	and.b32  	%r43, %r31, 7;
	setp.lt.u32 	%p16, %r33, 8;
	@%p16 bra 	$L__BB12_22;
	mul.wide.u32 	%rd94, %r710, 4;
	add.s64 	%rd95, %rd2, %rd94;
	ld.global.u32 	%r372, [%rd95+4];
	mul.lo.s32 	%r373, %r372, %r709;
	shl.b32 	%r374, %r710, 2;
	add.s32 	%r376, %r318, %r374;
	st.shared.u32 	[%r376], %r373;
	add.s32 	%r377, %r710, -1;
	ld.global.u32 	%r378, [%rd95];
	mul.lo.s32 	%r379, %r378, %r373;
	st.shared.u32 	[%r376+-4], %r379;
	add.s32 	%r380, %r710, -2;
	mul.wide.u32 	%rd96, %r377, 4;
	add.s64 	%rd97, %rd2, %rd96;
	ld.global.u32 	%r381, [%rd97];
	mul.lo.s32 	%r382, %r381, %r379;
	st.shared.u32 	[%r376+-8], %r382;
	add.s32 	%r383, %r710, -3;
	mul.wide.u32 	%rd98, %r380, 4;
	add.s64 	%rd99, %rd2, %rd98;
	ld.global.u32 	%r384, [%rd99];
	mul.lo.s32 	%r385, %r384, %r382;
	st.shared.u32 	[%r376+-12], %r385;
	add.s32 	%r386, %r710, -4;
	mul.wide.u32 	%rd100, %r383, 4;
	add.s64 	%rd101, %rd2, %rd100;
	ld.global.u32 	%r387, [%rd101];
	mul.lo.s32 	%r388, %r387, %r385;
	st.shared.u32 	[%r376+-16], %r388;
	add.s32 	%r389, %r710, -5;
	mul.wide.u32 	%rd102, %r386, 4;
	add.s64 	%rd103, %rd2, %rd102;
	ld.global.u32 	%r390, [%rd103];
	mul.lo.s32 	%r391, %r390, %r388;
	st.shared.u32 	[%r376+-20], %r391;
	add.s32 	%r392, %r710, -6;
	mul.wide.u32 	%rd104, %r389, 4;
	add.s64 	%rd105, %rd2, %rd104;
	ld.global.u32 	%r393, [%rd105];
	mul.lo.s32 	%r394, %r393, %r391;
	st.shared.u32 	[%r376+-24], %r394;
	mul.wide.u32 	%rd106, %r392, 4;
	add.s64 	%rd107, %rd2, %rd106;
	ld.global.u32 	%r395, [%rd107];
	mul.lo.s32 	%r396, %r395, %r394;
	st.shared.u32 	[%r376+-28], %r396;
	add.s32 	%r710, %r710, -8;
$L__BB12_22:
	setp.eq.s32 	%p17, %r43, 0;
	@%p17 bra 	$L__BB12_28;
	and.b32  	%r46, %r31, 3;
	setp.lt.u32 	%p18, %r43, 4;
	@%p18 bra 	$L__BB12_25;
	shl.b32 	%r397, %r710, 2;
	add.s32 	%r399, %r318, %r397;
	ld.shared.u32 	%r400, [%r399+4];
	mul.wide.u32 	%rd108, %r710, 4;
	add.s64 	%rd109, %rd2, %rd108;
	ld.global.u32 	%r401, [%rd109+4];
	mul.lo.s32 	%r402, %r401, %r400;
	st.shared.u32 	[%r399], %r402;
	add.s32 	%r403, %r710, -1;
	ld.global.u32 	%r404, [%rd109];
	mul.lo.s32 	%r405, %r404, %r402;
	st.shared.u32 	[%r399+-4], %r405;
	add.s32 	%r406, %r710, -2;
	mul.wide.u32 	%rd110, %r403, 4;
	add.s64 	%rd111, %rd2, %rd110;
	ld.global.u32 	%r407, [%rd111];
	mul.lo.s32 	%r408, %r407, %r405;
	st.shared.u32 	[%r399+-8], %r408;
	mul.wide.u32 	%rd112, %r406, 4;
	add.s64 	%rd113, %rd2, %rd112;
	ld.global.u32 	%r409, [%rd113];
	mul.lo.s32 	%r410, %r409, %r408;
	st.shared.u32 	[%r399+-12], %r410;
	add.s32 	%r710, %r710, -4;
$L__BB12_25:
	setp.eq.s32 	%p19, %r46, 0;
	@%p19 bra 	$L__BB12_28;
	shl.b32 	%r411, %r710, 2;
	add.s32 	%r413, %r411, %r318;
	add.s32 	%r715, %r413, 4;
	neg.s32 	%r714, %r46;
	ld.shared.u32 	%r713, [%r413+4];
$L__BB12_27:
	.pragma "nounroll";
	add.s32 	%r56, %r715, -4;
	mul.wide.u32 	%rd114, %r710, 4;
	add.s64 	%rd115, %rd2, %rd114;
	ld.global.u32 	%r414, [%rd115+4];
	mul.lo.s32 	%r713, %r414, %r713;
	st.shared.u32 	[%r715+-4], %r713;
	add.s32 	%r710, %r710, -1;
	add.s32 	%r714, %r714, 1;
	setp.ne.s32 	%p20, %r714, 0;
	mov.u32 	%r715, %r56;
	@%p20 bra 	$L__BB12_27;
$L__BB12_28:
	add.s32 	%r60, %r213, -1;
	shl.b32 	%r415, %r213, 2;
	mov.u32 	%r416, _ZZ13gather_kernelIfEvPKT_PKiPS0_S4_iS4_iS4_iiiiE12s_in_strides;
	add.s32 	%r417, %r416, %r415;
	mov.b32 	%r418, 1;
	st.shared.u32 	[%r417+-4], %r418;
	setp.lt.s32 	%p21, %r213, 2;
	@%p21 bra 	$L__BB12_41;
	add.s32 	%r721, %r213, -2;
	and.b32  	%r62, %r60, 15;
	setp.lt.u32 	%p22, %r721, 15;
	mov.b32 	%r720, 1;
	@%p22 bra 	$L__BB12_32;
	and.b32  	%r63, %r60, -16;
	mov.b32 	%r719, 0;
	mov.b32 	%r720, 1;
$L__BB12_31:
	.pragma "nounroll";
	mul.wide.u32 	%rd116, %r721, 4;
	add.s64 	%rd117, %rd3, %rd116;
	ld.global.u32 	%r422, [%rd117+4];
	mul.lo.s32 	%r423, %r422, %r720;
	shl.b32 	%r424, %r721, 2;
	add.s32 	%r426, %r416, %r424;
	st.shared.u32 	[%r426], %r423;
	add.s32 	%r427, %r721, -1;
	ld.global.u32 	%r428, [%rd117];
	mul.lo.s32 	%r429, %r428, %r423;
	st.shared.u32 	[%r426+-4], %r429;
	add.s32 	%r430, %r721, -2;
	mul.wide.u32 	%rd118, %r427, 4;
	add.s64 	%rd119, %rd3, %rd118;
	ld.global.u32 	%r431, [%rd119];
	mul.lo.s32 	%r432, %r431, %r429;
	st.shared.u32 	[%r426+-8], %r432;
	add.s32 	%r433, %r721, -3;
	mul.wide.u32 	%rd120, %r430, 4;
	add.s64 	%rd121, %rd3, %rd120;
	ld.global.u32 	%r434, [%rd121];
	mul.lo.s32 	%r435, %r434, %r432;
	st.shared.u32 	[%r426+-12], %r435;
	add.s32 	%r436, %r721, -4;
	mul.wide.u32 	%rd122, %r433, 4;
	add.s64 	%rd123, %rd3, %rd122;
	ld.global.u32 	%r437, [%rd123];
	mul.lo.s32 	%r438, %r437, %r435;
	st.shared.u32 	[%r426+-16], %r438;
	add.s32 	%r439, %r721, -5;
	mul.wide.u32 	%rd124, %r436, 4;
	add.s64 	%rd125, %rd3, %rd124;
	ld.global.u32 	%r440, [%rd125];
	mul.lo.s32 	%r441, %r440, %r438;
	st.shared.u32 	[%r426+-20], %r441;
	add.s32 	%r442, %r721, -6;
	mul.wide.u32 	%rd126, %r439, 4;
	add.s64 	%rd127, %rd3, %rd126;
	ld.global.u32 	%r443, [%rd127];
	mul.lo.s32 	%r444, %r443, %r441;
	st.shared.u32 	[%r426+-24], %r444;
	add.s32 	%r445, %r721, -7;
	mul.wide.u32 	%rd128, %r442, 4;
	add.s64 	%rd129, %rd3, %rd128;
	ld.global.u32 	%r446, [%rd129];
	mul.lo.s32 	%r447, %r446, %r444;
	st.shared.u32 	[%r426+-28], %r447;
	add.s32 	%r448, %r721, -8;
	mul.wide.u32 	%rd130, %r445, 4;
	add.s64 	%rd131, %rd3, %rd130;
	ld.global.u32 	%r449, [%rd131];
	mul.lo.s32 	%r450, %r449, %r447;
	st.shared.u32 	[%r426+-32], %r450;
	add.s32 	%r451, %r721, -9;
	mul.wide.u32 	%rd132, %r448, 4;
	add.s64 	%rd133, %rd3, %rd132;
	ld.global.u32 	%r452, [%rd133];
	mul.lo.s32 	%r453, %r452, %r450;
	st.shared.u32 	[%r426+-36], %r453;
	add.s32 	%r454, %r721, -10;
	mul.wide.u32 	%rd134, %r451, 4;
	add.s64 	%rd135, %rd3, %rd134;
	ld.global.u32 	%r455, [%rd135];
	mul.lo.s32 	%r456, %r455, %r453;
	st.shared.u32 	[%r426+-40], %r456;
	add.s32 	%r457, %r721, -11;
	mul.wide.u32 	%rd136, %r454, 4;
	add.s64 	%rd137, %rd3, %rd136;
	ld.global.u32 	%r458, [%rd137];
	mul.lo.s32 	%r459, %r458, %r456;
	st.shared.u32 	[%r426+-44], %r459;
	add.s32 	%r460, %r721, -12;
	mul.wide.u32 	%rd138, %r457, 4;
	add.s64 	%rd139, %rd3, %rd138;
	ld.global.u32 	%r461, [%rd139];
	mul.lo.s32 	%r462, %r461, %r459;
	st.shared.u32 	[%r426+-48], %r462;
	add.s32 	%r463, %r721, -13;
	mul.wide.u32 	%rd140, %r460, 4;
	add.s64 	%rd141, %rd3, %rd140;
	ld.global.u32 	%r464, [%rd141];
	mul.lo.s32 	%r465, %r464, %r462;
	st.shared.u32 	[%r426+-52], %r465;
	add.s32 	%r466, %r721, -14;
	mul.wide.u32 	%rd142, %r463, 4;
	add.s64 	%rd143, %rd3, %rd142;
	ld.global.u32 	%r467, [%rd143];
	mul.lo.s32 	%r468, %r467, %r465;
	st.shared.u32 	[%r426+-56], %r468;
	mul.wide.u32 	%rd144, %r466, 4;
	add.s64 	%rd145, %rd3, %rd144;
	ld.global.u32 	%r469, [%rd145];
	mul.lo.s32 	%r720, %r469, %r468;
	st.shared.u32 	[%r426+-60], %r720;
	add.s32 	%r721, %r721, -16;
	add.s32 	%r719, %r719, 16;
	setp.ne.s32 	%p23, %r719, %r63;
	@%p23 bra 	$L__BB12_31;
$L__BB12_32:
	setp.eq.s32 	%p24, %r62, 0;
	@%p24 bra 	$L__BB12_41;
	and.b32  	%r72, %r60, 7;
	setp.lt.u32 	%p25, %r62, 8;
	@%p25 bra 	$L__BB12_35;
	mul.wide.u32 	%rd146, %r721, 4;
	add.s64 	%rd147, %rd3, %rd146;
	ld.global.u32 	%r470, [%rd147+4];
	mul.lo.s32 	%r471, %r470, %r720;
	shl.b32 	%r472, %r721, 2;
	add.s32 	%r474, %r416, %r472;
	st.shared.u32 	[%r474], %r471;
	add.s32 	%r475, %r721, -1;
	ld.global.u32 	%r476, [%rd147];
	mul.lo.s32 	%r477, %r476, %r471;
	st.shared.u32 	[%r474+-4], %r477;
	add.s32 	%r478, %r721, -2;
	mul.wide.u32 	%rd148, %r475, 4;
	add.s64 	%rd149, %rd3, %rd148;
	ld.global.u32 	%r479, [%rd149];
	mul.lo.s32 	%r480, %r479, %r477;
	st.shared.u32 	[%r474+-8], %r480;
	add.s32 	%r481, %r721, -3;
	mul.wide.u32 	%rd150, %r478, 4;
	add.s64 	%rd151, %rd3, %rd150;
	ld.global.u32 	%r482, [%rd151];
	mul.lo.s32 	%r483, %r482, %r480;
	st.shared.u32 	[%r474+-12], %r483;
	add.s32 	%r484, %r721, -4;
	mul.wide.u32 	%rd152, %r481, 4;
	add.s64 	%rd153, %rd3, %rd152;
	ld.global.u32 	%r485, [%rd153];
	mul.lo.s32 	%r486, %r485, %r483;
	st.shared.u32 	[%r474+-16], %r486;
	add.s32 	%r487, %r721, -5;
	mul.wide.u32 	%rd154, %r484, 4;
	add.s64 	%rd155, %rd3, %rd154;
	ld.global.u32 	%r488, [%rd155];
	mul.lo.s32 	%r489, %r488, %r486;
	st.shared.u32 	[%r474+-20], %r489;
	add.s32 	%r490, %r721, -6;
	mul.wide.u32 	%rd156, %r487, 4;
	add.s64 	%rd157, %rd3, %rd156;
	ld.global.u32 	%r491, [%rd157];
	mul.lo.s32 	%r492, %r491, %r489;
	st.shared.u32 	[%r474+-24], %r492;
	mul.wide.u32 	%rd158, %r490, 4;
	add.s64 	%rd159, %rd3, %rd158;
	ld.global.u32 	%r493, [%rd159];
	mul.lo.s32 	%r494, %r493, %r492;
	st.shared.u32 	[%r474+-28], %r494;
	add.s32 	%r721, %r721, -8;
$L__BB12_35:
	setp.eq.s32 	%p26, %r72, 0;
	@%p26 bra 	$L__BB12_41;
	and.b32  	%r75, %r60, 3;
	setp.lt.u32 	%p27, %r72, 4;
	@%p27 bra 	$L__BB12_38;
	shl.b32 	%r495, %r721, 2;
	add.s32 	%r497, %r416, %r495;
	ld.shared.u32 	%r498, [%r497+4];
	mul.wide.u32 	%rd160, %r721, 4;
	add.s64 	%rd161, %rd3, %rd160;
	ld.global.u32 	%r499, [%rd161+4];
	mul.lo.s32 	%r500, %r499, %r498;
	st.shared.u32 	[%r497], %r500;
	add.s32 	%r501, %r721, -1;
	ld.global.u32 	%r502, [%rd161];
	mul.lo.s32 	%r503, %r502, %r500;
	st.shared.u32 	[%r497+-4], %r503;
	add.s32 	%r504, %r721, -2;
	mul.wide.u32 	%rd162, %r501, 4;
	add.s64 	%rd163, %rd3, %rd162;
	ld.global.u32 	%r505, [%rd163];
	mul.lo.s32 	%r506, %r505, %r503;
	st.shared.u32 	[%r497+-8], %r506;
	mul.wide.u32 	%rd164, %r504, 4;
	add.s64 	%rd165, %rd3, %rd164;
	ld.global.u32 	%r507, [%rd165];
	mul.lo.s32 	%r508, %r507, %r506;
	st.shared.u32 	[%r497+-12], %r508;
	add.s32 	%r721, %r721, -4;
$L__BB12_38:
	setp.eq.s32 	%p28, %r75, 0;
	@%p28 bra 	$L__BB12_41;
	shl.b32 	%r509, %r721, 2;
	add.s32 	%r511, %r509, %r416;
	add.s32 	%r726, %r511, 4;
	neg.s32 	%r725, %r75;
	ld.shared.u32 	%r724, [%r511+4];
$L__BB12_40:
	.pragma "nounroll";
	add.s32 	%r85, %r726, -4;
	mul.wide.u32 	%rd166, %r721, 4;
	add.s64 	%rd167, %rd3, %rd166;
	ld.global.u32 	%r512, [%rd167+4];
	mul.lo.s32 	%r724, %r512, %r724;
	st.shared.u32 	[%r726+-4], %r724;
	add.s32 	%r721, %r721, -1;
	add.s32 	%r725, %r725, 1;
	setp.ne.s32 	%p29, %r725, 0;
	mov.u32 	%r726, %r85;
	@%p29 bra 	$L__BB12_40;
$L__BB12_41:
	bar.sync 	0;
	mov.u32 	%r513, %ctaid.x;
	mov.u32 	%r514, %ntid.x;
	mad.lo.s32 	%r515, %r513, %r514, %r1;
	add.s32 	%r89, %r515, %r218;
	setp.ge.s32 	%p30, %r89, %r216;
	@%p30 bra 	$L__BB12_85;
	min.s32 	%r90, %r217, %r215;
	setp.lt.s32 	%p31, %r90, 1;
	mov.b32 	%r749, 0;
	mov.u32 	%r748, %r89;
	mov.u32 	%r750, %r749;
	@%p31 bra 	$L__BB12_54;
	and.b32  	%r91, %r90, 7;
	setp.lt.u32 	%p32, %r90, 8;
	mov.b32 	%r740, 0;
	mov.u32 	%r750, %r740;
	mov.u32 	%r748, %r89;
	@%p32 bra 	$L__BB12_46;
	and.b32  	%r740, %r90, 2147483640;
	mov.u32 	%r522, _ZZ13gather_kernelIfEvPKT_PKiPS0_S4_iS4_iS4_iiiiE13s_out_strides;
	add.s32 	%r729, %r522, 16;
	mov.u32 	%r523, _ZZ13gather_kernelIfEvPKT_PKiPS0_S4_iS4_iS4_iiiiE12s_in_strides;
	add.s32 	%r728, %r523, 16;
	neg.s32 	%r730, %r740;
	mov.b32 	%r750, 0;
	mov.u32 	%r748, %r89;
$L__BB12_45:
	.pragma "nounroll";
	ld.shared.u32 	%r524, [%r729+-16];
	div.s32 	%r525, %r748, %r524;
	mul.lo.s32 	%r526, %r525, %r524;
	sub.s32 	%r527, %r748, %r526;
	ld.shared.u32 	%r528, [%r728+-16];
	mad.lo.s32 	%r529, %r528, %r525, %r750;
	ld.shared.u32 	%r530, [%r729+-12];
	div.s32 	%r531, %r527, %r530;
	mul.lo.s32 	%r532, %r531, %r530;
	sub.s32 	%r533, %r527, %r532;
	ld.shared.u32 	%r534, [%r728+-12];
	mad.lo.s32 	%r535, %r534, %r531, %r529;
	ld.shared.u32 	%r536, [%r729+-8];
	div.s32 	%r537, %r533, %r536;
	mul.lo.s32 	%r538, %r537, %r536;
	sub.s32 	%r539, %r533, %r538;
	ld.shared.u32 	%r540, [%r728+-8];
	mad.lo.s32 	%r541, %r540, %r537, %r535;
	ld.shared.u32 	%r542, [%r729+-4];
	div.s32 	%r543, %r539, %r542;
	mul.lo.s32 	%r544, %r543, %r542;
	sub.s32 	%r545, %r539, %r544;
	ld.shared.u32 	%r546, [%r728+-4];
	mad.lo.s32 	%r547, %r546, %r543, %r541;
	ld.shared.u32 	%r548, [%r729];
	div.s32 	%r549, %r545, %r548;
	mul.lo.s32 	%r550, %r549, %r548;
	sub.s32 	%r551, %r545, %r550;
	ld.shared.u32 	%r552, [%r728];
	mad.lo.s32 	%r553, %r552, %r549, %r547;
	ld.shared.u32 	%r554, [%r729+4];
	div.s32 	%r555, %r551, %r554;
	mul.lo.s32 	%r556, %r555, %r554;
	sub.s32 	%r557, %r551, %r556;
	ld.shared.u32 	%r558, [%r728+4];
	mad.lo.s32 	%r559, %r558, %r555, %r553;
	ld.shared.u32 	%r560, [%r729+8];
	div.s32 	%r561, %r557, %r560;
	mul.lo.s32 	%r562, %r561, %r560;
	sub.s32 	%r563, %r557, %r562;
	ld.shared.u32 	%r564, [%r728+8];
	mad.lo.s32 	%r565, %r564, %r561, %r559;
	ld.shared.u32 	%r566, [%r729+12];
	div.s32 	%r567, %r563, %r566;
	mul.lo.s32 	%r568, %r567, %r566;
	sub.s32 	%r748, %r563, %r568;
	ld.shared.u32 	%r569, [%r728+12];
	mad.lo.s32 	%r750, %r569, %r567, %r565;
	add.s32 	%r730, %r730, 8;
	add.s32 	%r729, %r729, 32;
	add.s32 	%r728, %r728, 32;
	setp.ne.s32 	%p33, %r730, 0;
	@%p33 bra 	$L__BB12_45;
$L__BB12_46:
	setp.eq.s32 	%p34, %r91, 0;
	mov.u32 	%r749, %r90;
	@%p34 bra 	$L__BB12_54;
	and.b32  	%r109, %r90, 3;
	setp.lt.u32 	%p35, %r91, 4;
	@%p35 bra 	$L__BB12_49;
	shl.b32 	%r571, %r740, 2;
	mov.u32 	%r572, _ZZ13gather_kernelIfEvPKT_PKiPS0_S4_iS4_iS4_iiiiE13s_out_strides;
	add.s32 	%r573, %r572, %r571;
	ld.shared.u32 	%r574, [%r573];
	div.s32 	%r575, %r748, %r574;
	mul.lo.s32 	%r576, %r575, %r574;
	sub.s32 	%r577, %r748, %r576;
	mov.u32 	%r578, _ZZ13gather_kernelIfEvPKT_PKiPS0_S4_iS4_iS4_iiiiE12s_in_strides;
	add.s32 	%r579, %r578, %r571;
	ld.shared.u32 	%r580, [%r579];
	mad.lo.s32 	%r581, %r580, %r575, %r750;
	ld.shared.u32 	%r582, [%r573+4];
	div.s32 	%r583, %r577, %r582;
	mul.lo.s32 	%r584, %r583, %r582;
	sub.s32 	%r585, %r577, %r584;
	ld.shared.u32 	%r586, [%r579+4];
	mad.lo.s32 	%r587, %r586, %r583, %r581;
	ld.shared.u32 	%r588, [%r573+8];
	div.s32 	%r589, %r585, %r588;
	mul.lo.s32 	%r590, %r589, %r588;
	sub.s32 	%r591, %r585, %r590;
	ld.shared.u32 	%r592, [%r579+8];
	mad.lo.s32 	%r593, %r592, %r589, %r587;
	ld.shared.u32 	%r594, [%r573+12];
	div.s32 	%r595, %r591, %r594;
	mul.lo.s32 	%r596, %r595, %r594;
	sub.s32 	%r748, %r591, %r596;
	ld.shared.u32 	%r597, [%r579+12];
	mad.lo.s32 	%r750, %r597, %r595, %r593;
	add.s32 	%r740, %r740, 4;
$L__BB12_49:
	setp.eq.s32 	%p36, %r109, 0;
	mov.u32 	%r749, %r90;
	@%p36 bra 	$L__BB12_54;
	setp.eq.s32 	%p37, %r109, 1;
	@%p37 bra 	$L__BB12_52;
	shl.b32 	%r599, %r740, 2;
	mov.u32 	%r600, _ZZ13gather_kernelIfEvPKT_PKiPS0_S4_iS4_iS4_iiiiE13s_out_strides;
	add.s32 	%r601, %r600, %r599;
	ld.shared.u32 	%r602, [%r601];
	div.s32 	%r603, %r748, %r602;
	mul.lo.s32 	%r604, %r603, %r602;
	sub.s32 	%r605, %r748, %r604;
	mov.u32 	%r606, _ZZ13gather_kernelIfEvPKT_PKiPS0_S4_iS4_iS4_iiiiE12s_in_strides;
	add.s32 	%r607, %r606, %r599;
	ld.shared.u32 	%r608, [%r607];
	mad.lo.s32 	%r609, %r608, %r603, %r750;
	ld.shared.u32 	%r610, [%r601+4];
	div.s32 	%r611, %r605, %r610;
	mul.lo.s32 	%r612, %r611, %r610;
	sub.s32 	%r748, %r605, %r612;
	ld.shared.u32 	%r613, [%r607+4];
	mad.lo.s32 	%r750, %r613, %r611, %r609;
	add.s32 	%r740, %r740, 2;
$L__BB12_52:
	and.b32  	%r614, %r90, 1;
	setp.eq.b32 	%p38, %r614, 1;
	not.pred 	%p39, %p38;
	mov.u32 	%r749, %r90;
	@%p39 bra 	$L__BB12_54;
	shl.b32 	%r615, %r740, 2;
	mov.u32 	%r616, _ZZ13gather_kernelIfEvPKT_PKiPS0_S4_iS4_iS4_iiiiE13s_out_strides;
	add.s32 	%r617, %r616, %r615;
	ld.shared.u32 	%r618, [%r617];
	div.s32 	%r619, %r748, %r618;
	mul.lo.s32 	%r620, %r619, %r618;
	sub.s32 	%r748, %r748, %r620;
	mov.u32 	%r621, _ZZ13gather_kernelIfEvPKT_PKiPS0_S4_iS4_iS4_iiiiE12s_in_strides;
	add.s32 	%r622, %r621, %r615;
	ld.shared.u32 	%r623, [%r622];
	mad.lo.s32 	%r750, %r623, %r619, %r750;
	mov.u32 	%r749, %r90;
$L__BB12_54:
	setp.ge.s32 	%p40, %r749, %r215;
	mov.b32 	%r756, 0;
	mov.b64 	%rd176, 0;
	@%p40 bra 	$L__BB12_84;
	add.s32 	%r131, %r217, %r214;
	sub.s32 	%r132, %r215, %r749;
	and.b32  	%r133, %r132, 3;
	sub.s32 	%r627, %r749, %r215;
	setp.gt.u32 	%p41, %r627, -4;
	mov.b32 	%r756, 0;
	mov.u32 	%r757, %r756;
	@%p41 bra 	$L__BB12_70;
	and.b32  	%r629, %r132, -4;
	neg.s32 	%r754, %r629;
	shl.b32 	%r630, %r749, 2;
	add.s32 	%r631, %r630, 8;
	mov.u32 	%r632, _ZZ13gather_kernelIfEvPKT_PKiPS0_S4_iS4_iS4_iiiiE13s_out_strides;
	add.s32 	%r753, %r632, %r631;
	shl.b32 	%r633, %r214, 2;
	sub.s32 	%r634, %r631, %r633;
	mov.u32 	%r635, _ZZ13gather_kernelIfEvPKT_PKiPS0_S4_iS4_iS4_iiiiE12s_in_strides;
	add.s32 	%r752, %r635, %r634;
	shl.b32 	%r636, %r217, 2;
	sub.s32 	%r637, %r631, %r636;
	mov.u32 	%r638, _ZZ13gather_kernelIfEvPKT_PKiPS0_S4_iS4_iS4_iiiiE13s_idx_strides;
	add.s32 	%r751, %r638, %r637;
	mov.b32 	%r756, 0;
	mov.u32 	%r755, %r749;
$L__BB12_57:
	.pragma "nounroll";
	ld.shared.u32 	%r639, [%r753+-8];
	div.s32 	%r146, %r748, %r639;
	mul.lo.s32 	%r640, %r146, %r639;
	sub.s32 	%r147, %r748, %r640;
	setp.lt.s32 	%p42, %r755, %r131;
	@%p42 bra 	$L__BB12_59;
	ld.shared.u32 	%r641, [%r752+-4];
	mad.lo.s32 	%r756, %r641, %r146, %r756;
	bra.uni 	$L__BB12_60;
$L__BB12_59:
	ld.shared.u32 	%r642, [%r751+-8];
	mad.lo.s32 	%r757, %r642, %r146, %r757;
$L__BB12_60:
	ld.shared.u32 	%r643, [%r753+-4];
	div.s32 	%r152, %r147, %r643;
	mul.lo.s32 	%r644, %r152, %r643;
	sub.s32 	%r153, %r147, %r644;
	add.s32 	%r154, %r755, 1;
	setp.lt.s32 	%p43, %r154, %r131;
	@%p43 bra 	$L__BB12_62;
	ld.shared.u32 	%r645, [%r752];
	mad.lo.s32 	%r756, %r645, %r152, %r756;
	bra.uni 	$L__BB12_63;
$L__BB12_62:
	ld.shared.u32 	%r646, [%r751+-4];
	mad.lo.s32 	%r757, %r646, %r152, %r757;
$L__BB12_63:
	ld.shared.u32 	%r647, [%r753];
	div.s32 	%r159, %r153, %r647;
	mul.lo.s32 	%r648, %r159, %r647;
	sub.s32 	%r160, %r153, %r648;
	add.s32 	%r161, %r154, 1;
	setp.lt.s32 	%p44, %r161, %r131;
	@%p44 bra 	$L__BB12_65;
	ld.shared.u32 	%r649, [%r752+4];
	mad.lo.s32 	%r756, %r649, %r159, %r756;
	bra.uni 	$L__BB12_66;
$L__BB12_65:
	ld.shared.u32 	%r650, [%r751];
	mad.lo.s32 	%r757, %r650, %r159, %r757;
$L__BB12_66:
	ld.shared.u32 	%r651, [%r753+4];
	div.s32 	%r166, %r160, %r651;
	mul.lo.s32 	%r652, %r166, %r651;
	sub.s32 	%r748, %r160, %r652;
	add.s32 	%r168, %r161, 1;
	setp.lt.s32 	%p45, %r168, %r131;
	@%p45 bra 	$L__BB12_68;
	ld.shared.u32 	%r653, [%r752+8];
	mad.lo.s32 	%r756, %r653, %r166, %r756;
	bra.uni 	$L__BB12_69;
$L__BB12_68:
	ld.shared.u32 	%r654, [%r751+4];
	mad.lo.s32 	%r757, %r654, %r166, %r757;
$L__BB12_69:
	add.s32 	%r749, %r755, 4;
	add.s32 	%r754, %r754, 4;
	add.s32 	%r753, %r753, 16;
	add.s32 	%r752, %r752, 16;
	add.s32 	%r751, %r751, 16;
	setp.ne.s32 	%p46, %r754, 0;
	add.s32 	%r755, %r168, 1;
	@%p46 bra 	$L__BB12_57;
$L__BB12_70:
	setp.eq.s32 	%p47, %r133, 0;
	@%p47 bra 	$L__BB12_83;
	setp.eq.s32 	%p48, %r133, 1;
	@%p48 bra 	$L__BB12_79;
	shl.b32 	%r656, %r749, 2;
	mov.u32 	%r657, _ZZ13gather_kernelIfEvPKT_PKiPS0_S4_iS4_iS4_iiiiE13s_out_strides;
	add.s32 	%r185, %r657, %r656;
	ld.shared.u32 	%r658, [%r185];
	div.s32 	%r186, %r748, %r658;
	mul.lo.s32 	%r659, %r186, %r658;
	sub.s32 	%r187, %r748, %r659;
	setp.lt.s32 	%p49, %r749, %r131;
	sub.s32 	%r660, %r749, %r217;
	shl.b32 	%r661, %r660, 2;
	mov.u32 	%r662, _ZZ13gather_kernelIfEvPKT_PKiPS0_S4_iS4_iS4_iiiiE13s_idx_strides;
	add.s32 	%r188, %r662, %r661;
	sub.s32 	%r663, %r749, %r214;
	shl.b32 	%r664, %r663, 2;
	mov.u32 	%r665, _ZZ13gather_kernelIfEvPKT_PKiPS0_S4_iS4_iS4_iiiiE12s_in_strides;
	add.s32 	%r189, %r665, %r664;
	@%p49 bra 	$L__BB12_74;
	ld.shared.u32 	%r666, [%r189+4];
	mad.lo.s32 	%r756, %r666, %r186, %r756;
	bra.uni 	$L__BB12_75;
$L__BB12_74:
	ld.shared.u32 	%r667, [%r188];
	mad.lo.s32 	%r757, %r667, %r186, %r757;
$L__BB12_75:
	add.s32 	%r668, %r749, 1;
	ld.shared.u32 	%r669, [%r185+4];
	div.s32 	%r194, %r187, %r669;
	mul.lo.s32 	%r670, %r194, %r669;
	sub.s32 	%r748, %r187, %r670;
	setp.lt.s32 	%p50, %r668, %r131;
	@%p50 bra 	$L__BB12_77;
	ld.shared.u32 	%r671, [%r189+8];
	mad.lo.s32 	%r756, %r671, %r194, %r756;
	bra.uni 	$L__BB12_78;
$L__BB12_77:
	ld.shared.u32 	%r672, [%r188+4];
	mad.lo.s32 	%r757, %r672, %r194, %r757;
$L__BB12_78:
	add.s32 	%r749, %r749, 2;
$L__BB12_79:
	and.b32  	%r673, %r132, 1;
	setp.eq.b32 	%p51, %r673, 1;
	not.pred 	%p52, %p51;
	@%p52 bra 	$L__BB12_83;
	shl.b32 	%r674, %r749, 2;
	mov.u32 	%r675, _ZZ13gather_kernelIfEvPKT_PKiPS0_S4_iS4_iS4_iiiiE13s_out_strides;
	add.s32 	%r676, %r675, %r674;
	ld.shared.u32 	%r677, [%r676];
	div.s32 	%r207, %r748, %r677;
	setp.lt.s32 	%p53, %r749, %r131;
	@%p53 bra 	$L__BB12_82;
	sub.s32 	%r678, %r749, %r214;
	shl.b32 	%r679, %r678, 2;
	mov.u32 	%r680, _ZZ13gather_kernelIfEvPKT_PKiPS0_S4_iS4_iS4_iiiiE12s_in_strides;
	add.s32 	%r681, %r680, %r679;
	ld.shared.u32 	%r682, [%r681+4];
	mad.lo.s32 	%r756, %r682, %r207, %r756;
	bra.uni 	$L__BB12_83;
$L__BB12_82:
	sub.s32 	%r683, %r749, %r217;
	shl.b32 	%r684, %r683, 2;
	mov.u32 	%r685, _ZZ13gather_kernelIfEvPKT_PKiPS0_S4_iS4_iS4_iiiiE13s_idx_strides;
	add.s32 	%r686, %r685, %r684;
	ld.shared.u32 	%r687, [%r686];
	mad.lo.s32 	%r757, %r687, %r207, %r757;
$L__BB12_83:
	cvt.s64.s32 	%rd176, %r757;
$L__BB12_84:
	shl.b64 	%rd171, %rd176, 2;
	add.s64 	%rd169, %rd7, %rd171;
	// begin inline asm
	ld.global.nc.s32 %r688, [%rd169];
	// end inline asm
	shl.b32 	%r689, %r217, 2;
	mov.u32 	%r690, _ZZ13gather_kernelIfEvPKT_PKiPS0_S4_iS4_iS4_iiiiE12s_in_strides;
	add.s32 	%r691, %r690, %r689;
	ld.shared.u32 	%r692, [%r691];
	add.s32 	%r693, %r756, %r750;
	mad.lo.s32 	%r694, %r692, %r688, %r693;
	mul.wide.s32 	%rd172, %r694, 4;
	add.s64 	%rd170, %rd6, %rd172;
	// begin inline asm
	ld.global.nc.f32 %f1, [%rd170];
	// end inline asm
	cvta.to.global.u64 	%rd173, %rd8;
	mul.wide.s32 	%rd174, %r89, 4;
	add.s64 	%rd175, %rd173, %rd174;
	st.global.f32 	[%rd175], %f1;
$L__BB12_85:
	ret;

}


// ===== COMPILED SASS (sm_100) =====

	.target	sm_100

	.elftype	@"ET_EXEC"


//--------------------- .note.nv.tkinfo           --------------------------
	.section	.note.nv.tkinfo,"",@"SHT_NOTE"
	.sectionflags	@"SHF_NOTE_NV_TKINFO"
	.tkinfo
        /*0018*/ 	.word	0x00000002
        /*0030*/ 	.string	""
        /*0030*/ 	.string	"ptxas"
        /*0030*/ 	.string	"Cuda compilation tools, release 13.0, V13.0.88"
        /*0030*/ 	.string	"Build cuda_13.0.r13.0/compiler.36424714_0"
        /*0030*/ 	.string	"-arch sm_100 -m 64 "



//--------------------- .note.nv.cuinfo           --------------------------
	.section	.note.nv.cuinfo,"",@"SHT_NOTE"
	.sectionflags	@"SHF_NOTE_NV_CUINFO"
        /*0018*/ 	.short	0x0002
        /*001a*/ 	.short	0x0064
        /*001c*/ 	.short	0x0082
	.zero		2


//--------------------- .nv.info                  --------------------------
	.section	.nv.info,"",@"SHT_CUDA_INFO"
	.align	4


	//----- nvinfo : EIATTR_REGCOUNT
	.align		4
        /*0000*/ 	.byte	0x04, 0x2f
        /*0002*/ 	.short	(.L_1 - .L_0)
	.align		4
.L_0:
        /*0004*/ 	.word	index@(_Z12super_gatherIf6float4Li4EEvPKT_PKiPS1_S5_iS5_ii)
        /*0008*/ 	.word	0x0000001f


	//----- nvinfo : EIATTR_FRAME_SIZE
	.align		4
.L_1:
        /*000c*/ 	.byte	0x04, 0x11
        /*000e*/ 	.short	(.L_3 - .L_2)
	.align		4
.L_2:
        /*0010*/ 	.word	index@(_Z12super_gatherIf6float4Li4EEvPKT_PKiPS1_S5_iS5_ii)
        /*0014*/ 	.word	0x00000000


	//----- nvinfo : EIATTR_REGCOUNT
	.align		4
.L_3:
        /*0018*/ 	.byte	0x04, 0x2f
        /*001a*/ 	.short	(.L_5 - .L_4)
	.align		4
.L_4:
        /*001c*/ 	.word	index@(_Z12super_gatherI6__half7__half2Li2EEvPKT_PKiPS2_S6_iS6_ii)
        /*0020*/ 	.word	0x0000001f


	//----- nvinfo : EIATTR_FRAME_SIZE
	.align		4
.L_5:
        /*0024*/ 	.byte	0x04, 0x11
        /*0026*/ 	.short	(.L_7 - .L_6)
	.align		4
.L_6:
        /*0028*/ 	.word	index@(_Z12super_gatherI6__half7__half2Li2EEvPKT_PKiPS2_S6_iS6_ii)
        /*002c*/ 	.word	0x00000000


	//----- nvinfo : EIATTR_REGCOUNT
	.align		4
.L_7:
        /*0030*/ 	.byte	0x04, 0x2f
        /*0032*/ 	.short	(.L_9 - .L_8)
	.align		4
.L_8:
        /*0034*/ 	.word	index@(_Z13gather_kernelIhEvPKT_PKiPS0_S4_iS4_iS4_iiii)
        /*0038*/ 	.word	0x00000020


	//----- nvinfo : EIATTR_FRAME_SIZE
	.align		4
.L_9:
        /*003c*/ 	.byte	0x04, 0x11
        /*003e*/ 	.short	(.L_11 - .L_10)
	.align		4
.L_10:
        /*0040*/ 	.word	index@(_Z13gather_kernelIhEvPKT_PKiPS0_S4_iS4_iS4_iiii)
        /*0044*/ 	.word	0x00000000


	//----- nvinfo : EIATTR_REGCOUNT
	.align		4
.L_11:
        /*0048*/ 	.byte	0x04, 0x2f
        /*004a*/ 	.short	(.L_13 - .L_12)
	.align		4
.L_12:
        /*004c*/ 	.word	index@(_Z13gather_kernelIcEvPKT_PKiPS0_S4_iS4_iS4_iiii)
        /*0050*/ 	.word	0x00000020


	//----- nvinfo : EIATTR_FRAME_SIZE
	.align		4
.L_13:
        /*0054*/ 	.byte	0x04, 0x11
        /*0056*/ 	.short	(.L_15 - .L_14)
	.align		4
.L_14:
        /*0058*/ 	.word	index@(_Z13gather_kernelIcEvPKT_PKiPS0_S4_iS4_iS4_iiii)
        /*005c*/ 	.word	0x00000000


	//----- nvinfo : EIATTR_REGCOUNT
	.align		4
.L_15:
        /*0060*/ 	.byte	0x04, 0x2f
        /*0062*/ 	.short	(.L_17 - .L_16)
	.align		4
.L_16:
        /*0064*/ 	.word	index@(_Z13gather_kernelItEvPKT_PKiPS0_S4_iS4_iS4_iiii)
        /*0068*/ 	.word	0x00000020


	//----- nvinfo : EIATTR_FRAME_SIZE
	.align		4
.L_17:
        /*006c*/ 	.byte	0x04, 0x11
        /*006e*/ 	.short	(.L_19 - .L_18)
	.align		4
.L_18:
        /*0070*/ 	.word	index@(_Z13gather_kernelItEvPKT_PKiPS0_S4_iS4_iS4_iiii)
        /*0074*/ 	.word	0x00000000


	//----- nvinfo : EIATTR_REGCOUNT
	.align		4
.L_19:
        /*0078*/ 	.byte	0x04, 0x2f
        /*007a*/ 	.short	(.L_21 - .L_20)
	.align		4
.L_20:
        /*007c*/ 	.word	index@(_Z13gather_kernelIsEvPKT_PKiPS0_S4_iS4_iS4_iiii)
        /*0080*/ 	.word	0x00000020


	//----- nvinfo : EIATTR_FRAME_SIZE
	.align		4
.L_21:
        /*0084*/ 	.byte	0x04, 0x11
        /*0086*/ 	.short	(.L_23 - .L_22)
	.align		4
.L_22:
        /*0088*/ 	.word	index@(_Z13gather_kernelIsEvPKT_PKiPS0_S4_iS4_iS4_iiii)
        /*008c*/ 	.word	0x00000000


	//----- nvinfo : EIATTR_REGCOUNT
	.align		4
.L_23:
        /*0090*/ 	.byte	0x04, 0x2f
        /*0092*/ 	.short	(.L_25 - .L_24)
	.align		4
.L_24:
        /*0094*/ 	.word	index@(_Z13gather_kernelIiEvPKT_PKiPS0_S4_iS4_iS4_iiii)
        /*0098*/ 	.word	0x00000020


	//----- nvinfo : EIATTR_FRAME_SIZE
	.align		4
.L_25:
        /*009c*/ 	.byte	0x04, 0x11
        /*009e*/ 	.short	(.L_27 - .L_26)
	.align		4
.L_26:
        /*00a0*/ 	.word	index@(_Z13gather_kernelIiEvPKT_PKiPS0_S4_iS4_iS4_iiii)
        /*00a4*/ 	.word	0x00000000


	//----- nvinfo : EIATTR_REGCOUNT
	.align		4
.L_27:
        /*00a8*/ 	.byte	0x04, 0x2f
        /*00aa*/ 	.short	(.L_29 - .L_28)
	.align		4
.L_28:
        /*00ac*/ 	.word	index@(_Z13gather_kernelIxEvPKT_PKiPS0_S4_iS4_iS4_iiii)
        /*00b0*/ 	.word	0x00000020


	//----- nvinfo : EIATTR_FRAME_SIZE
	.align		4
.L_29:
        /*00b4*/ 	.byte	0x04, 0x11
        /*00b6*/ 	.short	(.L_31 - .L_30)
	.align		4
.L_30:
        /*00b8*/ 	.word	index@(_Z13gather_kernelIxEvPKT_PKiPS0_S4_iS4_iS4_iiii)
        /*00bc*/ 	.word	0x00000000


	//----- nvinfo : EIATTR_REGCOUNT
	.align		4
.L_31:
        /*00c0*/ 	.byte	0x04, 0x2f
        /*00c2*/ 	.short	(.L_33 - .L_32)
	.align		4
.L_32:
        /*00c4*/ 	.word	index@(_Z13gather_kernelIdEvPKT_PKiPS0_S4_iS4_iS4_iiii)
        /*00c8*/ 	.word	0x00000020


	//----- nvinfo : EIATTR_FRAME_SIZE
	.align		4
.L_33:
        /*00cc*/ 	.byte	0x04, 0x11
        /*00ce*/ 	.short	(.L_35 - .L_34)
	.align		4
.L_34:
        /*00d0*/ 	.word	index@(_Z13gather_kernelIdEvPKT_PKiPS0_S4_iS4_iS4_iiii)
        /*00d4*/ 	.word	0x00000000


	//----- nvinfo : EIATTR_REGCOUNT
	.align		4
.L_35:
        /*00d8*/ 	.byte	0x04, 0x2f
        /*00da*/ 	.short	(.L_37 - .L_36)
	.align		4
.L_36:
        /*00dc*/ 	.word	index@(_Z13gather_kernelIjEvPKT_PKiPS0_S4_iS4_iS4_iiii)
        /*00e0*/ 	.word	0x00000020


	//----- nvinfo : EIATTR_FRAME_SIZE
	.align		4
.L_37:
        /*00e4*/ 	.byte	0x04, 0x11
        /*00e6*/ 	.short	(.L_39 - .L_38)
	.align		4
.L_38:
        /*00e8*/ 	.word	index@(_Z13gather_kernelIjEvPKT_PKiPS0_S4_iS4_iS4_iiii)
        /*00ec*/ 	.word	0x00000000


	//----- nvinfo : EIATTR_REGCOUNT
	.align		4
.L_39:
        /*00f0*/ 	.byte	0x04, 0x2f
        /*00f2*/ 	.short	(.L_41 - .L_40)
	.align		4
.L_40:
        /*00f4*/ 	.word	index@(_Z13gather_kernelIyEvPKT_PKiPS0_S4_iS4_iS4_iiii)
        /*00f8*/ 	.word	0x00000020


	//----- nvinfo : EIATTR_FRAME_SIZE
	.align		4
.L_41:
        /*00fc*/ 	.byte	0x04, 0x11
        /*00fe*/ 	.short	(.L_43 - .L_42)
	.align		4
.L_42:
        /*0100*/ 	.word	index@(_Z13gather_kernelIyEvPKT_PKiPS0_S4_iS4_iS4_iiii)
        /*0104*/ 	.word	0x00000000


	//----- nvinfo : EIATTR_REGCOUNT
	.align		4
.L_43:
        /*0108*/ 	.byte	0x04, 0x2f
        /*010a*/ 	.short	(.L_45 - .L_44)
	.align		4
.L_44:
        /*010c*/ 	.word	index@(_Z13gather_kernelI6__halfEvPKT_PKiPS1_S5_iS5_iS5_iiii)
        /*0110*/ 	.word	0x00000020


	//----- nvinfo : EIATTR_FRAME_SIZE
	.align		4
.L_45:
        /*0114*/ 	.byte	0x04, 0x11
        /*0116*/ 	.short	(.L_47 - .L_46)
	.align		4
.L_46:
        /*0118*/ 	.word	index@(_Z13gather_kernelI6__halfEvPKT_PKiPS1_S5_iS5_iS5_iiii)
        /*011c*/ 	.word	0x00000000


	//----- nvinfo : EIATTR_REGCOUNT
	.align		4
.L_47:
        /*0120*/ 	.byte	0x04, 0x2f
        /*0122*/ 	.short	(.L_49 - .L_48)
	.align		4
.L_48:
        /*0124*/ 	.word	index@(_Z13gather_kernelIfEvPKT_PKiPS0_S4_iS4_iS4_iiii)
        /*0128*/ 	.word	0x00000020


	//----- nvinfo : EIATTR_FRAME_SIZE
	.align		4
.L_49:
        /*012c*/ 	.byte	0x04, 0x11
        /*012e*/ 	.short	(.L_51 - .L_50)
	.align		4
.L_50:
        /*0130*/ 	.word	index@(_Z13gather_kernelIfEvPKT_PKiPS0_S4_iS4_iS4_iiii)
        /*0134*/ 	.word	0x00000000


	//----- nvinfo : EIATTR_MIN_STACK_SIZE
	.align		4
.L_51:
        /*0138*/ 	.byte	0x04, 0x12
        /*013a*/ 	.short	(.L_53 - .L_52)
	.align		4
.L_52:
        /*013c*/ 	.word	index@(_Z13gather_kernelIfEvPKT_PKiPS0_S4_iS4_iS4_iiii)
        /*0140*/ 	.word	0x00000000


	//----- nvinfo : EIATTR_MIN_STACK_SIZE
	.align		4
.L_53:
        /*0144*/ 	.byte	0x04, 0x12
        /*0146*/ 	.short	(.L_55 - .L_54)
	.align		4
.L_54:
        /*0148*/ 	.word	index@(_Z13gather_kernelI6__halfEvPKT_PKiPS1_S5_iS5_iS5_iiii)
        /*014c*/ 	.word	0x00000000


	//----- nvinfo : EIATTR_MIN_STACK_SIZE
	.align		4
.L_55:
        /*0150*/ 	.byte	0x04, 0x12
        /*0152*/ 	.short	(.L_57 - .L_56)
	.align		4
.L_56:
        /*0154*/ 	.word	index@(_Z13gather_kernelIyEvPKT_PKiPS0_S4_iS4_iS4_iiii)
        /*0158*/ 	.word	0x00000000


	//----- nvinfo : EIATTR_MIN_STACK_SIZE
	.align		4
.L_57:
        /*015c*/ 	.byte	0x04, 0x12
        /*015e*/ 	.short	(.L_59 - .L_58)
	.align		4
.L_58:
        /*0160*/ 	.word	index@(_Z13gather_kernelIjEvPKT_PKiPS0_S4_iS4_iS4_iiii)
        /*0164*/ 	.word	0x00000000


	//----- nvinfo : EIATTR_MIN_STACK_SIZE
	.align		4
.L_59:
        /*0168*/ 	.byte	0x04, 0x12
        /*016a*/ 	.short	(.L_61 - .L_60)
	.align		4
.L_60:
        /*016c*/ 	.word	index@(_Z13gather_kernelIdEvPKT_PKiPS0_S4_iS4_iS4_iiii)
        /*0170*/ 	.word	0x00000000


	//----- nvinfo : EIATTR_MIN_STACK_SIZE
	.align		4
.L_61:
        /*0174*/ 	.byte	0x04, 0x12
        /*0176*/ 	.short	(.L_63 - .L_62)
	.align		4
.L_62:
        /*0178*/ 	.word	index@(_Z13gather_kernelIxEvPKT_PKiPS0_S4_iS4_iS4_iiii)
        /*017c*/ 	.word	0x00000000


	//----- nvinfo : EIATTR_MIN_STACK_SIZE
	.align		4
.L_63:
        /*0180*/ 	.byte	0x04, 0x12
        /*0182*/ 	.short	(.L_65 - .L_64)
	.align		4
.L_64:
        /*0184*/ 	.word	index@(_Z13gather_kernelIiEvPKT_PKiPS0_S4_iS4_iS4_iiii)
        /*0188*/ 	.word	0x00000000


	//----- nvinfo : EIATTR_MIN_STACK_SIZE
	.align		4
.L_65:
        /*018c*/ 	.byte	0x04, 0x12
        /*018e*/ 	.short	(.L_67 - .L_66)
	.align		4
.L_66:
        /*0190*/ 	.word	index@(_Z13gather_kernelIsEvPKT_PKiPS0_S4_iS4_iS4_iiii)
        /*0194*/ 	.word	0x00000000


	//----- nvinfo : EIATTR_MIN_STACK_SIZE
	.align		4
.L_67:
        /*0198*/ 	.byte	0x04, 0x12
        /*019a*/ 	.short	(.L_69 - .L_68)
	.align		4
.L_68:
        /*019c*/ 	.word	index@(_Z13gather_kernelItEvPKT_PKiPS0_S4_iS4_iS4_iiii)
        /*01a0*/ 	.word	0x00000000


	//----- nvinfo : EIATTR_MIN_STACK_SIZE
	.align		4
.L_69:
        /*01a4*/ 	.byte	0x04, 0x12
        /*01a6*/ 	.short	(.L_71 - .L_70)
	.align		4
.L_70:
        /*01a8*/ 	.word	index@(_Z13gather_kernelIcEvPKT_PKiPS0_S4_iS4_iS4_iiii)
        /*01ac*/ 	.word	0x00000000


	//----- nvinfo : EIATTR_MIN_STACK_SIZE
	.align		4
.L_71:
        /*01b0*/ 	.byte	0x04, 0x12
        /*01b2*/ 	.short	(.L_73 - .L_72)
	.align		4
.L_72:
        /*01b4*/ 	.word	index@(_Z13gather_kernelIhEvPKT_PKiPS0_S4_iS4_iS4_iiii)
        /*01b8*/ 	.word	0x00000000


	//----- nvinfo : EIATTR_MIN_STACK_SIZE
	.align		4
.L_73:
        /*01bc*/ 	.byte	0x04, 0x12
        /*01be*/ 	.short	(.L_75 - .L_74)
	.align		4
.L_74:
        /*01c0*/ 	.word	index@(_Z12super_gatherI6__half7__half2Li2EEvPKT_PKiPS2_S6_iS6_ii)
        /*01c4*/ 	.word	0x00000000


	//----- nvinfo : EIATTR_MIN_STACK_SIZE
	.align		4
.L_75:
        /*01c8*/ 	.byte	0x04, 0x12
        /*01ca*/ 	.short	(.L_77 - .L_76)
	.align		4
.L_76:
        /*01cc*/ 	.word	index@(_Z12super_gatherIf6float4Li4EEvPKT_PKiPS1_S5_iS5_ii)
        /*01d0*/ 	.word	0x00000000
.L_77:


//--------------------- .nv.compat                --------------------------
	.section	.nv.compat,"",@"SHT_CUDA_COMPAT_INFO"
	.align	4
        /*0000*/ 	.byte	0x02, 0x09, 0x00, 0x00, 0x02, 0x02, 0x01, 0x00, 0x02, 0x05, 0x05, 0x00, 0x03, 0x07, 0x01, 0x01
        /*0010*/ 	.byte	0x02, 0x03, 0x00, 0x00, 0x02, 0x06, 0x01, 0x00, 0x04, 0x0b, 0x08, 0x00, 0x09, 0x00, 0x00, 0x00
        /*0020*/ 	.byte	0x00, 0x00, 0x00, 0x00


//--------------------- .nv.info._Z13gather_kernelIfEvPKT_PKiPS0_S4_iS4_iS4_iiii --------------------------
	.section	.nv.info._Z13gather_kernelIfEvPKT_PKiPS0_S4_iS4_iS4_iiii,"",@"SHT_CUDA_INFO"
	.sectionflags	@""
	.align	4


	//----- nvinfo : EIATTR_CUDA_API_VERSION
	.align		4
        /*0000*/ 	.byte	0x04, 0x37
        /*0002*/ 	.short	(.L_79 - .L_78)
.L_78:
        /*0004*/ 	.word	0x00000082


	//----- nvinfo : EIATTR_KPARAM_INFO
	.align		4
.L_79:
        /*0008*/ 	.byte	0x04, 0x17
        /*000a*/ 	.short	(.L_81 - .L_80)
.L_80:
        /*000c*/ 	.word	0x00000000
        /*0010*/ 	.short	0x000b
        /*0012*/ 	.short	0x004c
        /*0014*/ 	.byte	0x00, 0xf0, 0x11, 0x00


	//----- nvinfo : EIATTR_KPARAM_INFO
	.align		4
.L_81:
        /*0018*/ 	.byte	0x04, 0x17
        /*001a*/ 	.short	(.L_83 - .L_82)
.L_82:
        /*001c*/ 	.word	0x00000000
        /*0020*/ 	.short	0x000a
        /*0022*/ 	.short	0x0048
        /*0024*/ 	.byte	0x00, 0xf0, 0x11, 0x00


	//----- nvinfo : EIATTR_KPARAM_INFO
	.align		4
.L_83:
        /*0028*/ 	.byte	0x04, 0x17
        /*002a*/ 	.short	(.L_85 - .L_84)
.L_84:
        /*002c*/ 	.word	0x00000000
        /*0030*/ 	.short	0x0009
        /*0032*/ 	.short	0x0044
        /*0034*/ 	.byte	0x00, 0xf0, 0x11, 0x00


	//----- nvinfo : EIATTR_KPARAM_INFO
	.align		4
.L_85:
        /*0038*/ 	.byte	0x04, 0x17
        /*003a*/ 	.short	(.L_87 - .L_86)
.L_86:
        /*003c*/ 	.word	0x00000000
        /*0040*/ 	.short	0x0008
        /*0042*/ 	.short	0x0040
        /*0044*/ 	.byte	0x00, 0xf0, 0x11, 0x00


	//----- nvinfo : EIATTR_KPARAM_INFO
	.align		4
.L_87:
        /*0048*/ 	.byte	0x04, 0x17
        /*004a*/ 	.short	(.L_89 - .L_88)
.L_88:
        /*004c*/ 	.word	0x00000000
        /*0050*/ 	.short	0x0007
        /*0052*/ 	.short	0x0038
        /*0054*/ 	.byte	0x00, 0xf5, 0x21, 0x00


	//----- nvinfo : EIATTR_KPARAM_INFO
	.align		4
.L_89:
        /*0058*/ 	.byte	0x04, 0x17
        /*005a*/ 	.short	(.L_91 - .L_90)
.L_90:
        /*005c*/ 	.word	0x00000000
        /*0060*/ 	.short	0x0006
        /*0062*/ 	.short	0x0030
        /*0064*/ 	.byte	0x00, 0xf0, 0x11, 0x00


	//----- nvinfo : EIATTR_KPARAM_INFO
	.align		4
.L_91:
        /*0068*/ 	.byte	0x04, 0x17
        /*006a*/ 	.short	(.L_93 - .L_92)
.L_92:
        /*006c*/ 	.word	0x00000000
        /*0070*/ 	.short	0x0005
        /*0072*/ 	.short	0x0028
        /*0074*/ 	.byte	0x00, 0xf5, 0x21, 0x00


	//----- nvinfo : EIATTR_KPARAM_INFO
	.align		4
.L_93:
        /*0078*/ 	.byte	0x04, 0x17
        /*007a*/ 	.short	(.L_95 - .L_94)
.L_94:
        /*007c*/ 	.word	0x00000000
        /*0080*/ 	.short	0x0004
        /*0082*/ 	.short	0x0020
        /*0084*/ 	.byte	0x00, 0xf0, 0x11, 0x00


	//----- nvinfo : EIATTR_KPARAM_INFO
	.align		4
.L_95:
        /*0088*/ 	.byte	0x04, 0x17
        /*008a*/ 	.short	(.L_97 - .L_96)
.L_96:
        /*008c*/ 	.word	0x00000000
        /*0090*/ 	.short	0x0003
        /*0092*/ 	.short	0x0018
        /*0094*/ 	.byte	0x00, 0xf5, 0x21, 0x00


	//----- nvinfo : EIATTR_KPARAM_INFO
	.align		4
.L_97:
        /*0098*/ 	.byte	0x04, 0x17
        /*009a*/ 	.short	(.L_99 - .L_98)
.L_98:
        /*009c*/ 	.word	0x00000000
        /*00a0*/ 	.short	0x0002
        /*00a2*/ 	.short	0x0010
        /*00a4*/ 	.byte	0x00, 0xf5, 0x21, 0x00


	//----- nvinfo : EIATTR_KPARAM_INFO
	.align		4
.L_99:
        /*00a8*/ 	.byte	0x04, 0x17
        /*00aa*/ 	.short	(.L_101 - .L_100)
.L_100:
        /*00ac*/ 	.word	0x00000000
        /*00b0*/ 	.short	0x0001
        /*00b2*/ 	.short	0x0008
        /*00b4*/ 	.byte	0x00, 0xf5, 0x21, 0x00


	//----- nvinfo : EIATTR_KPARAM_INFO
	.align		4
.L_101:
        /*00b8*/ 	.byte	0x04, 0x17
        /*00ba*/ 	.short	(.L_103 - .L_102)
.L_102:
        /*00bc*/ 	.word	0x00000000
        /*00c0*/ 	.short	0x0000
        /*00c2*/ 	.short	0x0000
        /*00c4*/ 	.byte	0x00, 0xf5, 0x21, 0x00


	//----- nvinfo : EIATTR_SPARSE_MMA_MASK
	.align		4
.L_103:
        /*00c8*/ 	.byte	0x03, 0x50
        /*00ca*/ 	.short	0x0000


	//----- nvinfo : EIATTR_MAXREG_COUNT
	.align		4
        /*00cc*/ 	.byte	0x03, 0x1b
        /*00ce*/ 	.short	0x00ff


	//----- nvinfo : EIATTR_NUM_BARRIERS
	.align		4
        /*00d0*/ 	.byte	0x02, 0x4c
        /*00d2*/ 	.byte	0x01
	.zero		1


	//----- nvinfo : EIATTR_MERCURY_ISA_VERSION
	.align		4
        /*00d4*/ 	.byte	0x03, 0x5f
        /*00d6*/ 	.short	0x0101


	//----- nvinfo : EIATTR_VRC_CTA_INIT_COUNT
	.align		4
        /*00d8*/ 	.byte	0x02, 0x4a
	.zero		1
	.zero		1


	//----- nvinfo : EIATTR_EXIT_INSTR_OFFSETS
	.align		4
        /*00dc*/ 	.byte	0x04, 0x1c
        /*00de*/ 	.short	(.L_105 - .L_104)


	//   ....[0]....
.L_104:
        /*00e0*/ 	.word	0x00002470


	//   ....[1]....
        /*00e4*/ 	.word	0x000058a0


	//----- nvinfo : EIATTR_CRS_STACK_SIZE
	.align		4
.L_105:
        /*00e8*/ 	.byte	0x04, 0x1e
        /*00ea*/ 	.short	(.L_107 - .L_106)
.L_106:
        /*00ec*/ 	.word	0x00000000


	//----- nvinfo : EIATTR_CBANK_PARAM_SIZE
	.align		4
.L_107:
        /*00f0*/ 	.byte	0x03, 0x19
        /*00f2*/ 	.short	0x0050


	//----- nvinfo : EIATTR_PARAM_CBANK
	.align		4
        /*00f4*/ 	.byte	0x04, 0x0a
        /*00f6*/ 	.short	(.L_109 - .L_108)
	.align		4
.L_108:
        /*00f8*/ 	.word	index@(.nv.constant0._Z13gather_kernelIfEvPKT_PKiPS0_S4_iS4_iS4_iiii)
        /*00fc*/ 	.short	0x0380
        /*00fe*/ 	.short	0x0050


	//----- nvinfo : EIATTR_SW_WAR
	.align		4
.L_109:
        /*0100*/ 	.byte	0x04, 0x36
        /*0102*/ 	.short	(.L_111 - .L_110)
.L_110:
        /*0104*/ 	.word	0x00000008
.L_111:


//--------------------- .nv.info._Z13gather_kernelI6__halfEvPKT_PKiPS1_S5_iS5_iS5_iiii --------------------------
	.section	.nv.info._Z13gather_kernelI6__halfEvPKT_PKiPS1_S5_iS5_iS5_iiii,"",@"SHT_CUDA_INFO"
	.sectionflags	@""
	.align	4


	//----- nvinfo : EIATTR_CUDA_API_VERSION
	.align		4
        /*0000*/ 	.byte	0x04, 0x37
        /*0002*/ 	.short	(.L_113 - .L_112)
.L_112:
        /*0004*/ 	.word	0x00000082


	//----- nvinfo : EIATTR_KPARAM_INFO
	.align		4
.L_113:
        /*0008*/ 	.byte	0x04, 0x17
        /*000a*/ 	.short	(.L_115 - .L_114)
.L_114:
        /*000c*/ 	.word	0x00000000
        /*0010*/ 	.short	0x000b
        /*0012*/ 	.short	0x004c
        /*0014*/ 	.byte	0x00, 0xf0, 0x11, 0x00


	//----- nvinfo : EIATTR_KPARAM_INFO
	.align		4
.L_115:
        /*0018*/ 	.byte	0x04, 0x17
        /*001a*/ 	.short	(.L_117 - .L_116)
.L_116:
        /*001c*/ 	.word	0x00000000
        /*0020*/ 	.short	0x000a
        /*0022*/ 	.short	0x0048
        /*0024*/ 	.byte	0x00, 0xf0, 0x11, 0x00


	//----- nvinfo : EIATTR_KPARAM_INFO
	.align		4
.L_117:
        /*0028*/ 	.byte	0x04, 0x17
        /*002a*/ 	.short	(.L_119 - .L_118)
.L_118:
        /*002c*/ 	.word	0x00000000
        /*0030*/ 	.short	0x0009
        /*0032*/ 	.short	0x0044
        /*0034*/ 	.byte	0x00, 0xf0, 0x11, 0x00


	//----- nvinfo : EIATTR_KPARAM_INFO
	.align		4
.L_119:
        /*0038*/ 	.byte	0x04, 0x17
        /*003a*/ 	.short	(.L_121 - .L_120)
.L_120:
        /*003c*/ 	.word	0x00000000
        /*0040*/ 	.short	0x0008
        /*0042*/ 	.short	0x0040
        /*0044*/ 	.byte	0x00, 0xf0, 0x11, 0x00


	//----- nvinfo : EIATTR_KPARAM_INFO
	.align		4
.L_121:
        /*0048*/ 	.byte	0x04, 0x17
        /*004a*/ 	.short	(.L_123 - .L_122)
.L_122:
        /*004c*/ 	.word	0x00000000
        /*0050*/ 	.short	0x0007
        /*0052*/ 	.short	0x0038
        /*0054*/ 	.byte	0x00, 0xf5, 0x21, 0x00


	//----- nvinfo : EIATTR_KPARAM_INFO
	.align		4
.L_123:
        /*0058*/ 	.byte	0x04, 0x17
        /*005a*/ 	.short	(.L_125 - .L_124)
.L_124:
        /*005c*/ 	.word	0x00000000
        /*0060*/ 	.short	0x0006
        /*0062*/ 	.short	0x0030
        /*0064*/ 	.byte	0x00, 0xf0, 0x11, 0x00


	//----- nvinfo : EIATTR_KPARAM_INFO
	.align		4
.L_125:
        /*0068*/ 	.byte	0x04, 0x17
        /*006a*/ 	.short	(.L_127 - .L_126)
.L_126:
        /*006c*/ 	.word	0x00000000
        /*0070*/ 	.short	0x0005
        /*0072*/ 	.short	0x0028
        /*0074*/ 	.byte	0x00, 0xf5, 0x21, 0x00


	//----- nvinfo : EIATTR_KPARAM_INFO
	.align		4
.L_127:
        /*0078*/ 	.byte	0x04, 0x17
        /*007a*/ 	.short	(.L_129 - .L_128)
.L_128:
        /*007c*/ 	.word	0x00000000
        /*0080*/ 	.short	0x0004
        /*0082*/ 	.short	0x0020
        /*0084*/ 	.byte	0x00, 0xf0, 0x11, 0x00


	//----- nvinfo : EIATTR_KPARAM_INFO
	.align		4
.L_129:
        /*0088*/ 	.byte	0x04, 0x17
        /*008a*/ 	.short	(.L_131 - .L_130)
.L_130:
        /*008c*/ 	.word	0x00000000
        /*0090*/ 	.short	0x0003
        /*0092*/ 	.short	0x0018
        /*0094*/ 	.byte	0x00, 0xf5, 0x21, 0x00


	//----- nvinfo : EIATTR_KPARAM_INFO
	.align		4
.L_131:
        /*0098*/ 	.byte	0x04, 0x17
        /*009a*/ 	.short	(.L_133 - .L_132)
.L_132:
        /*009c*/ 	.word	0x00000000
        /*00a0*/ 	.short	0x0002
        /*00a2*/ 	.short	0x0010
        /*00a4*/ 	.byte	0x00, 0xf5, 0x21, 0x00


	//----- nvinfo : EIATTR_KPARAM_INFO
	.align		4
.L_133:
        /*00a8*/ 	.byte	0x04, 0x17
        /*00aa*/ 	.short	(.L_135 - .L_134)
.L_134:
        /*00ac*/ 	.word	0x00000000
        /*00b0*/ 	.short	0x0001
        /*00b2*/ 	.short	0x0008
        /*00b4*/ 	.byte	0x00, 0xf5, 0x21, 0x00


	//----- nvinfo : EIATTR_KPARAM_INFO
	.align		4
.L_135:
        /*00b8*/ 	.byte	0x04, 0x17
        /*00ba*/ 	.short	(.L_137 - .L_136)
.L_136:
        /*00bc*/ 	.word	0x00000000
        /*00c0*/ 	.short	0x0000
        /*00c2*/ 	.short	0x0000
        /*00c4*/ 	.byte	0x00, 0xf5, 0x21, 0x00


	//----- nvinfo : EIATTR_SPARSE_MMA_MASK
	.align		4
.L_137:
        /*00c8*/ 	.byte	0x03, 0x50
        /*00ca*/ 	.short	0x0000


	//----- nvinfo : EIATTR_MAXREG_COUNT
	.align		4
        /*00cc*/ 	.byte	0x03, 0x1b
        /*00ce*/ 	.short	0x00ff


	//----- nvinfo : EIATTR_NUM_BARRIERS
	.align		4
        /*00d0*/ 	.byte	0x02, 0x4c
        /*00d2*/ 	.byte	0x01
	.zero		1


	//----- nvinfo : EIATTR_MERCURY_ISA_VERSION
	.align		4
        /*00d4*/ 	.byte	0x03, 0x5f
        /*00d6*/ 	.short	0x0101


	//----- nvinfo : EIATTR_VRC_CTA_INIT_COUNT
	.align		4
        /*00d8*/ 	.byte	0x02, 0x4a
	.zero		1
	.zero		1


	//----- nvinfo : EIATTR_EXIT_INSTR_OFFSETS
	.align		4
        /*00dc*/ 	.byte	0x04, 0x1c
        /*00de*/ 	.short	(.L_139 - .L_138)


	//   ....[0]....
.L_138:
        /*00e0*/ 	.word	0x00002470


	//   ....[1]....
        /*00e4*/ 	.word	0x000058a0


	//----- nvinfo : EIATTR_CRS_STACK_SIZE
	.align		4
.L_139:
        /*00e8*/ 	.byte	0x04, 0x1e
        /*00ea*/ 	.short	(.L_141 - .L_140)
.L_140:
        /*00ec*/ 	.word	0x00000000


	//----- nvinfo : EIATTR_CBANK_PARAM_SIZE
	.align		4
.L_141:
        /*00f0*/ 	.byte	0x03, 0x19
        /*00f2*/ 	.short	0x0050


	//----- nvinfo : EIATTR_PARAM_CBANK
	.align		4
        /*00f4*/ 	.byte	0x04, 0x0a
        /*00f6*/ 	.short	(.L_143 - .L_142)
	.align		4
.L_142:
        /*00f8*/ 	.word	index@(.nv.constant0._Z13gather_kernelI6__halfEvPKT_PKiPS1_S5_iS5_iS5_iiii)
        /*00fc*/ 	.short	0x0380
        /*00fe*/ 	.short	0x0050


	//----- nvinfo : EIATTR_SW_WAR
	.align		4
.L_143:
        /*0100*/ 	.byte	0x04, 0x36
        /*0102*/ 	.short	(.L_145 - .L_144)
.L_144:
        /*0104*/ 	.word	0x00000008
.L_145:


//--------------------- .nv.info._Z13gather_kernelIyEvPKT_PKiPS0_S4_iS4_iS4_iiii --------------------------
	.section	.nv.info._Z13gather_kernelIyEvPKT_PKiPS0_S4_iS4_iS4_iiii,"",@"SHT_CUDA_INFO"
	.sectionflags	@""
	.align	4


	//----- nvinfo : EIATTR_CUDA_API_VERSION
	.align		4
        /*0000*/ 	.byte	0x04, 0x37
        /*0002*/ 	.short	(.L_147 - .L_146)
.L_146:
        /*0004*/ 	.word	0x00000082


	//----- nvinfo : EIATTR_KPARAM_INFO
	.align		4
.L_147:
        /*0008*/ 	.byte	0x04, 0x17
        /*000a*/ 	.short	(.L_149 - .L_148)
.L_148:
        /*000c*/ 	.word	0x00000000
        /*0010*/ 	.short	0x000b
        /*0012*/ 	.short	0x004c
        /*0014*/ 	.byte	0x00, 0xf0, 0x11, 0x00


	//----- nvinfo : EIATTR_KPARAM_INFO
	.align		4
.L_149:
        /*0018*/ 	.byte	0x04, 0x17
        /*001a*/ 	.short	(.L_151 - .L_150)
.L_150:
        /*001c*/ 	.word	0x00000000
        /*0020*/ 	.short	0x000a
        /*0022*/ 	.short	0x0048
        /*0024*/ 	.byte	0x00, 0xf0, 0x11, 0x00


	//----- nvinfo : EIATTR_KPARAM_INFO
	.align		4
.L_151:
        /*0028*/ 	.byte	0x04, 0x17
        /*002a*/ 	.short	(.L_153 - .L_152)
.L_152:
        /*002c*/ 	.word	0x00000000
        /*0030*/ 	.short	0x0009
        /*0032*/ 	.short	0x0044
        /*0034*/ 	.byte	0x00, 0xf0, 0x11, 0x00


	//----- nvinfo : EIATTR_KPARAM_INFO
	.align		4
.L_153:
        /*0038*/ 	.byte	0x04, 0x17
        /*003a*/ 	.short	(.L_155 - .L_154)
.L_154:
        /*003c*/ 	.word	0x00000000
        /*0040*/ 	.short	0x0008
        /*0042*/ 	.short	0x0040
        /*0044*/ 	.byte	0x00, 0xf0, 0x11, 0x00


	//----- nvinfo : EIATTR_KPARAM_INFO
	.align		4
.L_155:
        /*0048*/ 	.byte	0x04, 0x17
        /*004a*/ 	.short	(.L_157 - .L_156)
.L_156:
        /*004c*/ 	.word	0x00000000
        /*0050*/ 	.short	0x0007
        /*0052*/ 	.short	0x0038
        /*0054*/ 	.byte	0x00, 0xf5, 0x21, 0x00


	//----- nvinfo : EIATTR_KPARAM_INFO
	.align		4
.L_157:
        /*0058*/ 	.byte	0x04, 0x17
        /*005a*/ 	.short	(.L_159 - .L_158)
.L_158:
        /*005c*/ 	.word	0x00000000
        /*0060*/ 	.short	0x0006
        /*0062*/ 	.short	0x0030
        /*0064*/ 	.byte	0x00, 0xf0, 0x11, 0x00


	//----- nvinfo : EIATTR_KPARAM_INFO
	.align		4
.L_159:
        /*0068*/ 	.byte	0x04, 0x17
        /*006a*/ 	.short	(.L_161 - .L_160)
.L_160:
        /*006c*/ 	.word	0x00000000
        /*0070*/ 	.short	0x0005
        /*0072*/ 	.short	0x0028
        /*0074*/ 	.byte	0x00, 0xf5, 0x21, 0x00


	//----- nvinfo : EIATTR_KPARAM_INFO
	.align		4
.L_161:
        /*0078*/ 	.byte	0x04, 0x17
        /*007a*/ 	.short	(.L_163 - .L_162)
.L_162:
        /*007c*/ 	.word	0x00000000
        /*0080*/ 	.short	0x0004
        /*0082*/ 	.short	0x0020
        /*0084*/ 	.byte	0x00, 0xf0, 0x11, 0x00


	//----- nvinfo : EIATTR_KPARAM_INFO
	.align		4
.L_163:
        /*0088*/ 	.byte	0x04, 0x17
        /*008a*/ 	.short	(.L_165 - .L_164)
.L_164:
        /*008c*/ 	.word	0x00000000
        /*0090*/ 	.short	0x0003
        /*0092*/ 	.short	0x0018
        /*0094*/ 	.byte	0x00, 0xf5, 0x21, 0x00


	//----- nvinfo : EIATTR_KPARAM_INFO
	.align		4
.L_165:
        /*0098*/ 	.byte	0x04, 0x17
        /*009a*/ 	.short	(.L_167 - .L_166)
.L_166:
        /*009c*/ 	.word	0x00000000
        /*00a0*/ 	.short	0x0002
        /*00a2*/ 	.short	0x0010
        /*00a4*/ 	.byte	0x00, 0xf5, 0x21, 0x00


	//----- nvinfo : EIATTR_KPARAM_INFO
	.align		4
.L_167:
        /*00a8*/ 	.byte	0x04, 0x17
        /*00aa*/ 	.short	(.L_169 - .L_168)
.L_168:
        /*00ac*/ 	.word	0x00000000
        /*00b0*/ 	.short	0x0001
        /*00b2*/ 	.short	0x0008
        /*00b4*/ 	.byte	0x00, 0xf5, 0x21, 0x00


	//----- nvinfo : EIATTR_KPARAM_INFO
	.align		4
.L_169:
        /*00b8*/ 	.byte	0x04, 0x17
        /*00ba*/ 	.short	(.L_171 - .L_170)
.L_170:
        /*00bc*/ 	.word	0x00000000
        /*00c0*/ 	.short	0x0000
        /*00c2*/ 	.short	0x0000
        /*00c4*/ 	.byte	0x00, 0xf5, 0x21, 0x00


	//----- nvinfo : EIATTR_SPARSE_MMA_MASK
	.align		4
.L_171:
        /*00c8*/ 	.byte	0x03, 0x50
        /*00ca*/ 	.short	0x0000


	//----- nvinfo : EIATTR_MAXREG_COUNT
	.align		4
        /*00cc*/ 	.byte	0x03, 0x1b
        /*00ce*/ 	.short	0x00ff


	//----- nvinfo : EIATTR_NUM_BARRIERS
	.align		4
        /*00d0*/ 	.byte	0x02, 0x4c
        /*00d2*/ 	.byte	0x01
	.zero		1


	//----- nvinfo : EIATTR_MERCURY_ISA_VERSION
	.align		4
        /*00d4*/ 	.byte	0x03, 0x5f
        /*00d6*/ 	.short	0x0101


	//----- nvinfo : EIATTR_VRC_CTA_INIT_COUNT
	.align		4
        /*00d8*/ 	.byte	0x02, 0x4a
	.zero		1
	.zero		1


	//----- nvinfo : EIATTR_EXIT_INSTR_OFFSETS
	.align		4
        /*00dc*/ 	.byte	0x04, 0x1c
        /*00de*/ 	.short	(.L_173 - .L_172)


	//   ....[0]....
.L_172:
        /*00e0*/ 	.word	0x00002470


	//   ....[1]....
        /*00e4*/ 	.word	0x000058a0


	//----- nvinfo : EIATTR_CRS_STACK_SIZE
	.align		4
.L_173:
        /*00e8*/ 	.byte	0x04, 0x1e
        /*00ea*/ 	.short	(.L_175 - .L_174)
.L_174:
        /*00ec*/ 	.word	0x00000000


	//----- nvinfo : EIATTR_CBANK_PARAM_SIZE
	.align		4
.L_175:
        /*00f0*/ 	.byte	0x03, 0x19
        /*00f2*/ 	.short	0x0050


	//----- nvinfo : EIATTR_PARAM_CBANK
	.align		4
        /*00f4*/ 	.byte	0x04, 0x0a
        /*00f6*/ 	.short	(.L_177 - .L_176)
	.align		4
.L_176:
        /*00f8*/ 	.word	index@(.nv.constant0._Z13gather_kernelIyEvPKT_PKiPS0_S4_iS4_iS4_iiii)
        /*00fc*/ 	.short	0x0380
        /*00fe*/ 	.short	0x0050


	//----- nvinfo : EIATTR_SW_WAR
	.align		4
.L_177:
        /*0100*/ 	.byte	0x04, 0x36
        /*0102*/ 	.short	(.L_179 - .L_178)
.L_178:
        /*0104*/ 	.word	0x00000008
.L_179:


//--------------------- .nv.info._Z13gather_kernelIjEvPKT_PKiPS0_S4_iS4_iS4_iiii --------------------------
	.section	.nv.info._Z13gather_kernelIjEvPKT_PKiPS0_S4_iS4_iS4_iiii,"",@"SHT_CUDA_INFO"
	.sectionflags	@""
	.align	4


	//----- nvinfo : EIATTR_CUDA_API_VERSION
	.align		4
        /*0000*/ 	.byte	0x04, 0x37
        /*0002*/ 	.short	(.L_181 - .L_180)
.L_180:
        /*0004*/ 	.word	0x00000082


	//----- nvinfo : EIATTR_KPARAM_INFO
	.align		4
.L_181:
        /*0008*/ 	.byte	0x04, 0x17
        /*000a*/ 	.short	(.L_183 - .L_182)
.L_182:
        /*000c*/ 	.word	0x00000000
        /*0010*/ 	.short	0x000b
        /*0012*/ 	.short	0x004c
        /*0014*/ 	.byte	0x00, 0xf0, 0x11, 0x00


	//----- nvinfo : EIATTR_KPARAM_INFO
	.align		4
.L_183:
        /*0018*/ 	.byte	0x04, 0x17
        /*001a*/ 	.short	(.L_185 - .L_184)
.L_184:
        /*001c*/ 	.word	0x00000000
        /*0020*/ 	.short	0x000a
        /*0022*/ 	.short	0x0048
        /*0024*/ 	.byte	0x00, 0xf0, 0x11, 0x00


	//----- nvinfo : EIATTR_KPARAM_INFO
	.align		4
.L_185:
        /*0028*/ 	.byte	0x04, 0x17
        /*002a*/ 	.short	(.L_187 - .L_186)
.L_186:
        /*002c*/ 	.word	0x00000000
        /*0030*/ 	.short	0x0009
        /*0032*/ 	.short	0x0044
        /*0034*/ 	.byte	0x00, 0xf0, 0x11, 0x00


	//----- nvinfo : EIATTR_KPARAM_INFO
	.align		4
.L_187:
        /*0038*/ 	.byte	0x04, 0x17
        /*003a*/ 	.short	(.L_189 - .L_188)
.L_188:
        /*003c*/ 	.word	0x00000000
        /*0040*/ 	.short	0x0008
        /*0042*/ 	.short	0x0040
        /*0044*/ 	.byte	0x00, 0xf0, 0x11, 0x00


	//----- nvinfo : EIATTR_KPARAM_INFO
	.align		4
.L_189:
        /*0048*/ 	.byte	0x04, 0x17
        /*004a*/ 	.short	(.L_191 - .L_190)
.L_190:
        /*004c*/ 	.word	0x00000000
        /*0050*/ 	.short	0x0007
        /*0052*/ 	.short	0x0038
        /*0054*/ 	.byte	0x00, 0xf5, 0x21, 0x00


	//----- nvinfo : EIATTR_KPARAM_INFO
	.align		4
.L_191:
        /*0058*/ 	.byte	0x04, 0x17
        /*005a*/ 	.short	(.L_193 - .L_192)
.L_192:
        /*005c*/ 	.word	0x00000000
        /*0060*/ 	.short	0x0006
        /*0062*/ 	.short	0x0030
        /*0064*/ 	.byte	0x00, 0xf0, 0x11, 0x00


	//----- nvinfo : EIATTR_KPARAM_INFO
	.align		4
.L_193:
        /*0068*/ 	.byte	0x04, 0x17
        /*006a*/ 	.short	(.L_195 - .L_194)
.L_194:
        /*006c*/ 	.word	0x00000000
        /*0070*/ 	.short	0x0005
        /*0072*/ 	.short	0x0028
        /*0074*/ 	.byte	0x00, 0xf5, 0x21, 0x00


	//----- nvinfo : EIATTR_KPARAM_INFO
	.align		4
.L_195:
        /*0078*/ 	.byte	0x04, 0x17
        /*007a*/ 	.short	(.L_197 - .L_196)
.L_196:
        /*007c*/ 	.word	0x00000000
        /*0080*/ 	.short	0x0004
        /*0082*/ 	.short	0x0020
        /*0084*/ 	.byte	0x00, 0xf0, 0x11, 0x00


	//----- nvinfo : EIATTR_KPARAM_INFO
	.align		4
.L_197:
        /*0088*/ 	.byte	0x04, 0x17
        /*008a*/ 	.short	(.L_199 - .L_198)
.L_198:
        /*008c*/ 	.word	0x00000000
        /*0090*/ 	.short	0x0003
        /*0092*/ 	.short	0x0018
        /*0094*/ 	.byte	0x00, 0xf5, 0x21, 0x00


	//----- nvinfo : EIATTR_KPARAM_INFO
	.align		4
.L_199:
        /*0098*/ 	.byte	0x04, 0x17
        /*009a*/ 	.short	(.L_201 - .L_200)
.L_200:
        /*009c*/ 	.word	0x00000000
        /*00a0*/ 	.short	0x0002
        /*00a2*/ 	.short	0x0010
        /*00a4*/ 	.byte	0x00, 0xf5, 0x21, 0x00


	//----- nvinfo : EIATTR_KPARAM_INFO
	.align		4
.L_201:
        /*00a8*/ 	.byte	0x04, 0x17
        /*00aa*/ 	.short	(.L_203 - .L_202)
.L_202:
        /*00ac*/ 	.word	0x00000000
        /*00b0*/ 	.short	0x0001
        /*00b2*/ 	.short	0x0008
        /*00b4*/ 	.byte	0x00, 0xf5, 0x21, 0x00


	//----- nvinfo : EIATTR_KPARAM_INFO
	.align		4
.L_203:
        /*00b8*/ 	.byte	0x04, 0x17
        /*00ba*/ 	.short	(.L_205 - .L_204)
.L_204:
        /*00bc*/ 	.word	0x00000000
        /*00c0*/ 	.short	0x0000
        /*00c2*/ 	.short	0x0000
        /*00c4*/ 	.byte	0x00, 0xf5, 0x21, 0x00


	//----- nvinfo : EIATTR_SPARSE_MMA_MASK
	.align		4
.L_205:
        /*00c8*/ 	.byte	0x03, 0x50
        /*00ca*/ 	.short	0x0000


	//----- nvinfo : EIATTR_MAXREG_COUNT
	.align		4
        /*00cc*/ 	.byte	0x03, 0x1b
        /*00ce*/ 	.short	0x00ff


	//----- nvinfo : EIATTR_NUM_BARRIERS
	.align		4
        /*00d0*/ 	.byte	0x02, 0x4c
        /*00d2*/ 	.byte	0x01
	.zero		1


	//----- nvinfo : EIATTR_MERCURY_ISA_VERSION
	.align		4
        /*00d4*/ 	.byte	0x03, 0x5f
        /*00d6*/ 	.short	0x0101


	//----- nvinfo : EIATTR_VRC_CTA_INIT_COUNT
	.align		4
        /*00d8*/ 	.byte	0x02, 0x4a
	.zero		1
	.zero		1


	//----- nvinfo : EIATTR_EXIT_INSTR_OFFSETS
	.align		4
        /*00dc*/ 	.byte	0x04, 0x1c
        /*00de*/ 	.short	(.L_207 - .L_206)


	//   ....[0]....
.L_206:
        /*00e0*/ 	.word	0x00002470


	//   ....[1]....
        /*00e4*/ 	.word	0x000058a0


	//----- nvinfo : EIATTR_CRS_STACK_SIZE
	.align		4
.L_207:
        /*00e8*/ 	.byte	0x04, 0x1e
        /*00ea*/ 	.short	(.L_209 - .L_208)
.L_208:
        /*00ec*/ 	.word	0x00000000


	//----- nvinfo : EIATTR_CBANK_PARAM_SIZE
	.align		4
.L_209:
        /*00f0*/ 	.byte	0x03, 0x19
        /*00f2*/ 	.short	0x0050


	//----- nvinfo : EIATTR_PARAM_CBANK
	.align		4
        /*00f4*/ 	.byte	0x04, 0x0a
        /*00f6*/ 	.short	(.L_211 - .L_210)
	.align		4
.L_210:
        /*00f8*/ 	.word	index@(.nv.constant0._Z13gather_kernelIjEvPKT_PKiPS0_S4_iS4_iS4_iiii)
        /*00fc*/ 	.short	0x0380
        /*00fe*/ 	.short	0x0050


	//----- nvinfo : EIATTR_SW_WAR
	.align		4
.L_211:
        /*0100*/ 	.byte	0x04, 0x36
        /*0102*/ 	.short	(.L_213 - .L_212)
.L_212:
        /*0104*/ 	.word	0x00000008
.L_213:


//--------------------- .nv.info._Z13gather_kernelIdEvPKT_PKiPS0_S4_iS4_iS4_iiii --------------------------
	.section	.nv.info._Z13gather_kernelIdEvPKT_PKiPS0_S4_iS4_iS4_iiii,"",@"SHT_CUDA_INFO"
	.sectionflags	@""
	.align	4


	//----- nvinfo : EIATTR_CUDA_API_VERSION
	.align		4
        /*0000*/ 	.byte	0x04, 0x37
        /*0002*/ 	.short	(.L_215 - .L_214)
.L_214:
        /*0004*/ 	.word	0x00000082


	//----- nvinfo : EIATTR_KPARAM_INFO
	.align		4
.L_215:
        /*0008*/ 	.byte	0x04, 0x17
        /*000a*/ 	.short	(.L_217 - .L_216)
.L_216:
        /*000c*/ 	.word	0x00000000
        /*0010*/ 	.short	0x000b
        /*0012*/ 	.short	0x004c
        /*0014*/ 	.byte	0x00, 0xf0, 0x11, 0x00


	//----- nvinfo : EIATTR_KPARAM_INFO
	.align		4
.L_217:
        /*0018*/ 	.byte	0x04, 0x17
        /*001a*/ 	.short	(.L_219 - .L_218)
.L_218:
        /*001c*/ 	.word	0x00000000
        /*0020*/ 	.short	0x000a
        /*0022*/ 	.short	0x0048
        /*0024*/ 	.byte	0x00, 0xf0, 0x11, 0x00


	//----- nvinfo : EIATTR_KPARAM_INFO
	.align		4
.L_219:
        /*0028*/ 	.byte	0x04, 0x17
        /*002a*/ 	.short	(.L_221 - .L_220)
.L_220:
        /*002c*/ 	.word	0x00000000
        /*0030*/ 	.short	0x0009
        /*0032*/ 	.short	0x0044
        /*0034*/ 	.byte	0x00, 0xf0, 0x11, 0x00


	//----- nvinfo : EIATTR_KPARAM_INFO
	.align		4
.L_221:
        /*0038*/ 	.byte	0x04, 0x17
        /*003a*/ 	.short	(.L_223 - .L_222)
.L_222:
        /*003c*/ 	.word	0x00000000
        /*0040*/ 	.short	0x0008
        /*0042*/ 	.short	0x0040
        /*0044*/ 	.byte	0x00, 0xf0, 0x11, 0x00


	//----- nvinfo : EIATTR_KPARAM_INFO
	.align		4
.L_223:
        /*0048*/ 	.byte	0x04, 0x17
        /*004a*/ 	.short	(.L_225 - .L_224)
.L_224:
        /*004c*/ 	.word	0x00000000
        /*0050*/ 	.short	0x0007
        /*0052*/ 	.short	0x0038
        /*0054*/ 	.byte	0x00, 0xf5, 0x21, 0x00


	//----- nvinfo : EIATTR_KPARAM_INFO
	.align		4
.L_225:
        /*0058*/ 	.byte	0x04, 0x17
        /*005a*/ 	.short	(.L_227 - .L_226)
.L_226:
        /*005c*/ 	.word	0x00000000
        /*0060*/ 	.short	0x0006
        /*0062*/ 	.short	0x0030
        /*0064*/ 	.byte	0x00, 0xf0, 0x11, 0x00


	//----- nvinfo : EIATTR_KPARAM_INFO
	.align		4
.L_227:
        /*0068*/ 	.byte	0x04, 0x17
        /*006a*/ 	.short	(.L_229 - .L_228)
.L_228:
        /*006c*/ 	.word	0x00000000
        /*0070*/ 	.short	0x0005
        /*0072*/ 	.short	0x0028
        /*0074*/ 	.byte	0x00, 0xf5, 0x21, 0x00


	//----- nvinfo : EIATTR_KPARAM_INFO
	.align		4
.L_229:
        /*0078*/ 	.byte	0x04, 0x17
        /*007a*/ 	.short	(.L_231 - .L_230)
.L_230:
        /*007c*/ 	.word	0x00000000
        /*0080*/ 	.short	0x0004
        /*0082*/ 	.short	0x0020
        /*0084*/ 	.byte	0x00, 0xf0, 0x11, 0x00


	//----- nvinfo : EIATTR_KPARAM_INFO
	.align		4
.L_231:
        /*0088*/ 	.byte	0x04, 0x17
        /*008a*/ 	.short	(.L_233 - .L_232)
.L_232:
        /*008c*/ 	.word	0x00000000
        /*0090*/ 	.short	0x0003
        /*0092*/ 	.short	0x0018
        /*0094*/ 	.byte	0x00, 0xf5, 0x21, 0x00


	//----- nvinfo : EIATTR_KPARAM_INFO
	.align		4
.L_233:
        /*0098*/ 	.byte	0x04, 0x17
        /*009a*/ 	.short	(.L_235 - .L_234)
.L_234:
        /*009c*/ 	.word	0x00000000
        /*00a0*/ 	.short	0x0002
        /*00a2*/ 	.short	0x0010
        /*00a4*/ 	.byte	0x00, 0xf5, 0x21, 0x00


	//----- nvinfo : EIATTR_KPARAM_INFO
	.align		4
.L_235:
        /*00a8*/ 	.byte	0x04, 0x17
        /*00aa*/ 	.short	(.L_237 - .L_236)
.L_236:
        /*00ac*/ 	.word	0x00000000
        /*00b0*/ 	.short	0x0001
        /*00b2*/ 	.short	0x0008
        /*00b4*/ 	.byte	0x00, 0xf5, 0x21, 0x00


	//----- nvinfo : EIATTR_KPARAM_INFO
	.align		4
.L_237:
        /*00b8*/ 	.byte	0x04, 0x17
        /*00ba*/ 	.short	(.L_239 - .L_238)
.L_238:
        /*00bc*/ 	.word	0x00000000
        /*00c0*/ 	.short	0x0000
        /*00c2*/ 	.short	0x0000
        /*00c4*/ 	.byte	0x00, 0xf5, 0x21, 0x00


	//----- nvinfo : EIATTR_SPARSE_MMA_MASK
	.align		4
.L_239:
        /*00c8*/ 	.byte	0x03, 0x50
        /*00ca*/ 	.short	0x0000


	//----- nvinfo : EIATTR_MAXREG_COUNT
	.align		4
        /*00cc*/ 	.byte	0x03, 0x1b
        /*00ce*/ 	.short	0x00ff


	//----- nvinfo : EIATTR_NUM_BARRIERS
	.align		4
        /*00d0*/ 	.byte	0x02, 0x4c
        /*00d2*/ 	.byte	0x01
	.zero		1


	//----- nvinfo : EIATTR_MERCURY_ISA_VERSION
	.align		4
        /*00d4*/ 	.byte	0x03, 0x5f
        /*00d6*/ 	.short	0x0101


	//----- nvinfo : EIATTR_VRC_CTA_INIT_COUNT
	.align		4
        /*00d8*/ 	.byte	0x02, 0x4a
	.zero		1
	.zero		1


	//----- nvinfo : EIATTR_EXIT_INSTR_OFFSETS
	.align		4
        /*00dc*/ 	.byte	0x04, 0x1c
        /*00de*/ 	.short	(.L_241 - .L_240)


	//   ....[0]....
.L_240:
        /*00e0*/ 	.word	0x00002470


	//   ....[1]....
        /*00e4*/ 	.word	0x000058a0


	//----- nvinfo : EIATTR_CRS_STACK_SIZE
	.align		4
.L_241:
        /*00e8*/ 	.byte	0x04, 0x1e
        /*00ea*/ 	.short	(.L_243 - .L_242)
.L_242:
        /*00ec*/ 	.word	0x00000000


	//----- nvinfo : EIATTR_CBANK_PARAM_SIZE
	.align		4
.L_243:
        /*00f0*/ 	.byte	0x03, 0x19
        /*00f2*/ 	.short	0x0050


	//----- nvinfo : EIATTR_PARAM_CBANK
	.align		4
        /*00f4*/ 	.byte	0x04, 0x0a
        /*00f6*/ 	.short	(.L_245 - .L_244)
	.align		4
.L_244:
        /*00f8*/ 	.word	index@(.nv.constant0._Z13gather_kernelIdEvPKT_PKiPS0_S4_iS4_iS4_iiii)
        /*00fc*/ 	.short	0x0380
        /*00fe*/ 	.short	0x0050


	//----- nvinfo : EIATTR_SW_WAR
	.align		4
.L_245:
        /*0100*/ 	.byte	0x04, 0x36
        /*0102*/ 	.short	(.L_247 - .L_246)
.L_246:
        /*0104*/ 	.word	0x00000008
.L_247:


//--------------------- .nv.info._Z13gather_kernelIxEvPKT_PKiPS0_S4_iS4_iS4_iiii --------------------------
	.section	.nv.info._Z13gather_kernelIxEvPKT_PKiPS0_S4_iS4_iS4_iiii,"",@"SHT_CUDA_INFO"
	.sectionflags	@""
	.align	4


	//----- nvinfo : EIATTR_CUDA_API_VERSION
	.align		4
        /*0000*/ 	.byte	0x04, 0x37
        /*0002*/ 	.short	(.L_249 - .L_248)
.L_248:
        /*0004*/ 	.word	0x00000082


	//----- nvinfo : EIATTR_KPARAM_INFO
	.align		4
.L_249:
        /*0008*/ 	.byte	0x04, 0x17
        /*000a*/ 	.short	(.L_251 - .L_250)
.L_250:
        /*000c*/ 	.word	0x00000000
        /*0010*/ 	.short	0x000b
        /*0012*/ 	.short	0x004c
        /*0014*/ 	.byte	0x00, 0xf0, 0x11, 0x00


	//----- nvinfo : EIATTR_KPARAM_INFO
	.align		4
.L_251:
        /*0018*/ 	.byte	0x04, 0x17
        /*001a*/ 	.short	(.L_253 - .L_252)
.L_252:
        /*001c*/ 	.word	0x00000000
        /*0020*/ 	.short	0x000a
        /*0022*/ 	.short	0x0048
        /*0024*/ 	.byte	0x00, 0xf0, 0x11, 0x00


	//----- nvinfo : EIATTR_KPARAM_INFO
	.align		4
.L_253:
        /*0028*/ 	.byte	0x04, 0x17
        /*002a*/ 	.short	(.L_255 - .L_254)
.L_254:
        /*002c*/ 	.word	0x00000000
        /*0030*/ 	.short	0x0009
        /*0032*/ 	.short	0x0044
        /*0034*/ 	.byte	0x00, 0xf0, 0x11, 0x00


	//----- nvinfo : EIATTR_KPARAM_INFO
	.align		4
.L_255:
        /*0038*/ 	.byte	0x04, 0x17
        /*003a*/ 	.short	(.L_257 - .L_256)
.L_256:
        /*003c*/ 	.word	0x00000000
        /*0040*/ 	.short	0x0008
        /*0042*/ 	.short	0x0040
        /*0044*/ 	.byte	0x00, 0xf0, 0x11, 0x00


	//----- nvinfo : EIATTR_KPARAM_INFO
	.align		4
.L_257:
        /*0048*/ 	.byte	0x04, 0x17
        /*004a*/ 	.short	(.L_259 - .L_258)
.L_258:
        /*004c*/ 	.word	0x00000000
        /*0050*/ 	.short	0x0007
        /*0052*/ 	.short	0x0038
        /*0054*/ 	.byte	0x00, 0xf5, 0x21, 0x00


	//----- nvinfo : EIATTR_KPARAM_INFO
	.align		4
.L_259:
        /*0058*/ 	.byte	0x04, 0x17
        /*005a*/ 	.short	(.L_261 - .L_260)
.L_260:
        /*005c*/ 	.word	0x00000000
        /*0060*/ 	.short	0x0006
        /*0062*/ 	.short	0x0030
        /*0064*/ 	.byte	0x00, 0xf0, 0x11, 0x00


	//----- nvinfo : EIATTR_KPARAM_INFO
	.align		4
.L_261:
        /*0068*/ 	.byte	0x04, 0x17
        /*006a*/ 	.short	(.L_263 - .L_262)
.L_262:
        /*006c*/ 	.word	0x00000000
        /*0070*/ 	.short	0x0005
        /*0072*/ 	.short	0x0028
        /*0074*/ 	.byte	0x00, 0xf5, 0x21, 0x00


	//----- nvinfo : EIATTR_KPARAM_INFO
	.align		4
.L_263:
        /*0078*/ 	.byte	0x04, 0x17
        /*007a*/ 	.short	(.L_265 - .L_264)
.L_264:
        /*007c*/ 	.word	0x00000000
        /*0080*/ 	.short	0x0004
        /*0082*/ 	.short	0x0020
        /*0084*/ 	.byte	0x00, 0xf0, 0x11, 0x00


	//----- nvinfo : EIATTR_KPARAM_INFO
	.align		4
.L_265:
        /*0088*/ 	.byte	0x04, 0x17
        /*008a*/ 	.short	(.L_267 - .L_266)
.L_266:
        /*008c*/ 	.word	0x00000000
        /*0090*/ 	.short	0x0003
        /*0092*/ 	.short	0x0018
        /*0094*/ 	.byte	0x00, 0xf5, 0x21, 0x00


	//----- nvinfo : EIATTR_KPARAM_INFO
	.align		4
.L_267:
        /*0098*/ 	.byte	0x04, 0x17
        /*009a*/ 	.short	(.L_269 - .L_268)
.L_268:
        /*009c*/ 	.word	0x00000000
        /*00a0*/ 	.short	0x0002
        /*00a2*/ 	.short	0x0010
        /*00a4*/ 	.byte	0x00, 0xf5, 0x21, 0x00


	//----- nvinfo : EIATTR_KPARAM_INFO
	.align		4
.L_269:
        /*00a8*/ 	.byte	0x04, 0x17
        /*00aa*/ 	.short	(.L_271 - .L_270)
.L_270:
        /*00ac*/ 	.word	0x00000000
        /*00b0*/ 	.short	0x0001
        /*00b2*/ 	.short	0x0008
        /*00b4*/ 	.byte	0x00, 0xf5, 0x21, 0x00


	//----- nvinfo : EIATTR_KPARAM_INFO
	.align		4
.L_271:
        /*00b8*/ 	.byte	0x04, 0x17
        /*00ba*/ 	.short	(.L_273 - .L_272)
.L_272:
        /*00bc*/ 	.word	0x00000000
        /*00c0*/ 	.short	0x0000
        /*00c2*/ 	.short	0x0000
        /*00c4*/ 	.byte	0x00, 0xf5, 0x21, 0x00


	//----- nvinfo : EIATTR_SPARSE_MMA_MASK
	.align		4
.L_273:
        /*00c8*/ 	.byte	0x03, 0x50
        /*00ca*/ 	.short	0x0000


	//----- nvinfo : EIATTR_MAXREG_COUNT
	.align		4
        /*00cc*/ 	.byte	0x03, 0x1b
        /*00ce*/ 	.short	0x00ff


	//----- nvinfo : EIATTR_NUM_BARRIERS
	.align		4
        /*00d0*/ 	.byte	0x02, 0x4c
        /*00d2*/ 	.byte	0x01
	.zero		1


	//----- nvinfo : EIATTR_MERCURY_ISA_VERSION
	.align		4
        /*00d4*/ 	.byte	0x03, 0x5f
        /*00d6*/ 	.short	0x0101


	//----- nvinfo : EIATTR_VRC_CTA_INIT_COUNT
	.align		4
        /*00d8*/ 	.byte	0x02, 0x4a
	.zero		1
	.zero		1


	//----- nvinfo : EIATTR_EXIT_INSTR_OFFSETS
	.align		4
        /*00dc*/ 	.byte	0x04, 0x1c
        /*00de*/ 	.short	(.L_275 - .L_274)


	//   ....[0]....
.L_274:
        /*00e0*/ 	.word	0x00002470


	//   ....[1]....
        /*00e4*/ 	.word	0x000058a0


	//----- nvinfo : EIATTR_CRS_STACK_SIZE
	.align		4
.L_275:
        /*00e8*/ 	.byte	0x04, 0x1e
        /*00ea*/ 	.short	(.L_277 - .L_276)
.L_276:
        /*00ec*/ 	.word	0x00000000


	//----- nvinfo : EIATTR_CBANK_PARAM_SIZE
	.align		4
.L_277:
        /*00f0*/ 	.byte	0x03, 0x19
        /*00f2*/ 	.short	0x0050


	//----- nvinfo : EIATTR_PARAM_CBANK
	.align		4
        /*00f4*/ 	.byte	0x04, 0x0a
        /*00f6*/ 	.short	(.L_279 - .L_278)
	.align		4
.L_278:
        /*00f8*/ 	.word	index@(.nv.constant0._Z13gather_kernelIxEvPKT_PKiPS0_S4_iS4_iS4_iiii)
        /*00fc*/ 	.short	0x0380
        /*00fe*/ 	.short	0x0050


	//----- nvinfo : EIATTR_SW_WAR
	.align		4
.L_279:
        /*0100*/ 	.byte	0x04, 0x36
        /*0102*/ 	.short	(.L_281 - .L_280)
.L_280:
        /*0104*/ 	.word	0x00000008
.L_281:


//--------------------- .nv.info._Z13gather_kernelIiEvPKT_PKiPS0_S4_iS4_iS4_iiii --------------------------
	.section	.nv.info._Z13gather_kernelIiEvPKT_PKiPS0_S4_iS4_iS4_iiii,"",@"SHT_CUDA_INFO"
	.sectionflags	@""
	.align	4


	//----- nvinfo : EIATTR_CUDA_API_VERSION
	.align		4
        /*0000*/ 	.byte	0x04, 0x37
        /*0002*/ 	.short	(.L_283 - .L_282)
.L_282:
        /*0004*/ 	.word	0x00000082


	//----- nvinfo : EIATTR_KPARAM_INFO
	.align		4
.L_283:
        /*0008*/ 	.byte	0x04, 0x17
        /*000a*/ 	.short	(.L_285 - .L_284)
.L_284:
        /*000c*/ 	.word	0x00000000
        /*0010*/ 	.short	0x000b
        /*0012*/ 	.short	0x004c
        /*0014*/ 	.byte	0x00, 0xf0, 0x11, 0x00


	//----- nvinfo : EIATTR_KPARAM_INFO
	.align		4
.L_285:
        /*0018*/ 	.byte	0x04, 0x17
        /*001a*/ 	.short	(.L_287 - .L_286)
.L_286:
        /*001c*/ 	.word	0x00000000
        /*0020*/ 	.short	0x000a
        /*0022*/ 	.short	0x0048
        /*0024*/ 	.byte	0x00, 0xf0, 0x11, 0x00


	//----- nvinfo : EIATTR_KPARAM_INFO
	.align		4
.L_287:
        /*0028*/ 	.byte	0x04, 0x17
        /*002a*/ 	.short	(.L_289 - .L_288)
.L_288:
        /*002c*/ 	.word	0x00000000
        /*0030*/ 	.short	0x0009
        /*0032*/ 	.short	0x0044
        /*0034*/ 	.byte	0x00, 0xf0, 0x11, 0x00


	//----- nvinfo : EIATTR_KPARAM_INFO
	.align		4
.L_289:
        /*0038*/ 	.byte	0x04, 0x17
        /*003a*/ 	.short	(.L_291 - .L_290)
.L_290:
        /*003c*/ 	.word	0x00000000
        /*0040*/ 	.short	0x0008
        /*0042*/ 	.short	0x0040
        /*0044*/ 	.byte	0x00, 0xf0, 0x11, 0x00


	//----- nvinfo : EIATTR_KPARAM_INFO
	.align		4
.L_291:
        /*0048*/ 	.byte	0x04, 0x17
        /*004a*/ 	.short	(.L_293 - .L_292)
.L_292:
        /*004c*/ 	.word	0x00000000
        /*0050*/ 	.short	0x0007
        /*0052*/ 	.short	0x0038
        /*0054*/ 	.byte	0x00, 0xf5, 0x21, 0x00


	//----- nvinfo : EIATTR_KPARAM_INFO
	.align		4
.L_293:
        /*0058*/ 	.byte	0x04, 0x17
        /*005a*/ 	.short	(.L_295 - .L_294)
.L_294:
        /*005c*/ 	.word	0x00000000
        /*0060*/ 	.short	0x0006
        /*0062*/ 	.short	0x0030
        /*0064*/ 	.byte	0x00, 0xf0, 0x11, 0x00


	//----- nvinfo : EIATTR_KPARAM_INFO
	.align		4
.L_295:
        /*0068*/ 	.byte	0x04, 0x17
        /*006a*/ 	.short	(.L_297 - .L_296)
.L_296:
        /*006c*/ 	.word	0x00000000
        /*0070*/ 	.short	0x0005
        /*0072*/ 	.short	0x0028
        /*0074*/ 	.byte	0x00, 0xf5, 0x21, 0x00


	//----- nvinfo : EIATTR_KPARAM_INFO
	.align		4
.L_297:
        /*0078*/ 	.byte	0x04, 0x17
        /*007a*/ 	.short	(.L_299 - .L_298)
.L_298:
        /*007c*/ 	.word	0x00000000
        /*0080*/ 	.short	0x0004
        /*0082*/ 	.short	0x0020
        /*0084*/ 	.byte	0x00, 0xf0, 0x11, 0x00


	//----- nvinfo : EIATTR_KPARAM_INFO
	.align		4
.L_299:
        /*0088*/ 	.byte	0x04, 0x17
        /*008a*/ 	.short	(.L_301 - .L_300)
.L_300:
        /*008c*/ 	.word	0x00000000
        /*0090*/ 	.short	0x0003
        /*0092*/ 	.short	0x0018
        /*0094*/ 	.byte	0x00, 0xf5, 0x21, 0x00


	//----- nvinfo : EIATTR_KPARAM_INFO
	.align		4
.L_301:
        /*0098*/ 	.byte	0x04, 0x17
        /*009a*/ 	.short	(.L_303 - .L_302)
.L_302:
        /*009c*/ 	.word	0x00000000
        /*00a0*/ 	.short	0x0002
        /*00a2*/ 	.short	0x0010
        /*00a4*/ 	.byte	0x00, 0xf5, 0x21, 0x00


	//----- nvinfo : EIATTR_KPARAM_INFO
	.align		4
.L_303:
        /*00a8*/ 	.byte	0x04, 0x17
        /*00aa*/ 	.short	(.L_305 - .L_304)
.L_304:
        /*00ac*/ 	.word	0x00000000
        /*00b0*/ 	.short	0x0001
        /*00b2*/ 	.short	0x0008
        /*00b4*/ 	.byte	0x00, 0xf5, 0x21, 0x00


	//----- nvinfo : EIATTR_KPARAM_INFO
	.align		4
.L_305:
        /*00b8*/ 	.byte	0x04, 0x17
        /*00ba*/ 	.short	(.L_307 - .L_306)
.L_306:
        /*00bc*/ 	.word	0x00000000
        /*00c0*/ 	.short	0x0000
        /*00c2*/ 	.short	0x0000
        /*00c4*/ 	.byte	0x00, 0xf5, 0x21, 0x00


	//----- nvinfo : EIATTR_SPARSE_MMA_MASK
	.align		4
.L_307:
        /*00c8*/ 	.byte	0x03, 0x50
        /*00ca*/ 	.short	0x0000


	//----- nvinfo : EIATTR_MAXREG_COUNT
	.align		4
        /*00cc*/ 	.byte	0x03, 0x1b
        /*00ce*/ 	.short	0x00ff


	//----- nvinfo : EIATTR_NUM_BARRIERS
	.align		4
        /*00d0*/ 	.byte	0x02, 0x4c
        /*00d2*/ 	.byte	0x01
	.zero		1


	//----- nvinfo : EIATTR_MERCURY_ISA_VERSION
	.align		4
        /*00d4*/ 	.byte	0x03, 0x5f
        /*00d6*/ 	.short	0x0101


	//----- nvinfo : EIATTR_VRC_CTA_INIT_COUNT
	.align		4
        /*00d8*/ 	.byte	0x02, 0x4a
	.zero		1
	.zero		1


	//----- nvinfo : EIATTR_EXIT_INSTR_OFFSETS
	.align		4
        /*00dc*/ 	.byte	0x04, 0x1c
        /*00de*/ 	.short	(.L_309 - .L_308)


	//   ....[0]....
.L_308:
        /*00e0*/ 	.word	0x00002470


	//   ....[1]....
        /*00e4*/ 	.word	0x000058a0


	//----- nvinfo : EIATTR_CRS_STACK_SIZE
	.align		4
.L_309:
        /*00e8*/ 	.byte	0x04, 0x1e
        /*00ea*/ 	.short	(.L_311 - .L_310)
.L_310:
        /*00ec*/ 	.word	0x00000000


	//----- nvinfo : EIATTR_CBANK_PARAM_SIZE
	.align		4
.L_311:
        /*00f0*/ 	.byte	0x03, 0x19
        /*00f2*/ 	.short	0x0050


	//----- nvinfo : EIATTR_PARAM_CBANK
	.align		4
        /*00f4*/ 	.byte	0x04, 0x0a
        /*00f6*/ 	.short	(.L_313 - .L_312)
	.align		4
.L_312:
        /*00f8*/ 	.word	index@(.nv.constant0._Z13gather_kernelIiEvPKT_PKiPS0_S4_iS4_iS4_iiii)
        /*00fc*/ 	.short	0x0380
        /*00fe*/ 	.short	0x0050


	//----- nvinfo : EIATTR_SW_WAR
	.align		4
.L_313:
        /*0100*/ 	.byte	0x04, 0x36
        /*0102*/ 	.short	(.L_315 - .L_314)
.L_314:
        /*0104*/ 	.word	0x00000008
.L_315:


//--------------------- .nv.info._Z13gather_kernelIsEvPKT_PKiPS0_S4_iS4_iS4_iiii --------------------------
	.section	.nv.info._Z13gather_kernelIsEvPKT_PKiPS0_S4_iS4_iS4_iiii,"",@"SHT_CUDA_INFO"
	.sectionflags	@""
	.align	4


	//----- nvinfo : EIATTR_CUDA_API_VERSION
	.align		4
        /*0000*/ 	.byte	0x04, 0x37
        /*0002*/ 	.short	(.L_317 - .L_316)
.L_316:
        /*0004*/ 	.word	0x00000082


	//----- nvinfo : EIATTR_KPARAM_INFO
	.align		4
.L_317:
        /*0008*/ 	.byte	0x04, 0x17
        /*000a*/ 	.short	(.L_319 - .L_318)
.L_318:
        /*000c*/ 	.word	0x00000000
        /*0010*/ 	.short	0x000b
        /*0012*/ 	.short	0x004c
        /*0014*/ 	.byte	0x00, 0xf0, 0x11, 0x00


	//----- nvinfo : EIATTR_KPARAM_INFO
	.align		4
.L_319:
        /*0018*/ 	.byte	0x04, 0x17
        /*001a*/ 	.short	(.L_321 - .L_320)
.L_320:
        /*001c*/ 	.word	0x00000000
        /*0020*/ 	.short	0x000a
        /*0022*/ 	.short	0x0048
        /*0024*/ 	.byte	0x00, 0xf0, 0x11, 0x00


	//----- nvinfo : EIATTR_KPARAM_INFO
	.align		4
.L_321:
        /*0028*/ 	.byte	0x04, 0x17
        /*002a*/ 	.short	(.L_323 - .L_322)
.L_322:
        /*002c*/ 	.word	0x00000000
        /*0030*/ 	.short	0x0009
        /*0032*/ 	.short	0x0044
        /*0034*/ 	.byte	0x00, 0xf0, 0x11, 0x00


	//----- nvinfo : EIATTR_KPARAM_INFO
	.align		4
.L_323:
        /*0038*/ 	.byte	0x04, 0x17
        /*003a*/ 	.short	(.L_325 - .L_324)
.L_324:
        /*003c*/ 	.word	0x00000000
        /*0040*/ 	.short	0x0008
        /*0042*/ 	.short	0x0040
        /*0044*/ 	.byte	0x00, 0xf0, 0x11, 0x00


	//----- nvinfo : EIATTR_KPARAM_INFO
	.align		4
.L_325:
        /*0048*/ 	.byte	0x04, 0x17
        /*004a*/ 	.short	(.L_327 - .L_326)
.L_326:
        /*004c*/ 	.word	0x00000000
        /*0050*/ 	.short	0x0007
        /*0052*/ 	.short	0x0038
        /*0054*/ 	.byte	0x00, 0xf5, 0x21, 0x00


	//----- nvinfo : EIATTR_KPARAM_INFO
	.align		4
.L_327:
        /*0058*/ 	.byte	0x04, 0x17
        /*005a*/ 	.short	(.L_329 - .L_328)
.L_328:
        /*005c*/ 	.word	0x00000000
        /*0060*/ 	.short	0x0006
        /*0062*/ 	.short	0x0030
        /*0064*/ 	.byte	0x00, 0xf0, 0x11, 0x00


	//----- nvinfo : EIATTR_KPARAM_INFO
	.align		4
.L_329:
        /*0068*/ 	.byte	0x04, 0x17
        /*006a*/ 	.short	(.L_331 - .L_330)
.L_330:
        /*006c*/ 	.word	0x00000000
        /*0070*/ 	.short	0x0005
        /*0072*/ 	.short	0x0028
        /*0074*/ 	.byte	0x00, 0xf5, 0x21, 0x00


	//----- nvinfo : EIATTR_KPARAM_INFO
	.align		4
.L_331:
        /*0078*/ 	.byte	0x04, 0x17
        /*007a*/ 	.short	(.L_333 - .L_332)
.L_332:
        /*007c*/ 	.word	0x00000000
        /*0080*/ 	.short	0x0004
        /*0082*/ 	.short	0x0020
        /*0084*/ 	.byte	0x00, 0xf0, 0x11, 0x00


	//----- nvinfo : EIATTR_KPARAM_INFO
	.align		4
.L_333:
        /*0088*/ 	.byte	0x04, 0x17
        /*008a*/ 	.short	(.L_335 - .L_334)
.L_334:
        /*008c*/ 	.word	0x00000000
        /*0090*/ 	.short	0x0003
        /*0092*/ 	.short	0x0018
        /*0094*/ 	.byte	0x00, 0xf5, 0x21, 0x00


	//----- nvinfo : EIATTR_KPARAM_INFO
	.align		4
.L_335:
        /*0098*/ 	.byte	0x04, 0x17
        /*009a*/ 	.short	(.L_337 - .L_336)
.L_336:
        /*009c*/ 	.word	0x00000000
        /*00a0*/ 	.short	0x0002
        /*00a2*/ 	.short	0x0010
        /*00a4*/ 	.byte	0x00, 0xf5, 0x21, 0x00


	//----- nvinfo : EIATTR_KPARAM_INFO
	.align		4
.L_337:
        /*00a8*/ 	.byte	0x04, 0x17
        /*00aa*/ 	.short	(.L_339 - .L_338)
.L_338:
        /*00ac*/ 	.word	0x00000000
        /*00b0*/ 	.short	0x0001
        /*00b2*/ 	.short	0x0008
        /*00b4*/ 	.byte	0x00, 0xf5, 0x21, 0x00


	//----- nvinfo : EIATTR_KPARAM_INFO
	.align		4
.L_339:
        /*00b8*/ 	.byte	0x04, 0x17
        /*00ba*/ 	.short	(.L_341 - .L_340)
.L_340:
        /*00bc*/ 	.word	0x00000000
        /*00c0*/ 	.short	0x0000
        /*00c2*/ 	.short	0x0000
        /*00c4*/ 	.byte	0x00, 0xf5, 0x21, 0x00


	//----- nvinfo : EIATTR_SPARSE_MMA_MASK
	.align		4
.L_341:
        /*00c8*/ 	.byte	0x03, 0x50
        /*00ca*/ 	.short	0x0000


	//----- nvinfo : EIATTR_MAXREG_COUNT
	.align		4
        /*00cc*/ 	.byte	0x03, 0x1b
        /*00ce*/ 	.short	0x00ff


	//----- nvinfo : EIATTR_NUM_BARRIERS
	.align		4
        /*00d0*/ 	.byte	0x02, 0x4c
        /*00d2*/ 	.byte	0x01
	.zero		1


	//----- nvinfo : EIATTR_MERCURY_ISA_VERSION
	.align		4
        /*00d4*/ 	.byte	0x03, 0x5f
        /*00d6*/ 	.short	0x0101


	//----- nvinfo : EIATTR_VRC_CTA_INIT_COUNT
	.align		4
        /*00d8*/ 	.byte	0x02, 0x4a
	.zero		1
	.zero		1


	//----- nvinfo : EIATTR_EXIT_INSTR_OFFSETS
	.align		4
        /*00dc*/ 	.byte	0x04, 0x1c
        /*00de*/ 	.short	(.L_343 - .L_342)


	//   ....[0]....
.L_342:
        /*00e0*/ 	.word	0x00002470


	//   ....[1]....
        /*00e4*/ 	.word	0x000058a0


	//----- nvinfo : EIATTR_CRS_STACK_SIZE
	.align		4
.L_343:
        /*00e8*/ 	.byte	0x04, 0x1e
        /*00ea*/ 	.short	(.L_345 - .L_344)
.L_344:
        /*00ec*/ 	.word	0x00000000


	//----- nvinfo : EIATTR_CBANK_PARAM_SIZE
	.align		4
.L_345:
        /*00f0*/ 	.byte	0x03, 0x19
        /*00f2*/ 	.short	0x0050


	//----- nvinfo : EIATTR_PARAM_CBANK
	.align		4
        /*00f4*/ 	.byte	0x04, 0x0a
        /*00f6*/ 	.short	(.L_347 - .L_346)
	.align		4
.L_346:
        /*00f8*/ 	.word	index@(.nv.constant0._Z13gather_kernelIsEvPKT_PKiPS0_S4_iS4_iS4_iiii)
        /*00fc*/ 	.short	0x0380
        /*00fe*/ 	.short	0x0050


	//----- nvinfo : EIATTR_SW_WAR
	.align		4
.L_347:
        /*0100*/ 	.byte	0x04, 0x36
        /*0102*/ 	.short	(.L_349 - .L_348)
.L_348:
        /*0104*/ 	.word	0x00000008
.L_349:


//--------------------- .nv.info._Z13gather_kernelItEvPKT_PKiPS0_S4_iS4_iS4_iiii --------------------------
	.section	.nv.info._Z13gather_kernelItEvPKT_PKiPS0_S4_iS4_iS4_iiii,"",@"SHT_CUDA_INFO"
	.sectionflags	@""
	.align	4


	//----- nvinfo : EIATTR_CUDA_API_VERSION
	.align		4
        /*0000*/ 	.byte	0x04, 0x37
        /*0002*/ 	.short	(.L_351 - .L_350)
.L_350:
        /*0004*/ 	.word	0x00000082


	//----- nvinfo : EIATTR_KPARAM_INFO
	.align		4
.L_351:
        /*0008*/ 	.byte	0x04, 0x17
        /*000a*/ 	.short	(.L_353 - .L_352)
.L_352:
        /*000c*/ 	.word	0x00000000
        /*0010*/ 	.short	0x000b
        /*0012*/ 	.short	0x004c
        /*0014*/ 	.byte	0x00, 0xf0, 0x11, 0x00


	//----- nvinfo : EIATTR_KPARAM_INFO
	.align		4
.L_353:
        /*0018*/ 	.byte	0x04, 0x17
        /*001a*/ 	.short	(.L_355 - .L_354)
.L_354:
        /*001c*/ 	.word	0x00000000
        /*0020*/ 	.short	0x000a
        /*0022*/ 	.short	0x0048
        /*0024*/ 	.byte	0x00, 0xf0, 0x11, 0x00


	//----- nvinfo : EIATTR_KPARAM_INFO
	.align		4
.L_355:
        /*0028*/ 	.byte	0x04, 0x17
        /*002a*/ 	.short	(.L_357 - .L_356)
.L_356:
        /*002c*/ 	.word	0x00000000
        /*0030*/ 	.short	0x0009
        /*0032*/ 	.short	0x0044
        /*0034*/ 	.byte	0x00, 0xf0, 0x11, 0x00


	//----- nvinfo : EIATTR_KPARAM_INFO
	.align		4
.L_357:
        /*0038*/ 	.byte	0x04, 0x17
        /*003a*/ 	.short	(.L_359 - .L_358)
.L_358:
        /*003c*/ 	.word	0x00000000
        /*0040*/ 	.short	0x0008
        /*0042*/ 	.short	0x0040
        /*0044*/ 	.byte	0x00, 0xf0, 0x11, 0x00


	//----- nvinfo : EIATTR_KPARAM_INFO
	.align		4
.L_359:
        /*0048*/ 	.byte	0x04, 0x17
        /*004a*/ 	.short	(.L_361 - .L_360)
.L_360:
        /*004c*/ 	.word	0x00000000
        /*0050*/ 	.short	0x0007
        /*0052*/ 	.short	0x0038
        /*0054*/ 	.byte	0x00, 0xf5, 0x21, 0x00


	//----- nvinfo : EIATTR_KPARAM_INFO
	.align		4
.L_361:
        /*0058*/ 	.byte	0x04, 0x17
        /*005a*/ 	.short	(.L_363 - .L_362)
.L_362:
        /*005c*/ 	.word	0x00000000
        /*0060*/ 	.short	0x0006
        /*0062*/ 	.short	0x0030
        /*0064*/ 	.byte	0x00, 0xf0, 0x11, 0x00


	//----- nvinfo : EIATTR_KPARAM_INFO
	.align		4
.L_363:
        /*0068*/ 	.byte	0x04, 0x17
        /*006a*/ 	.short	(.L_365 - .L_364)
.L_364:
        /*006c*/ 	.word	0x00000000
        /*0070*/ 	.short	0x0005
        /*0072*/ 	.short	0x0028
        /*0074*/ 	.byte	0x00, 0xf5, 0x21, 0x00


	//----- nvinfo : EIATTR_KPARAM_INFO
	.align		4
.L_365:
        /*0078*/ 	.byte	0x04, 0x17
        /*007a*/ 	.short	(.L_367 - .L_366)
.L_366:
        /*007c*/ 	.word	0x00000000
        /*0080*/ 	.short	0x0004
        /*0082*/ 	.short	0x0020
        /*0084*/ 	.byte	0x00, 0xf0, 0x11, 0x00


	//----- nvinfo : EIATTR_KPARAM_INFO
	.align		4
.L_367:
        /*0088*/ 	.byte	0x04, 0x17
        /*008a*/ 	.short	(.L_369 - .L_368)
.L_368:
        /*008c*/ 	.word	0x00000000
        /*0090*/ 	.short	0x0003
        /*0092*/ 	.short	0x0018
        /*0094*/ 	.byte	0x00, 0xf5, 0x21, 0x00


	//----- nvinfo : EIATTR_KPARAM_INFO
	.align		4
.L_369:
        /*0098*/ 	.byte	0x04, 0x17
        /*009a*/ 	.short	(.L_371 - .L_370)
.L_370:
        /*009c*/ 	.word	0x00000000
        /*00a0*/ 	.short	0x0002
        /*00a2*/ 	.short	0x0010
        /*00a4*/ 	.byte	0x00, 0xf5, 0x21, 0x00


	//----- nvinfo : EIATTR_KPARAM_INFO
	.align		4
.L_371:
        /*00a8*/ 	.byte	0x04, 0x17
        /*00aa*/ 	.short	(.L_373 - .L_372)
.L_372:
        /*00ac*/ 	.word	0x00000000
        /*00b0*/ 	.short	0x0001
        /*00b2*/ 	.short	0x0008
        /*00b4*/ 	.byte	0x00, 0xf5, 0x21, 0x00


	//----- nvinfo : EIATTR_KPARAM_INFO
	.align		4
.L_373:
        /*00b8*/ 	.byte	0x04, 0x17
        /*00ba*/ 	.short	(.L_375 - .L_374)
.L_374:
        /*00bc*/ 	.word	0x00000000
        /*00c0*/ 	.short	0x0000
        /*00c2*/ 	.short	0x0000
        /*00c4*/ 	.byte	0x00, 0xf5, 0x21, 0x00


	//----- nvinfo : EIATTR_SPARSE_MMA_MASK
	.align		4
.L_375:
        /*00c8*/ 	.byte	0x03, 0x50
        /*00ca*/ 	.short	0x0000


	//----- nvinfo : EIATTR_MAXREG_COUNT
	.align		4
        /*00cc*/ 	.byte	0x03, 0x1b
        /*00ce*/ 	.short	0x00ff


	//----- nvinfo : EIATTR_NUM_BARRIERS
	.align		4
        /*00d0*/ 	.byte	0x02, 0x4c
        /*00d2*/ 	.byte	0x01
	.zero		1


	//----- nvinfo : EIATTR_MERCURY_ISA_VERSION
	.align		4
        /*00d4*/ 	.byte	0x03, 0x5f
        /*00d6*/ 	.short	0x0101


	//----- nvinfo : EIATTR_VRC_CTA_INIT_COUNT
	.align		4
        /*00d8*/ 	.byte	0x02, 0x4a
	.zero		1
	.zero		1


	//----- nvinfo : EIATTR_EXIT_INSTR_OFFSETS
	.align		4
        /*00dc*/ 	.byte	0x04, 0x1c
        /*00de*/ 	.short	(.L_377 - .L_376)


	//   ....[0]....
.L_376:
        /*00e0*/ 	.word	0x00002470


	//   ....[1]....
        /*00e4*/ 	.word	0x000058a0


	//----- nvinfo : EIATTR_CRS_STACK_SIZE
	.align		4
.L_377:
        /*00e8*/ 	.byte	0x04, 0x1e
        /*00ea*/ 	.short	(.L_379 - .L_378)
.L_378:
        /*00ec*/ 	.word	0x00000000


	//----- nvinfo : EIATTR_CBANK_PARAM_SIZE
	.align		4
.L_379:
        /*00f0*/ 	.byte	0x03, 0x19
        /*00f2*/ 	.short	0x0050


	//----- nvinfo : EIATTR_PARAM_CBANK
	.align		4
        /*00f4*/ 	.byte	0x04, 0x0a
        /*00f6*/ 	.short	(.L_381 - .L_380)
	.align		4
.L_380:
        /*00f8*/ 	.word	index@(.nv.constant0._Z13gather_kernelItEvPKT_PKiPS0_S4_iS4_iS4_iiii)
        /*00fc*/ 	.short	0x0380
        /*00fe*/ 	.short	0x0050


	//----- nvinfo : EIATTR_SW_WAR
	.align		4
.L_381:
        /*0100*/ 	.byte	0x04, 0x36
        /*0102*/ 	.short	(.L_383 - .L_382)
.L_382:
        /*0104*/ 	.word	0x00000008
.L_383:


//--------------------- .nv.info._Z13gather_kernelIcEvPKT_PKiPS0_S4_iS4_iS4_iiii --------------------------
	.section	.nv.info._Z13gather_kernelIcEvPKT_PKiPS0_S4_iS4_iS4_iiii,"",@"SHT_CUDA_INFO"
	.sectionflags	@""
	.align	4


	//----- nvinfo : EIATTR_CUDA_API_VERSION
	.align		4
        /*0000*/ 	.byte	0x04, 0x37
        /*0002*/ 	.short	(.L_385 - .L_384)
.L_384:
        /*0004*/ 	.word	0x00000082


	//----- nvinfo : EIATTR_KPARAM_INFO
	.align		4
.L_385:
        /*0008*/ 	.byte	0x04, 0x17
        /*000a*/ 	.short	(.L_387 - .L_386)
.L_386:
        /*000c*/ 	.word	0x00000000
        /*0010*/ 	.short	0x000b
        /*0012*/ 	.short	0x004c
        /*0014*/ 	.byte	0x00, 0xf0, 0x11, 0x00


	//----- nvinfo : EIATTR_KPARAM_INFO
	.align		4
.L_387:
        /*0018*/ 	.byte	0x04, 0x17
        /*001a*/ 	.short	(.L_389 - .L_388)
.L_388:
        /*001c*/ 	.word	0x00000000
        /*0020*/ 	.short	0x000a
        /*0022*/ 	.short	0x0048
        /*0024*/ 	.byte	0x00, 0xf0, 0x11, 0x00


	//----- nvinfo : EIATTR_KPARAM_INFO
	.align		4
.L_389:
        /*0028*/ 	.byte	0x04, 0x17
        /*002a*/ 	.short	(.L_391 - .L_390)
.L_390:
        /*002c*/ 	.word	0x00000000
        /*0030*/ 	.short	0x0009
        /*0032*/ 	.short	0x0044
        /*0034*/ 	.byte	0x00, 0xf0, 0x11, 0x00


	//----- nvinfo : EIATTR_KPARAM_INFO
	.align		4
.L_391:
        /*0038*/ 	.byte	0x04, 0x17
        /*003a*/ 	.short	(.L_393 - .L_392)
.L_392:
        /*003c*/ 	.word	0x00000000
        /*0040*/ 	.short	0x0008
        /*0042*/ 	.short	0x0040
        /*0044*/ 	.byte	0x00, 0xf0, 0x11, 0x00


	//----- nvinfo : EIATTR_KPARAM_INFO
	.align		4
.L_393:
        /*0048*/ 	.byte	0x04, 0x17
        /*004a*/ 	.short	(.L_395 - .L_394)
.L_394:
        /*004c*/ 	.word	0x00000000
        /*0050*/ 	.short	0x0007
        /*0052*/ 	.short	0x0038
        /*0054*/ 	.byte	0x00, 0xf5, 0x21, 0x00


	//----- nvinfo : EIATTR_KPARAM_INFO
	.align		4
.L_395:
        /*0058*/ 	.byte	0x04, 0x17
        /*005a*/ 	.short	(.L_397 - .L_396)
.L_396:
        /*005c*/ 	.word	0x00000000
        /*0060*/ 	.short	0x0006
        /*0062*/ 	.short	0x0030
        /*0064*/ 	.byte	0x00, 0xf0, 0x11, 0x00


	//----- nvinfo : EIATTR_KPARAM_INFO
	.align		4
.L_397:
        /*0068*/ 	.byte	0x04, 0x17
        /*006a*/ 	.short	(.L_399 - .L_398)
.L_398:
        /*006c*/ 	.word	0x00000000
        /*0070*/ 	.short	0x0005
        /*0072*/ 	.short	0x0028
        /*0074*/ 	.byte	0x00, 0xf5, 0x21, 0x00


	//----- nvinfo : EIATTR_KPARAM_INFO
	.align		4
.L_399:
        /*0078*/ 	.byte	0x04, 0x17
        /*007a*/ 	.short	(.L_401 - .L_400)
.L_400:
        /*007c*/ 	.word	0x00000000
        /*0080*/ 	.short	0x0004
        /*0082*/ 	.short	0x0020
        /*0084*/ 	.byte	0x00, 0xf0, 0x11, 0x00


	//----- nvinfo : EIATTR_KPARAM_INFO
	.align		4
.L_401:
        /*0088*/ 	.byte	0x04, 0x17
        /*008a*/ 	.short	(.L_403 - .L_402)
.L_402:
        /*008c*/ 	.word	0x00000000
        /*0090*/ 	.short	0x0003
        /*0092*/ 	.short	0x0018
        /*0094*/ 	.byte	0x00, 0xf5, 0x21, 0x00


	//----- nvinfo : EIATTR_KPARAM_INFO
	.align		4
.L_403:
        /*0098*/ 	.byte	0x04, 0x17
        /*009a*/ 	.short	(.L_405 - .L_404)
.L_404:
        /*009c*/ 	.word	0x00000000
        /*00a0*/ 	.short	0x0002
        /*00a2*/ 	.short	0x0010
        /*00a4*/ 	.byte	0x00, 0xf5, 0x21, 0x00


	//----- nvinfo : EIATTR_KPARAM_INFO
	.align		4
.L_405:
        /*00a8*/ 	.byte	0x04, 0x17
        /*00aa*/ 	.short	(.L_407 - .L_406)
.L_406:
        /*00ac*/ 	.word	0x00000000
        /*00b0*/ 	.short	0x0001
        /*00b2*/ 	.short	0x0008
        /*00b4*/ 	.byte	0x00, 0xf5, 0x21, 0x00


	//----- nvinfo : EIATTR_KPARAM_INFO
	.align		4
.L_407:
        /*00b8*/ 	.byte	0x04, 0x17
        /*00ba*/ 	.short	(.L_409 - .L_408)
.L_408:
        /*00bc*/ 	.word	0x00000000
        /*00c0*/ 	.short	0x0000
        /*00c2*/ 	.short	0x0000
        /*00c4*/ 	.byte	0x00, 0xf5, 0x21, 0x00


	//----- nvinfo : EIATTR_SPARSE_MMA_MASK
	.align		4
.L_409:
        /*00c8*/ 	.byte	0x03, 0x50
        /*00ca*/ 	.short	0x0000


	//----- nvinfo : EIATTR_MAXREG_COUNT
	.align		4
        /*00cc*/ 	.byte	0x03, 0x1b
        /*00ce*/ 	.short	0x00ff


	//----- nvinfo : EIATTR_NUM_BARRIERS
	.align		4
        /*00d0*/ 	.byte	0x02, 0x4c
        /*00d2*/ 	.byte	0x01
	.zero		1


	//----- nvinfo : EIATTR_MERCURY_ISA_VERSION
	.align		4
        /*00d4*/ 	.byte	0x03, 0x5f
        /*00d6*/ 	.short	0x0101


	//----- nvinfo : EIATTR_VRC_CTA_INIT_COUNT
	.align		4
        /*00d8*/ 	.byte	0x02, 0x4a
	.zero		1
	.zero		1


	//----- nvinfo : EIATTR_EXIT_INSTR_OFFSETS
	.align		4
        /*00dc*/ 	.byte	0x04, 0x1c
        /*00de*/ 	.short	(.L_411 - .L_410)


	//   ....[0]....
.L_410:
        /*00e0*/ 	.word	0x00002470


	//   ....[1]....
        /*00e4*/ 	.word	0x000058b0


	//----- nvinfo : EIATTR_CRS_STACK_SIZE
	.align		4
.L_411:
        /*00e8*/ 	.byte	0x04, 0x1e
        /*00ea*/ 	.short	(.L_413 - .L_412)
.L_412:
        /*00ec*/ 	.word	0x00000000


	//----- nvinfo : EIATTR_CBANK_PARAM_SIZE
	.align		4
.L_413:
        /*00f0*/ 	.byte	0x03, 0x19
        /*00f2*/ 	.short	0x0050


	//----- nvinfo : EIATTR_PARAM_CBANK
	.align		4
        /*00f4*/ 	.byte	0x04, 0x0a
        /*00f6*/ 	.short	(.L_415 - .L_414)
	.align		4
.L_414:
        /*00f8*/ 	.word	index@(.nv.constant0._Z13gather_kernelIcEvPKT_PKiPS0_S4_iS4_iS4_iiii)
        /*00fc*/ 	.short	0x0380
        /*00fe*/ 	.short	0x0050


	//----- nvinfo : EIATTR_SW_WAR
	.align		4
.L_415:
        /*0100*/ 	.byte	0x04, 0x36
        /*0102*/ 	.short	(.L_417 - .L_416)
.L_416:
        /*0104*/ 	.word	0x00000008
.L_417:


//--------------------- .nv.info._Z13gather_kernelIhEvPKT_PKiPS0_S4_iS4_iS4_iiii --------------------------
	.section	.nv.info._Z13gather_kernelIhEvPKT_PKiPS0_S4_iS4_iS4_iiii,"",@"SHT_CUDA_INFO"
	.sectionflags	@""
	.align	4


	//----- nvinfo : EIATTR_CUDA_API_VERSION
	.align		4
        /*0000*/ 	.byte	0x04, 0x37
        /*0002*/ 	.short	(.L_419 - .L_418)
.L_418:
        /*0004*/ 	.word	0x00000082


	//----- nvinfo : EIATTR_KPARAM_INFO
	.align		4
.L_419:
        /*0008*/ 	.byte	0x04, 0x17
        /*000a*/ 	.short	(.L_421 - .L_420)
.L_420:
        /*000c*/ 	.word	0x00000000
        /*0010*/ 	.short	0x000b
        /*0012*/ 	.short	0x004c
        /*0014*/ 	.byte	0x00, 0xf0, 0x11, 0x00


	//----- nvinfo : EIATTR_KPARAM_INFO
	.align		4
.L_421:
        /*0018*/ 	.byte	0x04, 0x17
        /*001a*/ 	.short	(.L_423 - .L_422)
.L_422:
        /*001c*/ 	.word	0x00000000
        /*0020*/ 	.short	0x000a
        /*0022*/ 	.short	0x0048
        /*0024*/ 	.byte	0x00, 0xf0, 0x11, 0x00


	//----- nvinfo : EIATTR_KPARAM_INFO
	.align		4
.L_423:
        /*0028*/ 	.byte	0x04, 0x17
        /*002a*/ 	.short	(.L_425 - .L_424)
.L_424:
        /*002c*/ 	.word	0x00000000
        /*0030*/ 	.short	0x0009
        /*0032*/ 	.short	0x0044
        /*0034*/ 	.byte	0x00, 0xf0, 0x11, 0x00


	//----- nvinfo : EIATTR_KPARAM_INFO
	.align		4
.L_425:
        /*0038*/ 	.byte	0x04, 0x17
        /*003a*/ 	.short	(.L_427 - .L_426)
.L_426:
        /*003c*/ 	.word	0x00000000
        /*0040*/ 	.short	0x0008
        /*0042*/ 	.short	0x0040
        /*0044*/ 	.byte	0x00, 0xf0, 0x11, 0x00


	//----- nvinfo : EIATTR_KPARAM_INFO
	.align		4
.L_427:
        /*0048*/ 	.byte	0x04, 0x17
        /*004a*/ 	.short	(.L_429 - .L_428)
.L_428:
        /*004c*/ 	.word	0x00000000
        /*0050*/ 	.short	0x0007
        /*0052*/ 	.short	0x0038
        /*0054*/ 	.byte	0x00, 0xf5, 0x21, 0x00


	//----- nvinfo : EIATTR_KPARAM_INFO
	.align		4
.L_429:
        /*0058*/ 	.byte	0x04, 0x17
        /*005a*/ 	.short	(.L_431 - .L_430)
.L_430:
        /*005c*/ 	.word	0x00000000
        /*0060*/ 	.short	0x0006
        /*0062*/ 	.short	0x0030
        /*0064*/ 	.byte	0x00, 0xf0, 0x11, 0x00


	//----- nvinfo : EIATTR_KPARAM_INFO
	.align		4
.L_431:
        /*0068*/ 	.byte	0x04, 0x17
        /*006a*/ 	.short	(.L_433 - .L_432)
.L_432:
        /*006c*/ 	.word	0x00000000
        /*0070*/ 	.short	0x0005
        /*0072*/ 	.short	0x0028
        /*0074*/ 	.byte	0x00, 0xf5, 0x21, 0x00


	//----- nvinfo : EIATTR_KPARAM_INFO
	.align		4
.L_433:
        /*0078*/ 	.byte	0x04, 0x17
        /*007a*/ 	.short	(.L_435 - .L_434)
.L_434:
        /*007c*/ 	.word	0x00000000
        /*0080*/ 	.short	0x0004
        /*0082*/ 	.short	0x0020
        /*0084*/ 	.byte	0x00, 0xf0, 0x11, 0x00


	//----- nvinfo : EIATTR_KPARAM_INFO
	.align		4
.L_435:
        /*0088*/ 	.byte	0x04, 0x17
        /*008a*/ 	.short	(.L_437 - .L_436)
.L_436:
        /*008c*/ 	.word	0x00000000
        /*0090*/ 	.short	0x0003
        /*0092*/ 	.short	0x0018
        /*0094*/ 	.byte	0x00, 0xf5, 0x21, 0x00


	//----- nvinfo : EIATTR_KPARAM_INFO
	.align		4
.L_437:
        /*0098*/ 	.byte	0x04, 0x17
        /*009a*/ 	.short	(.L_439 - .L_438)
.L_438:
        /*009c*/ 	.word	0x00000000
        /*00a0*/ 	.short	0x0002
        /*00a2*/ 	.short	0x0010
        /*00a4*/ 	.byte	0x00, 0xf5, 0x21, 0x00


	//----- nvinfo : EIATTR_KPARAM_INFO
	.align		4
.L_439:
        /*00a8*/ 	.byte	0x04, 0x17
        /*00aa*/ 	.short	(.L_441 - .L_440)
.L_440:
        /*00ac*/ 	.word	0x00000000
        /*00b0*/ 	.short	0x0001
        /*00b2*/ 	.short	0x0008
        /*00b4*/ 	.byte	0x00, 0xf5, 0x21, 0x00


	//----- nvinfo : EIATTR_KPARAM_INFO
	.align		4
.L_441:
        /*00b8*/ 	.byte	0x04, 0x17
        /*00ba*/ 	.short	(.L_443 - .L_442)
.L_442:
        /*00bc*/ 	.word	0x00000000
        /*00c0*/ 	.short	0x0000
        /*00c2*/ 	.short	0x0000
        /*00c4*/ 	.byte	0x00, 0xf5, 0x21, 0x00


	//----- nvinfo : EIATTR_SPARSE_MMA_MASK
	.align		4
.L_443:
        /*00c8*/ 	.byte	0x03, 0x50
        /*00ca*/ 	.short	0x0000


	//----- nvinfo : EIATTR_MAXREG_COUNT
	.align		4
        /*00cc*/ 	.byte	0x03, 0x1b
        /*00ce*/ 	.short	0x00ff


	//----- nvinfo : EIATTR_NUM_BARRIERS
	.align		4
        /*00d0*/ 	.byte	0x02, 0x4c
        /*00d2*/ 	.byte	0x01
	.zero		1


	//----- nvinfo : EIATTR_MERCURY_ISA_VERSION
	.align		4
        /*00d4*/ 	.byte	0x03, 0x5f
        /*00d6*/ 	.short	0x0101


	//----- nvinfo : EIATTR_VRC_CTA_INIT_COUNT
	.align		4
        /*00d8*/ 	.byte	0x02, 0x4a
	.zero		1
	.zero		1


	//----- nvinfo : EIATTR_EXIT_INSTR_OFFSETS
	.align		4
        /*00dc*/ 	.byte	0x04, 0x1c
        /*00de*/ 	.short	(.L_445 - .L_444)


	//   ....[0]....
.L_444:
        /*00e0*/ 	.word	0x00002470


	//   ....[1]....
        /*00e4*/ 	.word	0x000058b0


	//----- nvinfo : EIATTR_CRS_STACK_SIZE
	.align		4
.L_445:
        /*00e8*/ 	.byte	0x04, 0x1e
        /*00ea*/ 	.short	(.L_447 - .L_446)
.L_446:
        /*00ec*/ 	.word	0x00000000


	//----- nvinfo : EIATTR_CBANK_PARAM_SIZE
	.align		4
.L_447:
        /*00f0*/ 	.byte	0x03, 0x19
        /*00f2*/ 	.short	0x0050


	//----- nvinfo : EIATTR_PARAM_CBANK
	.align		4
        /*00f4*/ 	.byte	0x04, 0x0a
        /*00f6*/ 	.short	(.L_449 - .L_448)
	.align		4
.L_448:
        /*00f8*/ 	.word	index@(.nv.constant0._Z13gather_kernelIhEvPKT_PKiPS0_S4_iS4_iS4_iiii)
        /*00fc*/ 	.short	0x0380
        /*00fe*/ 	.short	0x0050


	//----- nvinfo : EIATTR_SW_WAR
	.align		4
.L_449:
        /*0100*/ 	.byte	0x04, 0x36
        /*0102*/ 	.short	(.L_451 - .L_450)
.L_450:
        /*0104*/ 	.word	0x00000008
.L_451:


//--------------------- .nv.info._Z12super_gatherI6__half7__half2Li2EEvPKT_PKiPS2_S6_iS6_ii --------------------------
	.section	.nv.info._Z12super_gatherI6__half7__half2Li2EEvPKT_PKiPS2_S6_iS6_ii,"",@"SHT_CUDA_INFO"
	.sectionflags	@""
	.align	4


	//----- nvinfo : EIATTR_CUDA_API_VERSION
	.align		4
        /*0000*/ 	.byte	0x04, 0x37
        /*0002*/ 	.short	(.L_453 - .L_452)
.L_452:
        /*0004*/ 	.word	0x00000082


	//----- nvinfo : EIATTR_KPARAM_INFO
	.align		4
.L_453:
        /*0008*/ 	.byte	0x04, 0x17
        /*000a*/ 	.short	(.L_455 - .L_454)
.L_454:
        /*000c*/ 	.word	0x00000000
        /*0010*/ 	.short	0x0007
        /*0012*/ 	.short	0x0034
        /*0014*/ 	.byte	0x00, 0xf0, 0x11, 0x00


	//----- nvinfo : EIATTR_KPARAM_INFO
	.align		4
.L_455:
        /*0018*/ 	.byte	0x04, 0x17
        /*001a*/ 	.short	(.L_457 - .L_456)
.L_456:
        /*001c*/ 	.word	0x00000000
        /*0020*/ 	.short	0x0006
        /*0022*/ 	.short	0x0030
        /*0024*/ 	.byte	0x00, 0xf0, 0x11, 0x00


	//----- nvinfo : EIATTR_KPARAM_INFO
	.align		4
.L_457:
        /*0028*/ 	.byte	0x04, 0x17
        /*002a*/ 	.short	(.L_459 - .L_458)
.L_458:
        /*002c*/ 	.word	0x00000000
        /*0030*/ 	.short	0x0005
        /*0032*/ 	.short	0x0028
        /*0034*/ 	.byte	0x00, 0xf5, 0x21, 0x00


	//----- nvinfo : EIATTR_KPARAM_INFO
	.align		4
.L_459:
        /*0038*/ 	.byte	0x04, 0x17
        /*003a*/ 	.short	(.L_461 - .L_460)
.L_460:
        /*003c*/ 	.word	0x00000000
        /*0040*/ 	.short	0x0004
        /*0042*/ 	.short	0x0020
        /*0044*/ 	.byte	0x00, 0xf0, 0x11, 0x00


	//----- nvinfo : EIATTR_KPARAM_INFO
	.align		4
.L_461:
        /*0048*/ 	.byte	0x04, 0x17
        /*004a*/ 	.short	(.L_463 - .L_462)
.L_462:
        /*004c*/ 	.word	0x00000000
        /*0050*/ 	.short	0x0003
        /*0052*/ 	.short	0x0018
        /*0054*/ 	.byte	0x00, 0xf5, 0x21, 0x00


	//----- nvinfo : EIATTR_KPARAM_INFO
	.align		4
.L_463:
        /*0058*/ 	.byte	0x04, 0x17
        /*005a*/ 	.short	(.L_465 - .L_464)
.L_464:
        /*005c*/ 	.word	0x00000000
        /*0060*/ 	.short	0x0002
        /*0062*/ 	.short	0x0010
        /*0064*/ 	.byte	0x00, 0xf5, 0x21, 0x00


	//----- nvinfo : EIATTR_KPARAM_INFO
	.align		4
.L_465:
        /*0068*/ 	.byte	0x04, 0x17
        /*006a*/ 	.short	(.L_467 - .L_466)
.L_466:
        /*006c*/ 	.word	0x00000000
        /*0070*/ 	.short	0x0001
        /*0072*/ 	.short	0x0008
        /*0074*/ 	.byte	0x00, 0xf5, 0x21, 0x00


	//----- nvinfo : EIATTR_KPARAM_INFO
	.align		4
.L_467:
        /*0078*/ 	.byte	0x04, 0x17
        /*007a*/ 	.short	(.L_469 - .L_468)
.L_468:
        /*007c*/ 	.word	0x00000000
        /*0080*/ 	.short	0x0000
        /*0082*/ 	.short	0x0000
        /*0084*/ 	.byte	0x00, 0xf5, 0x21, 0x00


	//----- nvinfo : EIATTR_SPARSE_MMA_MASK
	.align		4
.L_469:
        /*0088*/ 	.byte	0x03, 0x50
        /*008a*/ 	.short	0x0000


	//----- nvinfo : EIATTR_MAXREG_COUNT
	.align		4
        /*008c*/ 	.byte	0x03, 0x1b
        /*008e*/ 	.short	0x00ff


	//----- nvinfo : EIATTR_NUM_BARRIERS
	.align		4
        /*0090*/ 	.byte	0x02, 0x4c
        /*0092*/ 	.byte	0x01
	.zero		1


	//----- nvinfo : EIATTR_MERCURY_ISA_VERSION
	.align		4
        /*0094*/ 	.byte	0x03, 0x5f
        /*0096*/ 	.short	0x0101


	//----- nvinfo : EIATTR_VRC_CTA_INIT_COUNT
	.align		4
        /*0098*/ 	.byte	0x02, 0x4a
	.zero		1
	.zero		1


	//----- nvinfo : EIATTR_EXIT_INSTR_OFFSETS
	.align		4
        /*009c*/ 	.byte	0x04, 0x1c
        /*009e*/ 	.short	(.L_471 - .L_470)


	//   ....[0]....
.L_470:
        /*00a0*/ 	.word	0x00000ba0


	//   ....[1]....
        /*00a4*/ 	.word	0x00000bb0


	//   ....[2]....
        /*00a8*/ 	.word	0x00000c80


	//   ....[3]....
        /*00ac*/ 	.word	0x00000ee0


	//----- nvinfo : EIATTR_CRS_STACK_SIZE
	.align		4
.L_471:
        /*00b0*/ 	.byte	0x04, 0x1e
        /*00b2*/ 	.short	(.L_473 - .L_472)
.L_472:
        /*00b4*/ 	.word	0x00000000


	//----- nvinfo : EIATTR_CBANK_PARAM_SIZE
	.align		4
.L_473:
        /*00b8*/ 	.byte	0x03, 0x19
        /*00ba*/ 	.short	0x0038


	//----- nvinfo : EIATTR_PARAM_CBANK
	.align		4
        /*00bc*/ 	.byte	0x04, 0x0a
        /*00be*/ 	.short	(.L_475 - .L_474)
	.align		4
.L_474:
        /*00c0*/ 	.word	index@(.nv.constant0._Z12super_gatherI6__half7__half2Li2EEvPKT_PKiPS2_S6_iS6_ii)
        /*00c4*/ 	.short	0x0380
        /*00c6*/ 	.short	0x0038


	//----- nvinfo : EIATTR_SW_WAR
	.align		4
.L_475:
        /*00c8*/ 	.byte	0x04, 0x36
        /*00ca*/ 	.short	(.L_477 - .L_476)
.L_476:
        /*00cc*/ 	.word	0x00000008
.L_477:


//--------------------- .nv.info._Z12super_gatherIf6float4Li4EEvPKT_PKiPS1_S5_iS5_ii --------------------------
	.section	.nv.info._Z12super_gatherIf6float4Li4EEvPKT_PKiPS1_S5_iS5_ii,"",@"SHT_CUDA_INFO"
	.sectionflags	@""
	.align	4


	//----- nvinfo : EIATTR_CUDA_API_VERSION
	.align		4
        /*0000*/ 	.byte	0x04, 0x37
        /*0002*/ 	.short	(.L_479 - .L_478)
.L_478:
        /*0004*/ 	.word	0x00000082


	//----- nvinfo : EIATTR_KPARAM_INFO
	.align		4
.L_479:
        /*0008*/ 	.byte	0x04, 0x17
        /*000a*/ 	.short	(.L_481 - .L_480)
.L_480:
        /*000c*/ 	.word	0x00000000
        /*0010*/ 	.short	0x0007
        /*0012*/ 	.short	0x0034
        /*0014*/ 	.byte	0x00, 0xf0, 0x11, 0x00


	//----- nvinfo : EIATTR_KPARAM_INFO
	.align		4
.L_481:
        /*0018*/ 	.byte	0x04, 0x17
        /*001a*/ 	.short	(.L_483 - .L_482)
.L_482:
        /*001c*/ 	.word	0x00000000
        /*0020*/ 	.short	0x0006
        /*0022*/ 	.short	0x0030
        /*0024*/ 	.byte	0x00, 0xf0, 0x11, 0x00


	//----- nvinfo : EIATTR_KPARAM_INFO
	.align		4
.L_483:
        /*0028*/ 	.byte	0x04, 0x17
        /*002a*/ 	.short	(.L_485 - .L_484)
.L_484:
        /*002c*/ 	.word	0x00000000
        /*0030*/ 	.short	0x0005
        /*0032*/ 	.short	0x0028
        /*0034*/ 	.byte	0x00, 0xf5, 0x21, 0x00


	//----- nvinfo : EIATTR_KPARAM_INFO
	.align		4
.L_485:
        /*0038*/ 	.byte	0x04, 0x17
        /*003a*/ 	.short	(.L_487 - .L_486)
.L_486:
        /*003c*/ 	.word	0x00000000
        /*0040*/ 	.short	0x0004
        /*0042*/ 	.short	0x0020
        /*0044*/ 	.byte	0x00, 0xf0, 0x11, 0x00


	//----- nvinfo : EIATTR_KPARAM_INFO
	.align		4
.L_487:
        /*0048*/ 	.byte	0x04, 0x17
        /*004a*/ 	.short	(.L_489 - .L_488)
.L_488:
        /*004c*/ 	.word	0x00000000
        /*0050*/ 	.short	0x0003
        /*0052*/ 	.short	0x0018
        /*0054*/ 	.byte	0x00, 0xf5, 0x21, 0x00


	//----- nvinfo : EIATTR_KPARAM_INFO
	.align		4
.L_489:
        /*0058*/ 	.byte	0x04, 0x17
        /*005a*/ 	.short	(.L_491 - .L_490)
.L_490:
        /*005c*/ 	.word	0x00000000
        /*0060*/ 	.short	0x0002
        /*0062*/ 	.short	0x0010
        /*0064*/ 	.byte	0x00, 0xf5, 0x21, 0x00


	//----- nvinfo : EIATTR_KPARAM_INFO
	.align		4
.L_491:
        /*0068*/ 	.byte	0x04, 0x17
        /*006a*/ 	.short	(.L_493 - .L_492)
.L_492:
        /*006c*/ 	.word	0x00000000
        /*0070*/ 	.short	0x0001
        /*0072*/ 	.short	0x0008
        /*0074*/ 	.byte	0x00, 0xf5, 0x21, 0x00


	//----- nvinfo : EIATTR_KPARAM_INFO
	.align		4
.L_493:
        /*0078*/ 	.byte	0x04, 0x17
        /*007a*/ 	.short	(.L_495 - .L_494)
.L_494:
        /*007c*/ 	.word	0x00000000
        /*0080*/ 	.short	0x0000
        /*0082*/ 	.short	0x0000
        /*0084*/ 	.byte	0x00, 0xf5, 0x21, 0x00


	//----- nvinfo : EIATTR_SPARSE_MMA_MASK
	.align		4
.L_495:
        /*0088*/ 	.byte	0x03, 0x50
        /*008a*/ 	.short	0x0000


	//----- nvinfo : EIATTR_MAXREG_COUNT
	.align		4
        /*008c*/ 	.byte	0x03, 0x1b
        /*008e*/ 	.short	0x00ff


	//----- nvinfo : EIATTR_NUM_BARRIERS
	.align		4
        /*0090*/ 	.byte	0x02, 0x4c
        /*0092*/ 	.byte	0x01
	.zero		1


	//----- nvinfo : EIATTR_MERCURY_ISA_VERSION
	.align		4
        /*0094*/ 	.byte	0x03, 0x5f
        /*0096*/ 	.short	0x0101


	//----- nvinfo : EIATTR_VRC_CTA_INIT_COUNT
	.align		4
        /*0098*/ 	.byte	0x02, 0x4a
	.zero		1
	.zero		1


	//----- nvinfo : EIATTR_EXIT_INSTR_OFFSETS
	.align		4
        /*009c*/ 	.byte	0x04, 0x1c
        /*009e*/ 	.short	(.L_497 - .L_496)


	//   ....[0]....
.L_496:
        /*00a0*/ 	.word	0x00000bb0


	//   ....[1]....
        /*00a4*/ 	.word	0x00000be0


	//   ....[2]....
        /*00a8*/ 	.word	0x00000ca0


	//   ....[3]....
        /*00ac*/ 	.word	0x00000f00


	//----- nvinfo : EIATTR_CRS_STACK_SIZE
	.align		4
.L_497:
        /*00b0*/ 	.byte	0x04, 0x1e
        /*00b2*/ 	.short	(.L_499 - .L_498)
.L_498:
        /*00b4*/ 	.word	0x00000000


	//----- nvinfo : EIATTR_CBANK_PARAM_SIZE
	.align		4
.L_499:
        /*00b8*/ 	.byte	0x03, 0x19
        /*00ba*/ 	.short	0x0038


	//----- nvinfo : EIATTR_PARAM_CBANK
	.align		4
        /*00bc*/ 	.byte	0x04, 0x0a
        /*00be*/ 	.short	(.L_501 - .L_500)
	.align		4
.L_500:
        /*00c0*/ 	.word	index@(.nv.constant0._Z12super_gatherIf6float4Li4EEvPKT_PKiPS1_S5_iS5_ii)
        /*00c4*/ 	.short	0x0380
        /*00c6*/ 	.short	0x0038


	//----- nvinfo : EIATTR_SW_WAR
	.align		4
.L_501:
        /*00c8*/ 	.byte	0x04, 0x36
        /*00ca*/ 	.short	(.L_503 - .L_502)
.L_502:
        /*00cc*/ 	.word	0x00000008
.L_503:


//--------------------- .nv.callgraph             --------------------------
	.section	.nv.callgraph,"",@"SHT_CUDA_CALLGRAPH"
	.align	4
	.sectionentsize	8
	.align		4
        /*0000*/ 	.word	0x00000000
	.align		4
        /*0004*/ 	.word	0xffffffff
	.align		4
        /*0008*/ 	.word	0x00000000
	.align		4
        /*000c*/ 	.word	0xfffffffe
	.align		4
        /*0010*/ 	.word	0x00000000
	.align		4
        /*0014*/ 	.word	0xfffffffd
	.align		4
        /*0018*/ 	.word	0x00000000
	.align		4
        /*001c*/ 	.word	0xfffffffc


//--------------------- .text._Z13gather_kernelIfEvPKT_PKiPS0_S4_iS4_iS4_iiii --------------------------
	.section	.text._Z13gather_kernelIfEvPKT_PKiPS0_S4_iS4_iS4_iiii,"ax",@progbits
	.align	128
        .global         _Z13gather_kernelIfEvPKT_PKiPS0_S4_iS4_iS4_iiii
        .type           _Z13gather_kernelIfEvPKT_PKiPS0_S4_iS4_iS4_iiii,@function
        .size           _Z13gather_kernelIfEvPKT_PKiPS0_S4_iS4_iS4_iiii,(.L_x_367 - _Z13gather_kernelIfEvPKT_PKiPS0_S4_iS4_iS4_iiii)
        .other          _Z13gather_kernelIfEvPKT_PKiPS0_S4_iS4_iS4_iiii,@"STO_CUDA_ENTRY STV_DEFAULT"
_Z13gather_kernelIfEvPKT_PKiPS0_S4_iS4_iS4_iiii:
.text._Z13gather_kernelIfEvPKT_PKiPS0_S4_iS4_iS4_iiii:
[----:B------:R-:W-:Y:S01]  /*0000*/  LDC R1, c[0x0][0x37c] ;  /* 0x0000df00ff017b82 */ /* 0x000fe20000000800 */
[----:B------:R-:W0:Y:S01]  /*0010*/  S2R R0, SR_TID.X ;  /* 0x0000000000007919 */ /* 0x000e220000002100 */
[----:B------:R-:W1:Y:S01]  /*0020*/  LDCU.64 UR8, c[0x0][0x358] ;  /* 0x00006b00ff0877ac */ /* 0x000e620008000a00 */
[----:B------:R-:W-:Y:S01]  /*0030*/  BSSY.RECONVERGENT B0, `(.L_x_0) ;  /* 0x000023b000007945 */ /* 0x000fe20003800200 */
[----:B0-----:R-:W-:-:S13]  /*0040*/  ISETP.NE.AND P0, PT, R0, RZ, PT ;  /* 0x000000ff0000720c */ /* 0x001fda0003f05270 */
[----:B-1----:R-:W-:Y:S05]  /*0050*/  @P0 BRA `(.L_x_1) ;  /* 0x0000002000e00947 */ /* 0x002fea0003800000 */
[----:B------:R-:W0:Y:S01]  /*0060*/  S2UR UR10, SR_CgaCtaId ;  /* 0x00000000000a79c3 */ /* 0x000e220000008800 */
[----:B------:R-:W1:Y:S01]  /*0070*/  LDCU UR4, c[0x0][0x3c0] ;  /* 0x00007800ff0477ac */ /* 0x000e620008000800 */
[----:B------:R-:W-:Y:S01]  /*0080*/  HFMA2 R2, -RZ, RZ, 0, 5.9604644775390625e-08 ;  /* 0x00000001ff027431 */ /* 0x000fe200000001ff */
[----:B------:R-:W-:Y:S01]  /*0090*/  UMOV UR6, 0x400 ;  /* 0x0000040000067882 */ /* 0x000fe20000000000 */
[----:B-1----:R-:W-:Y:S02]  /*00a0*/  UISETP.GE.AND UP0, UPT, UR4, 0x2, UPT ;  /* 0x000000020400788c */ /* 0x002fe4000bf06270 */
[----:B0-----:R-:W-:-:S04]  /*00b0*/  ULEA UR7, UR10, UR6, 0x18 ;  /* 0x000000060a077291 */ /* 0x001fc8000f8ec0ff */
[----:B------:R-:W-:-:S09]  /*00c0*/  ULEA UR5, UR4, UR7, 0x2 ;  /* 0x0000000704057291 */ /* 0x000fd2000f8e10ff */
[----:B------:R0:W-:Y:S01]  /*00d0*/  STS [UR5+-0x4], R2 ;  /* 0xfffffc02ff007988 */ /* 0x0001e20008000805 */
[----:B------:R-:W-:Y:S05]  /*00e0*/  BRA.U !UP0, `(.L_x_2) ;  /* 0x0000000908d47547 */ /* 0x000fea000b800000 */
[----:B------:R-:W-:Y:S01]  /*00f0*/  UIADD3 UR5, UPT, UPT, UR4, -0x1, URZ ;  /* 0xffffffff04057890 */ /* 0x000fe2000fffe0ff */
[----:B------:R-:W-:Y:S01]  /*0100*/  IMAD.MOV.U32 R10, RZ, RZ, 0x1 ;  /* 0x00000001ff0a7424 */ /* 0x000fe200078e00ff */
[----:B------:R-:W-:Y:S02]  /*0110*/  UIADD3 UR4, UPT, UPT, UR4, -0x2, URZ ;  /* 0xfffffffe04047890 */ /* 0x000fe4000fffe0ff */
[----:B------:R-:W-:Y:S02]  /*0120*/  ULOP3.LUT UR11, UR5, 0xf, URZ, 0xc0, !UPT ;  /* 0x0000000f050b7892 */ /* 0x000fe4000f8ec0ff */
[----:B------:R-:W-:Y:S02]  /*0130*/  UISETP.GE.U32.AND UP1, UPT, UR4, 0xf, UPT ;  /* 0x0000000f0400788c */ /* 0x000fe4000bf26070 */
[----:B------:R-:W-:Y:S01]  /*0140*/  MOV R4, UR4 ;  /* 0x0000000400047c02 */ /* 0x000fe20008000f00 */
[----:B------:R-:W-:-:S06]  /*0150*/  UISETP.NE.AND UP0, UPT, UR11, URZ, UPT ;  /* 0x000000ff0b00728c */ /* 0x000fcc000bf05270 */
[----:B------:R-:W-:Y:S05]  /*0160*/  BRA.U !UP1, `(.L_x_3) ;  /* 0x0000000509587547 */ /* 0x000fea000b800000 */
[----:B------:R-:W1:Y:S01]  /*0170*/  LDC.64 R12, c[0x0][0x3b8] ;  /* 0x0000ee00ff0c7b82 */ /* 0x000e620000000a00 */
[----:B------:R-:W-:Y:S01]  /*0180*/  IMAD.MOV.U32 R10, RZ, RZ, 0x1 ;  /* 0x00000001ff0a7424 */ /* 0x000fe200078e00ff */
[----:B------:R-:W-:Y:S01]  /*0190*/  ULOP3.LUT UR12, UR5, 0xfffffff0, URZ, 0xc0, !UPT ;  /* 0xfffffff0050c7892 */ /* 0x000fe2000f8ec0ff */
[----:B------:R-:W-:-:S11]  /*01a0*/  UMOV UR4, URZ ;  /* 0x000000ff00047c82 */ /* 0x000fd60008000000 */
.L_x_4:
[C---:B-12---:R-:W-:Y:S01]  /*01b0*/  IMAD.WIDE.U32 R6, R4.reuse, 0x4, R12 ;  /* 0x0000000404067825 */ /* 0x046fe200078e000c */
[----:B------:R-:W-:-:S04]  /*01c0*/  IADD3 R15, PT, PT, R4, -0x1, RZ ;  /* 0xffffffff040f7810 */ /* 0x000fc80007ffe0ff */
[----:B------:R-:W2:Y:S01]  /*01d0*/  LDG.E R5, desc[UR8][R6.64+0x4] ;  /* 0x0000040806057981 */ /* 0x000ea2000c1e1900 */
[C---:B------:R-:W-:Y:S02]  /*01e0*/  VIADD R19, R4.reuse, 0xfffffffe ;  /* 0xfffffffe04137836 */ /* 0x040fe40000000000 */
[--C-:B------:R-:W-:Y:S01]  /*01f0*/  IMAD.WIDE.U32 R14, R15, 0x4, R12.reuse ;  /* 0x000000040f0e7825 */ /* 0x100fe200078e000c */
[----:B------:R-:W3:Y:S01]  /*0200*/  LDG.E R3, desc[UR8][R6.64] ;  /* 0x0000000806037981 */ /* 0x000ee2000c1e1900 */
[C---:B------:R-:W-:Y:S02]  /*0210*/  IADD3 R21, PT, PT, R4.reuse, -0x3, RZ ;  /* 0xfffffffd04157810 */ /* 0x040fe40007ffe0ff */
[--C-:B------:R-:W-:Y:S01]  /*0220*/  IMAD.WIDE.U32 R18, R19, 0x4, R12.reuse ;  /* 0x0000000413127825 */ /* 0x100fe200078e000c */
[----:B------:R1:W4:Y:S03]  /*0230*/  LDG.E R9, desc[UR8][R14.64] ;  /* 0x000000080e097981 */ /* 0x000326000c1e1900 */
[C---:B------:R-:W-:Y:S01]  /*0240*/  VIADD R17, R4.reuse, 0xfffffffc ;  /* 0xfffffffc04117836 */ /* 0x040fe20000000000 */
[----:B------:R5:W4:Y:S01]  /*0250*/  LDG.E R8, desc[UR8][R18.64] ;  /* 0x0000000812087981 */ /* 0x000b22000c1e1900 */
[----:B------:R-:W-:Y:S01]  /*0260*/  IMAD.WIDE.U32 R20, R21, 0x4, R12 ;  /* 0x0000000415147825 */ /* 0x000fe200078e000c */
[----:B------:R-:W-:-:S03]  /*0270*/  IADD3 R25, PT, PT, R4, -0x5, RZ ;  /* 0xfffffffb04197810 */ /* 0x000fc60007ffe0ff */
[--C-:B------:R-:W-:Y:S01]  /*0280*/  IMAD.WIDE.U32 R16, R17, 0x4, R12.reuse ;  /* 0x0000000411107825 */ /* 0x100fe200078e000c */
[----:B------:R-:W4:Y:S03]  /*0290*/  LDG.E R11, desc[UR8][R20.64] ;  /* 0x00000008140b7981 */ /* 0x000f26000c1e1900 */
[C---:B------:R-:W-:Y:S01]  /*02a0*/  VIADD R23, R4.reuse, 0xfffffffa ;  /* 0xfffffffa04177836 */ /* 0x040fe20000000000 */
[----:B------:R0:W4:Y:S01]  /*02b0*/  LDG.E R6, desc[UR8][R16.64] ;  /* 0x0000000810067981 */ /* 0x000122000c1e1900 */
[----:B------:R-:W-:Y:S01]  /*02c0*/  IMAD.WIDE.U32 R24, R25, 0x4, R12 ;  /* 0x0000000419187825 */ /* 0x000fe200078e000c */
[----:B------:R-:W-:-:S03]  /*02d0*/  IADD3 R27, PT, PT, R4, -0x7, RZ ;  /* 0xfffffff9041b7810 */ /* 0x000fc60007ffe0ff */
[--C-:B-1----:R-:W-:Y:S01]  /*02e0*/  IMAD.WIDE.U32 R14, R23, 0x4, R12.reuse ;  /* 0x00000004170e7825 */ /* 0x102fe200078e000c */
[----:B------:R1:W4:Y:S01]  /*02f0*/  LDG.E R7, desc[UR8][R24.64] ;  /* 0x0000000818077981 */ /* 0x000322000c1e1900 */
[C---:B------:R-:W-:Y:S02]  /*0300*/  IADD3 R29, PT, PT, R4.reuse, -0x9, RZ ;  /* 0xfffffff7041d7810 */ /* 0x040fe40007ffe0ff */
[----:B------:R-:W-:Y:S01]  /*0310*/  VIADD R23, R4, 0xfffffff8 ;  /* 0xfffffff804177836 */ /* 0x000fe20000000000 */
[----:B------:R1:W4:Y:S01]  /*0320*/  LDG.E R26, desc[UR8][R14.64] ;  /* 0x000000080e1a7981 */ /* 0x000322000c1e1900 */
[----:B-----5:R-:W-:-:S04]  /*0330*/  IMAD.WIDE.U32 R18, R27, 0x4, R12 ;  /* 0x000000041b127825 */ /* 0x020fc800078e000c */
[--C-:B------:R-:W-:Y:S01]  /*0340*/  IMAD.WIDE.U32 R22, R23, 0x4, R12.reuse ;  /* 0x0000000417167825 */ /* 0x100fe200078e000c */
[----:B------:R5:W4:Y:S03]  /*0350*/  LDG.E R27, desc[UR8][R18.64] ;  /* 0x00000008121b7981 */ /* 0x000b26000c1e1900 */
[C---:B0-----:R-:W-:Y:S01]  /*0360*/  VIADD R17, R4.reuse, 0xfffffff6 ;  /* 0xfffffff604117836 */ /* 0x041fe20000000000 */
[----:B------:R0:W4:Y:S01]  /*0370*/  LDG.E R28, desc[UR8][R22.64] ;  /* 0x00000008161c7981 */ /* 0x000122000c1e1900 */
[----:B------:R-:W-:Y:S01]  /*0380*/  IMAD.WIDE.U32 R20, R29, 0x4, R12 ;  /* 0x000000041d147825 */ /* 0x000fe200078e000c */
[----:B------:R-:W-:-:S03]  /*0390*/  IADD3 R29, PT, PT, R4, -0xb, RZ ;  /* 0xfffffff5041d7810 */ /* 0x000fc60007ffe0ff */
[--C-:B------:R-:W-:Y:S02]  /*03a0*/  IMAD.WIDE.U32 R16, R17, 0x4, R12.reuse ;  /* 0x0000000411107825 */ /* 0x100fe400078e000c */
[----:B------:R-:W4:Y:S02]  /*03b0*/  LDG.E R20, desc[UR8][R20.64] ;  /* 0x0000000814147981 */ /* 0x000f24000c1e1900 */
[C---:B-1----:R-:W-:Y:S02]  /*03c0*/  VIADD R25, R4.reuse, 0xfffffff4 ;  /* 0xfffffff404197836 */ /* 0x042fe40000000000 */
[--C-:B------:R-:W-:Y:S01]  /*03d0*/  IMAD.WIDE.U32 R14, R29, 0x4, R12.reuse ;  /* 0x000000041d0e7825 */ /* 0x100fe200078e000c */
[----:B------:R-:W4:Y:S01]  /*03e0*/  LDG.E R16, desc[UR8][R16.64] ;  /* 0x0000000810107981 */ /* 0x000f22000c1e1900 */
[----:B------:R-:W-:Y:S02]  /*03f0*/  IADD3 R29, PT, PT, R4, -0xd, RZ ;  /* 0xfffffff3041d7810 */ /* 0x000fe40007ffe0ff */
[----:B-----5:R-:W-:-:S02]  /*0400*/  IMAD.WIDE.U32 R18, R25, 0x4, R12 ;  /* 0x0000000419127825 */ /* 0x020fc400078e000c */
[----:B------:R-:W5:Y:S02]  /*0410*/  LDG.E R14, desc[UR8][R14.64] ;  /* 0x000000080e0e7981 */ /* 0x000f64000c1e1900 */
[----:B------:R-:W-:Y:S02]  /*0420*/  VIADD R25, R4, 0xfffffff2 ;  /* 0xfffffff204197836 */ /* 0x000fe40000000000 */
[--C-:B0-----:R-:W-:Y:S01]  /*0430*/  IMAD.WIDE.U32 R22, R29, 0x4, R12.reuse ;  /* 0x000000041d167825 */ /* 0x101fe200078e000c */
[----:B------:R-:W5:Y:S03]  /*0440*/  LDG.E R18, desc[UR8][R18.64] ;  /* 0x0000000812127981 */ /* 0x000f66000c1e1900 */
[----:B------:R-:W-:Y:S02]  /*0450*/  IMAD.WIDE.U32 R24, R25, 0x4, R12 ;  /* 0x0000000419187825 */ /* 0x000fe400078e000c */
[----:B------:R-:W5:Y:S04]  /*0460*/  LDG.E R22, desc[UR8][R22.64] ;  /* 0x0000000816167981 */ /* 0x000f68000c1e1900 */
[----:B------:R-:W5:Y:S01]  /*0470*/  LDG.E R24, desc[UR8][R24.64] ;  /* 0x0000000818187981 */ /* 0x000f62000c1e1900 */
[----:B------:R-:W-:-:S04]  /*0480*/  UIADD3 UR4, UPT, UPT, UR4, 0x10, URZ ;  /* 0x0000001004047890 */ /* 0x000fc8000fffe0ff */
[----:B------:R-:W-:Y:S01]  /*0490*/  UISETP.NE.AND UP1, UPT, UR4, UR12, UPT ;  /* 0x0000000c0400728c */ /* 0x000fe2000bf25270 */
[----:B--2---:R-:W-:-:S04]  /*04a0*/  IMAD R10, R5, R10, RZ ;  /* 0x0000000a050a7224 */ /* 0x004fc800078e02ff */
[----:B---3--:R-:W-:-:S04]  /*04b0*/  IMAD R3, R10, R3, RZ ;  /* 0x000000030a037224 */ /* 0x008fc800078e02ff */
[----:B----4-:R-:W-:-:S04]  /*04c0*/  IMAD R9, R3, R9, RZ ;  /* 0x0000000903097224 */ /* 0x010fc800078e02ff */
[----:B------:R-:W-:-:S04]  /*04d0*/  IMAD R8, R9, R8, RZ ;  /* 0x0000000809087224 */ /* 0x000fc800078e02ff */
        /* <DEDUP_REMOVED lines=8> */
[----:B-----5:R-:W-:Y:S01]  /*0560*/  IMAD R14, R16, R14, RZ ;  /* 0x0000000e100e7224 */ /* 0x020fe200078e02ff */
[----:B------:R-:W-:-:S03]  /*0570*/  LEA R5, R4, UR7, 0x2 ;  /* 0x0000000704057c11 */ /* 0x000fc6000f8e10ff */
[----:B------:R-:W-:Y:S02]  /*0580*/  IMAD R18, R14, R18, RZ ;  /* 0x000000120e127224 */ /* 0x000fe400078e02ff */
[----:B------:R0:W-:Y:S02]  /*0590*/  STS [R5], R10 ;  /* 0x0000000a05007388 */ /* 0x0001e40000000800 */
[----:B------:R-:W-:Y:S02]  /*05a0*/  IMAD R22, R18, R22, RZ ;  /* 0x0000001612167224 */ /* 0x000fe400078e02ff */
[----:B------:R2:W-:Y:S02]  /*05b0*/  STS [R5+-0x4], R3 ;  /* 0xfffffc0305007388 */ /* 0x0005e40000000800 */
[----:B0-----:R-:W-:Y:S02]  /*05c0*/  IMAD R10, R22, R24, RZ ;  /* 0x00000018160a7224 */ /* 0x001fe400078e02ff */
[----:B------:R2:W-:Y:S04]  /*05d0*/  STS [R5+-0x8], R9 ;  /* 0xfffff80905007388 */ /* 0x0005e80000000800 */
        /* <DEDUP_REMOVED lines=12> */
[----:B------:R2:W-:Y:S01]  /*06a0*/  STS [R5+-0x3c], R10 ;  /* 0xffffc40a05007388 */ /* 0x0005e20000000800 */
[----:B------:R-:W-:Y:S01]  /*06b0*/  IADD3 R4, PT, PT, R4, -0x10, RZ ;  /* 0xfffffff004047810 */ /* 0x000fe20007ffe0ff */
[----:B------:R-:W-:Y:S06]  /*06c0*/  BRA.U UP1, `(.L_x_4) ;  /* 0xfffffff901b87547 */ /* 0x000fec000b83ffff */
.L_x_3:
[----:B------:R-:W-:Y:S05]  /*06d0*/  BRA.U !UP0, `(.L_x_2) ;  /* 0x0000000508587547 */ /* 0x000fea000b800000 */
[----:B------:R-:W-:Y:S02]  /*06e0*/  UISETP.GE.U32.AND UP0, UPT, UR11, 0x8, UPT ;  /* 0x000000080b00788c */ /* 0x000fe4000bf06070 */
[----:B------:R-:W-:-:S04]  /*06f0*/  ULOP3.LUT UR4, UR5, 0x7, URZ, 0xc0, !UPT ;  /* 0x0000000705047892 */ /* 0x000fc8000f8ec0ff */
[----:B------:R-:W-:-:S03]  /*0700*/  UISETP.NE.AND UP1, UPT, UR4, URZ, UPT ;  /* 0x000000ff0400728c */ /* 0x000fc6000bf25270 */
[----:B------:R-:W-:Y:S08]  /*0710*/  BRA.U !UP0, `(.L_x_5) ;  /* 0x0000000108a07547 */ /* 0x000ff0000b800000 */
[----:B--2---:R-:W1:Y:S01]  /*0720*/  LDC.64 R6, c[0x0][0x3b8] ;  /* 0x0000ee00ff067b82 */ /* 0x004e620000000a00 */
[C---:B------:R-:W-:Y:S01]  /*0730*/  VIADD R15, R4.reuse, 0xffffffff ;  /* 0xffffffff040f7836 */ /* 0x040fe20000000000 */
[C---:B------:R-:W-:Y:S01]  /*0740*/  IADD3 R17, PT, PT, R4.reuse, -0x2, RZ ;  /* 0xfffffffe04117810 */ /* 0x040fe20007ffe0ff */
[C---:B------:R-:W-:Y:S01]  /*0750*/  VIADD R19, R4.reuse, 0xfffffffd ;  /* 0xfffffffd04137836 */ /* 0x040fe20000000000 */
[C---:B------:R-:W-:Y:S01]  /*0760*/  IADD3 R9, PT, PT, R4.reuse, -0x4, RZ ;  /* 0xfffffffc04097810 */ /* 0x040fe20007ffe0ff */
[C---:B------:R-:W-:Y:S02]  /*0770*/  VIADD R21, R4.reuse, 0xfffffffb ;  /* 0xfffffffb04157836 */ /* 0x040fe40000000000 */
[----:B-1----:R-:W-:-:S05]  /*0780*/  IMAD.WIDE.U32 R12, R4, 0x4, R6 ;  /* 0x00000004040c7825 */ /* 0x002fca00078e0006 */
[----:B------:R-:W2:Y:S01]  /*0790*/  LDG.E R3, desc[UR8][R12.64+0x4] ;  /* 0x000004080c037981 */ /* 0x000ea2000c1e1900 */
[----:B------:R-:W-:-:S03]  /*07a0*/  IMAD.WIDE.U32 R14, R15, 0x4, R6 ;  /* 0x000000040f0e7825 */ /* 0x000fc600078e0006 */
[----:B------:R1:W3:Y:S01]  /*07b0*/  LDG.E R5, desc[UR8][R12.64] ;  /* 0x000000080c057981 */ /* 0x0002e2000c1e1900 */
[----:B------:R-:W-:-:S03]  /*07c0*/  IMAD.WIDE.U32 R16, R17, 0x4, R6 ;  /* 0x0000000411107825 */ /* 0x000fc600078e0006 */
[----:B------:R3:W4:Y:S01]  /*07d0*/  LDG.E R11, desc[UR8][R14.64] ;  /* 0x000000080e0b7981 */ /* 0x000722000c1e1900 */
[----:B------:R-:W-:-:S03]  /*07e0*/  IMAD.WIDE.U32 R18, R19, 0x4, R6 ;  /* 0x0000000413127825 */ /* 0x000fc600078e0006 */
[----:B------:R4:W5:Y:S01]  /*07f0*/  LDG.E R17, desc[UR8][R16.64] ;  /* 0x0000000810117981 */ /* 0x000962000c1e1900 */
[--C-:B------:R-:W-:Y:S01]  /*0800*/  IMAD.WIDE.U32 R8, R9, 0x4, R6.reuse ;  /* 0x0000000409087825 */ /* 0x100fe200078e0006 */
[----:B------:R-:W-:Y:S02]  /*0810*/  IADD3 R23, PT, PT, R4, -0x6, RZ ;  /* 0xfffffffa04177810 */ /* 0x000fe40007ffe0ff */
[----:B------:R-:W5:Y:S01]  /*0820*/  LDG.E R19, desc[UR8][R18.64] ;  /* 0x0000000812137981 */ /* 0x000f62000c1e1900 */
[----:B-1----:R-:W-:-:S03]  /*0830*/  IMAD.WIDE.U32 R12, R21, 0x4, R6 ;  /* 0x00000004150c7825 */ /* 0x002fc600078e0006 */
[----:B------:R-:W5:Y:S01]  /*0840*/  LDG.E R9, desc[UR8][R8.64] ;  /* 0x0000000808097981 */ /* 0x000f62000c1e1900 */
[----:B------:R-:W-:-:S03]  /*0850*/  IMAD.WIDE.U32 R6, R23, 0x4, R6 ;  /* 0x0000000417067825 */ /* 0x000fc600078e0006 */
[----:B------:R-:W5:Y:S04]  /*0860*/  LDG.E R13, desc[UR8][R12.64] ;  /* 0x000000080c0d7981 */ /* 0x000f68000c1e1900 */
[----:B------:R-:W5:Y:S01]  /*0870*/  LDG.E R7, desc[UR8][R6.64] ;  /* 0x0000000806077981 */ /* 0x000f62000c1e1900 */
[----:B--2---:R-:W-:Y:S01]  /*0880*/  IMAD R10, R3, R10, RZ ;  /* 0x0000000a030a7224 */ /* 0x004fe200078e02ff */
[C---:B------:R-:W-:Y:S01]  /*0890*/  LEA R3, R4.reuse, UR7, 0x2 ;  /* 0x0000000704037c11 */ /* 0x040fe2000f8e10ff */
[----:B------:R-:W-:Y:S02]  /*08a0*/  VIADD R4, R4, 0xfffffff8 ;  /* 0xfffffff804047836 */ /* 0x000fe40000000000 */
[----:B---3--:R-:W-:Y:S02]  /*08b0*/  IMAD R14, R10, R5, RZ ;  /* 0x000000050a0e7224 */ /* 0x008fe400078e02ff */
[----:B------:R1:W-:Y:S02]  /*08c0*/  STS [R3], R10 ;  /* 0x0000000a03007388 */ /* 0x0003e40000000800 */
[----:B----4-:R-:W-:-:S02]  /*08d0*/  IMAD R16, R14, R11, RZ ;  /* 0x0000000b0e107224 */ /* 0x010fc400078e02ff */
[----:B------:R1:W-:Y:S02]  /*08e0*/  STS [R3+-0x4], R14 ;  /* 0xfffffc0e03007388 */ /* 0x0003e40000000800 */
[----:B-----5:R-:W-:Y:S02]  /*08f0*/  IMAD R20, R16, R17, RZ ;  /* 0x0000001110147224 */ /* 0x020fe400078e02ff */
[----:B------:R1:W-:Y:S02]  /*0900*/  STS [R3+-0x8], R16 ;  /* 0xfffff81003007388 */ /* 0x0003e40000000800 */
[----:B------:R-:W-:Y:S02]  /*0910*/  IMAD R18, R20, R19, RZ ;  /* 0x0000001314127224 */ /* 0x000fe400078e02ff */
[----:B------:R1:W-:Y:S02]  /*0920*/  STS [R3+-0xc], R20 ;  /* 0xfffff41403007388 */ /* 0x0003e40000000800 */
[----:B------:R-:W-:-:S02]  /*0930*/  IMAD R22, R18, R9, RZ ;  /* 0x0000000912167224 */ /* 0x000fc400078e02ff */
[----:B------:R1:W-:Y:S02]  /*0940*/  STS [R3+-0x10], R18 ;  /* 0xfffff01203007388 */ /* 0x0003e40000000800 */
[----:B------:R-:W-:Y:S02]  /*0950*/  IMAD R8, R22, R13, RZ ;  /* 0x0000000d16087224 */ /* 0x000fe400078e02ff */
[----:B------:R1:W-:Y:S02]  /*0960*/  STS [R3+-0x14], R22 ;  /* 0xffffec1603007388 */ /* 0x0003e40000000800 */
[----:B------:R-:W-:Y:S02]  /*0970*/  IMAD R6, R8, R7, RZ ;  /* 0x0000000708067224 */ /* 0x000fe400078e02ff */
[----:B------:R1:W-:Y:S04]  /*0980*/  STS [R3+-0x18], R8 ;  /* 0xffffe80803007388 */ /* 0x0003e80000000800 */
[----:B------:R1:W-:Y:S02]  /*0990*/  STS [R3+-0x1c], R6 ;  /* 0xffffe40603007388 */ /* 0x0003e40000000800 */
.L_x_5:
[----:B------:R-:W-:Y:S05]  /*09a0*/  BRA.U !UP1, `(.L_x_2) ;  /* 0x0000000109a47547 */ /* 0x000fea000b800000 */
[----:B------:R-:W-:Y:S02]  /*09b0*/  UISETP.GE.U32.AND UP0, UPT, UR4, 0x4, UPT ;  /* 0x000000040400788c */ /* 0x000fe4000bf06070 */
[----:B------:R-:W-:-:S04]  /*09c0*/  ULOP3.LUT UR5, UR5, 0x3, URZ, 0xc0, !UPT ;  /* 0x0000000305057892 */ /* 0x000fc8000f8ec0ff */
[----:B------:R-:W-:-:S03]  /*09d0*/  UISETP.NE.AND UP1, UPT, UR5, URZ, UPT ;  /* 0x000000ff0500728c */ /* 0x000fc6000bf25270 */
[----:B------:R-:W-:Y:S08]  /*09e0*/  BRA.U !UP0, `(.L_x_6) ;  /* 0x0000000108547547 */ /* 0x000ff0000b800000 */
[----:B-12---:R-:W1:Y:S01]  /*09f0*/  LDC.64 R6, c[0x0][0x3b8] ;  /* 0x0000ee00ff067b82 */ /* 0x006e620000000a00 */
[C---:B------:R-:W-:Y:S01]  /*0a00*/  IADD3 R11, PT, PT, R4.reuse, -0x1, RZ ;  /* 0xffffffff040b7810 */ /* 0x040fe20007ffe0ff */
[C---:B------:R-:W-:Y:S02]  /*0a10*/  VIADD R3, R4.reuse, 0xfffffffe ;  /* 0xfffffffe04037836 */ /* 0x040fe40000000000 */
[----:B-1----:R-:W-:-:S05]  /*0a20*/  IMAD.WIDE.U32 R8, R4, 0x4, R6 ;  /* 0x0000000404087825 */ /* 0x002fca00078e0006 */
[----:B------:R-:W2:Y:S01]  /*0a30*/  LDG.E R12, desc[UR8][R8.64+0x4] ;  /* 0x00000408080c7981 */ /* 0x000ea2000c1e1900 */
[----:B------:R-:W-:-:S03]  /*0a40*/  IMAD.WIDE.U32 R10, R11, 0x4, R6 ;  /* 0x000000040b0a7825 */ /* 0x000fc600078e0006 */
[----:B------:R-:W3:Y:S01]  /*0a50*/  LDG.E R16, desc[UR8][R8.64] ;  /* 0x0000000808107981 */ /* 0x000ee2000c1e1900 */
[----:B------:R-:W-:-:S03]  /*0a60*/  IMAD.WIDE.U32 R6, R3, 0x4, R6 ;  /* 0x0000000403067825 */ /* 0x000fc600078e0006 */
[----:B------:R-:W4:Y:S04]  /*0a70*/  LDG.E R10, desc[UR8][R10.64] ;  /* 0x000000080a0a7981 */ /* 0x000f28000c1e1900 */
[----:B------:R-:W5:Y:S01]  /*0a80*/  LDG.E R7, desc[UR8][R6.64] ;  /* 0x0000000806077981 */ /* 0x000f62000c1e1900 */
[C---:B------:R-:W-:Y:S02]  /*0a90*/  LEA R14, R4.reuse, UR7, 0x2 ;  /* 0x00000007040e7c11 */ /* 0x040fe4000f8e10ff */
[----:B------:R-:W-:-:S03]  /*0aa0*/  IADD3 R4, PT, PT, R4, -0x4, RZ ;  /* 0xfffffffc04047810 */ /* 0x000fc60007ffe0ff */
[----:B------:R-:W2:Y:S02]  /*0ab0*/  LDS R3, [R14+0x4] ;  /* 0x000004000e037984 */ /* 0x000ea40000000800 */
[----:B--2---:R-:W-:-:S04]  /*0ac0*/  IMAD R3, R12, R3, RZ ;  /* 0x000000030c037224 */ /* 0x004fc800078e02ff */
[----:B---3--:R-:W-:Y:S01]  /*0ad0*/  IMAD R5, R16, R3, RZ ;  /* 0x0000000310057224 */ /* 0x008fe200078e02ff */
[----:B------:R3:W-:Y:S03]  /*0ae0*/  STS [R14], R3 ;  /* 0x000000030e007388 */ /* 0x0007e60000000800 */
[----:B----4-:R-:W-:Y:S01]  /*0af0*/  IMAD R12, R10, R5, RZ ;  /* 0x000000050a0c7224 */ /* 0x010fe200078e02ff */
[----:B------:R3:W-:Y:S03]  /*0b00*/  STS [R14+-0x4], R5 ;  /* 0xfffffc050e007388 */ /* 0x0007e60000000800 */
[----:B-----5:R-:W-:Y:S01]  /*0b10*/  IMAD R13, R7, R12, RZ ;  /* 0x0000000c070d7224 */ /* 0x020fe200078e02ff */
[----:B------:R3:W-:Y:S04]  /*0b20*/  STS [R14+-0x8], R12 ;  /* 0xfffff80c0e007388 */ /* 0x0007e80000000800 */
[----:B------:R3:W-:Y:S02]  /*0b30*/  STS [R14+-0xc], R13 ;  /* 0xfffff40d0e007388 */ /* 0x0007e40000000800 */
.L_x_6:
[----:B------:R-:W-:Y:S05]  /*0b40*/  BRA.U !UP1, `(.L_x_2) ;  /* 0x00000001093c7547 */ /* 0x000fea000b800000 */
[----:B--23--:R-:W-:Y:S01]  /*0b50*/  LEA R5, R4, UR7, 0x2 ;  /* 0x0000000704057c11 */ /* 0x00cfe2000f8e10ff */
[----:B-1----:R-:W1:Y:S01]  /*0b60*/  LDC.64 R6, c[0x0][0x3b8] ;  /* 0x0000ee00ff067b82 */ /* 0x002e620000000a00 */
[----:B------:R-:W-:-:S03]  /*0b70*/  UIADD3 UR5, UPT, UPT, -UR5, URZ, URZ ;  /* 0x000000ff05057290 */ /* 0x000fc6000fffe1ff */
[----:B------:R2:W3:Y:S01]  /*0b80*/  LDS R10, [R5+0x4] ;  /* 0x00000400050a7984 */ /* 0x0004e20000000800 */
[----:B------:R-:W-:-:S08]  /*0b90*/  VIADD R3, R5, 0x4 ;  /* 0x0000000405037836 */ /* 0x000fd00000000000 */
.L_x_7:
[----:B-1----:R-:W-:-:S06]  /*0ba0*/  IMAD.WIDE.U32 R8, R4, 0x4, R6 ;  /* 0x0000000404087825 */ /* 0x002fcc00078e0006 */
[----:B------:R-:W3:Y:S01]  /*0bb0*/  LDG.E R9, desc[UR8][R8.64+0x4] ;  /* 0x0000040808097981 */ /* 0x000ee2000c1e1900 */
[----:B------:R-:W-:Y:S01]  /*0bc0*/  UIADD3 UR5, UPT, UPT, UR5, 0x1, URZ ;  /* 0x0000000105057890 */ /* 0x000fe2000fffe0ff */
[----:B--2---:R-:W-:Y:S01]  /*0bd0*/  IADD3 R5, PT, PT, R3, -0x4, RZ ;  /* 0xfffffffc03057810 */ /* 0x004fe20007ffe0ff */
[----:B------:R-:W-:Y:S02]  /*0be0*/  VIADD R4, R4, 0xffffffff ;  /* 0xffffffff04047836 */ /* 0x000fe40000000000 */
[----:B------:R-:W-:Y:S01]  /*0bf0*/  UISETP.NE.AND UP0, UPT, UR5, URZ, UPT ;  /* 0x000000ff0500728c */ /* 0x000fe2000bf05270 */
[----:B---3--:R-:W-:-:S05]  /*0c00*/  IMAD R10, R9, R10, RZ ;  /* 0x0000000a090a7224 */ /* 0x008fca00078e02ff */
[----:B------:R1:W-:Y:S02]  /*0c10*/  STS [R3+-0x4], R10 ;  /* 0xfffffc0a03007388 */ /* 0x0003e40000000800 */
[----:B-1----:R-:W-:Y:S01]  /*0c20*/  MOV R3, R5 ;  /* 0x0000000500037202 */ /* 0x002fe20000000f00 */
[----:B------:R-:W-:Y:S06]  /*0c30*/  BRA.U UP0, `(.L_x_7) ;  /* 0xfffffffd00d87547 */ /* 0x000fec000b83ffff */
.L_x_2:
[----:B------:R-:W4:Y:S02]  /*0c40*/  LDCU UR11, c[0x0][0x3b0] ;  /* 0x00007600ff0b77ac */ /* 0x000f240008000800 */
[----:B----4-:R-:W-:-:S09]  /*0c50*/  UISETP.GE.AND UP0, UPT, UR11, 0x1, UPT ;  /* 0x000000010b00788c */ /* 0x010fd2000bf06270 */
[----:B------:R-:W-:Y:S05]  /*0c60*/  BRA.U !UP0, `(.L_x_8) ;  /* 0x0000000908ec7547 */ /* 0x000fea000b800000 */
[----:B------:R-:W-:Y:S02]  /*0c70*/  UIADD3 UR4, UPT, UPT, UR6, 0x80, URZ ;  /* 0x0000008006047890 */ /* 0x000fe4000fffe0ff */
[----:B------:R-:W-:Y:S02]  /*0c80*/  UISETP.NE.AND UP0, UPT, UR11, 0x1, UPT ;  /* 0x000000010b00788c */ /* 0x000fe4000bf05270 */
[----:B------:R-:W-:-:S04]  /*0c90*/  ULEA UR7, UR10, UR4, 0x18 ;  /* 0x000000040a077291 */ /* 0x000fc8000f8ec0ff */
[----:B------:R-:W-:-:S09]  /*0ca0*/  ULEA UR4, UR11, UR7, 0x2 ;  /* 0x000000070b047291 */ /* 0x000fd2000f8e10ff */
[----:B------:R4:W-:Y:S01]  /*0cb0*/  STS [UR4+-0x4], R2 ;  /* 0xfffffc02ff007988 */ /* 0x0009e20008000804 */
[----:B------:R-:W-:Y:S05]  /*0cc0*/  BRA.U !UP0, `(.L_x_8) ;  /* 0x0000000908d47547 */ /* 0x000fea000b800000 */
[----:B------:R-:W-:Y:S01]  /*0cd0*/  UIADD3 UR4, UPT, UPT, UR11, -0x2, URZ ;  /* 0xfffffffe0b047890 */ /* 0x000fe2000fffe0ff */
[----:B-12---:R-:W-:Y:S01]  /*0ce0*/  IMAD.MOV.U32 R10, RZ, RZ, 0x1 ;  /* 0x00000001ff0a7424 */ /* 0x006fe200078e00ff */
[----:B------:R-:W-:Y:S02]  /*0cf0*/  UIADD3 UR5, UPT, UPT, UR11, -0x1, URZ ;  /* 0xffffffff0b057890 */ /* 0x000fe4000fffe0ff */
[----:B------:R-:W-:Y:S02]  /*0d00*/  UISETP.GE.U32.AND UP1, UPT, UR4, 0xf, UPT ;  /* 0x0000000f0400788c */ /* 0x000fe4000bf26070 */
[----:B------:R-:W-:Y:S01]  /*0d10*/  ULOP3.LUT UR12, UR5, 0xf, URZ, 0xc0, !UPT ;  /* 0x0000000f050c7892 */ /* 0x000fe2000f8ec0ff */
[----:B------:R-:W-:-:S03]  /*0d20*/  MOV R4, UR4 ;  /* 0x0000000400047c02 */ /* 0x000fc60008000f00 */
[----:B------:R-:W-:-:S03]  /*0d30*/  UISETP.NE.AND UP0, UPT, UR12, URZ, UPT ;  /* 0x000000ff0c00728c */ /* 0x000fc6000bf05270 */
[----:B------:R-:W-:Y:S08]  /*0d40*/  BRA.U !UP1, `(.L_x_9) ;  /* 0x0000000509587547 */ /* 0x000ff0000b800000 */
[----:B---3--:R-:W1:Y:S01]  /*0d50*/  LDC.64 R12, c[0x0][0x3a8] ;  /* 0x0000ea00ff0c7b82 */ /* 0x008e620000000a00 */
[----:B------:R-:W-:Y:S01]  /*0d60*/  IMAD.MOV.U32 R10, RZ, RZ, 0x1 ;  /* 0x00000001ff0a7424 */ /* 0x000fe200078e00ff */
[----:B------:R-:W-:Y:S01]  /*0d70*/  ULOP3.LUT UR11, UR5, 0xfffffff0, URZ, 0xc0, !UPT ;  /* 0xfffffff0050b7892 */ /* 0x000fe2000f8ec0ff */
[----:B------:R-:W-:-:S11]  /*0d80*/  UMOV UR4, URZ ;  /* 0x000000ff00047c82 */ /* 0x000fd60008000000 */
.L_x_10:
        /* <DEDUP_REMOVED lines=8> */
[----:B------:R1:W5:Y:S03]  /*0e10*/  LDG.E R9, desc[UR8][R14.64] ;  /* 0x000000080e097981 */ /* 0x000366000c1e1900 */
        /* <DEDUP_REMOVED lines=15> */
[----:B0-----:R-:W-:-:S04]  /*0f10*/  IMAD.WIDE.U32 R18, R27, 0x4, R12 ;  /* 0x000000041b127825 */ /* 0x001fc800078e000c */
[--C-:B------:R-:W-:Y:S01]  /*0f20*/  IMAD.WIDE.U32 R22, R23, 0x4, R12.reuse ;  /* 0x0000000417167825 */ /* 0x100fe200078e000c */
[----:B------:R0:W4:Y:S03]  /*0f30*/  LDG.E R27, desc[UR8][R18.64] ;  /* 0x00000008121b7981 */ /* 0x000126000c1e1900 */
[C---:B------:R-:W-:Y:S01]  /*0f40*/  VIADD R17, R4.reuse, 0xfffffff6 ;  /* 0xfffffff604117836 */ /* 0x040fe20000000000 */
        /* <DEDUP_REMOVED lines=9> */
[----:B0-----:R-:W-:-:S02]  /*0fe0*/  IMAD.WIDE.U32 R18, R25, 0x4, R12 ;  /* 0x0000000419127825 */ /* 0x001fc400078e000c */
[----:B------:R-:W4:Y:S02]  /*0ff0*/  LDG.E R14, desc[UR8][R14.64] ;  /* 0x000000080e0e7981 */ /* 0x000f24000c1e1900 */
[----:B------:R-:W-:Y:S02]  /*1000*/  VIADD R25, R4, 0xfffffff2 ;  /* 0xfffffff204197836 */ /* 0x000fe40000000000 */
[--C-:B------:R-:W-:Y:S01]  /*1010*/  IMAD.WIDE.U32 R22, R29, 0x4, R12.reuse ;  /* 0x000000041d167825 */ /* 0x100fe200078e000c */
[----:B------:R-:W4:Y:S03]  /*1020*/  LDG.E R18, desc[UR8][R18.64] ;  /* 0x0000000812127981 */ /* 0x000f26000c1e1900 */
[----:B------:R-:W-:Y:S02]  /*1030*/  IMAD.WIDE.U32 R24, R25, 0x4, R12 ;  /* 0x0000000419187825 */ /* 0x000fe400078e000c */
[----:B------:R-:W4:Y:S04]  /*1040*/  LDG.E R22, desc[UR8][R22.64] ;  /* 0x0000000816167981 */ /* 0x000f28000c1e1900 */
[----:B------:R-:W4:Y:S01]  /*1050*/  LDG.E R24, desc[UR8][R24.64] ;  /* 0x0000000818187981 */ /* 0x000f22000c1e1900 */
[----:B------:R-:W-:-:S04]  /*1060*/  UIADD3 UR4, UPT, UPT, UR4, 0x10, URZ ;  /* 0x0000001004047890 */ /* 0x000fc8000fffe0ff */
[----:B------:R-:W-:Y:S01]  /*1070*/  UISETP.NE.AND UP1, UPT, UR4, UR11, UPT ;  /* 0x0000000b0400728c */ /* 0x000fe2000bf25270 */
[----:B--2---:R-:W-:-:S04]  /*1080*/  IMAD R10, R5, R10, RZ ;  /* 0x0000000a050a7224 */ /* 0x004fc800078e02ff */
[----:B---3--:R-:W-:-:S04]  /*1090*/  IMAD R3, R10, R3, RZ ;  /* 0x000000030a037224 */ /* 0x008fc800078e02ff */
[----:B-----5:R-:W-:-:S04]  /*10a0*/  IMAD R9, R3, R9, RZ ;  /* 0x0000000903097224 */ /* 0x020fc800078e02ff */
        /* <DEDUP_REMOVED lines=9> */
[----:B------:R-:W-:Y:S01]  /*1140*/  IMAD R14, R16, R14, RZ ;  /* 0x0000000e100e7224 */ /* 0x000fe200078e02ff */
        /* <DEDUP_REMOVED lines=22> */
.L_x_9:
[----:B------:R-:W-:Y:S05]  /*12b0*/  BRA.U !UP0, `(.L_x_8) ;  /* 0x0000000508587547 */ /* 0x000fea000b800000 */
[----:B------:R-:W-:Y:S02]  /*12c0*/  UISETP.GE.U32.AND UP0, UPT, UR12, 0x8, UPT ;  /* 0x000000080c00788c */ /* 0x000fe4000bf06070 */
[----:B------:R-:W-:-:S04]  /*12d0*/  ULOP3.LUT UR4, UR5, 0x7, URZ, 0xc0, !UPT ;  /* 0x0000000705047892 */ /* 0x000fc8000f8ec0ff */
[----:B------:R-:W-:-:S03]  /*12e0*/  UISETP.NE.AND UP1, UPT, UR4, URZ, UPT ;  /* 0x000000ff0400728c */ /* 0x000fc6000bf25270 */
[----:B------:R-:W-:Y:S08]  /*12f0*/  BRA.U !UP0, `(.L_x_11) ;  /* 0x0000000108a07547 */ /* 0x000ff0000b800000 */
[----:B--2---:R-:W3:Y:S01]  /*1300*/  LDC.64 R6, c[0x0][0x3a8] ;  /* 0x0000ea00ff067b82 */ /* 0x004ee20000000a00 */
[C---:B------:R-:W-:Y:S01]  /*1310*/  VIADD R15, R4.reuse, 0xffffffff ;  /* 0xffffffff040f7836 */ /* 0x040fe20000000000 */
[C---:B------:R-:W-:Y:S01]  /*1320*/  IADD3 R17, PT, PT, R4.reuse, -0x2, RZ ;  /* 0xfffffffe04117810 */ /* 0x040fe20007ffe0ff */
[C---:B------:R-:W-:Y:S01]  /*1330*/  VIADD R19, R4.reuse, 0xfffffffd ;  /* 0xfffffffd04137836 */ /* 0x040fe20000000000 */
[C---:B------:R-:W-:Y:S01]  /*1340*/  IADD3 R9, PT, PT, R4.reuse, -0x4, RZ ;  /* 0xfffffffc04097810 */ /* 0x040fe20007ffe0ff */
[C---:B------:R-:W-:Y:S02]  /*1350*/  VIADD R21, R4.reuse, 0xfffffffb ;  /* 0xfffffffb04157836 */ /* 0x040fe40000000000 */
[----:B---3--:R-:W-:-:S05]  /*1360*/  IMAD.WIDE.U32 R12, R4, 0x4, R6 ;  /* 0x00000004040c7825 */ /* 0x008fca00078e0006 */
[----:B------:R-:W2:Y:S01]  /*1370*/  LDG.E R3, desc[UR8][R12.64+0x4] ;  /* 0x000004080c037981 */ /* 0x000ea2000c1e1900 */
[----:B------:R-:W-:-:S03]  /*1380*/  IMAD.WIDE.U32 R14, R15, 0x4, R6 ;  /* 0x000000040f0e7825 */ /* 0x000fc600078e0006 */
[----:B------:R1:W3:Y:S01]  /*1390*/  LDG.E R5, desc[UR8][R12.64] ;  /* 0x000000080c057981 */ /* 0x0002e2000c1e1900 */
[----:B------:R-:W-:-:S03]  /*13a0*/  IMAD.WIDE.U32 R16, R17, 0x4, R6 ;  /* 0x0000000411107825 */ /* 0x000fc600078e0006 */
[----:B------:R3:W5:Y:S01]  /*13b0*/  LDG.E R11, desc[UR8][R14.64] ;  /* 0x000000080e0b7981 */ /* 0x000762000c1e1900 */
[----:B------:R-:W-:-:S03]  /*13c0*/  IMAD.WIDE.U32 R18, R19, 0x4, R6 ;  /* 0x0000000413127825 */ /* 0x000fc600078e0006 */
[----:B------:R5:W4:Y:S01]  /*13d0*/  LDG.E R17, desc[UR8][R16.64] ;  /* 0x0000000810117981 */ /* 0x000b22000c1e1900 */
[--C-:B------:R-:W-:Y:S01]  /*13e0*/  IMAD.WIDE.U32 R8, R9, 0x4, R6.reuse ;  /* 0x0000000409087825 */ /* 0x100fe200078e0006 */
[----:B------:R-:W-:Y:S02]  /*13f0*/  IADD3 R23, PT, PT, R4, -0x6, RZ ;  /* 0xfffffffa04177810 */ /* 0x000fe40007ffe0ff */
[----:B------:R-:W4:Y:S01]  /*1400*/  LDG.E R19, desc[UR8][R18.64] ;  /* 0x0000000812137981 */ /* 0x000f22000c1e1900 */
[----:B-1----:R-:W-:-:S03]  /*1410*/  IMAD.WIDE.U32 R12, R21, 0x4, R6 ;  /* 0x00000004150c7825 */ /* 0x002fc600078e0006 */
[----:B------:R-:W4:Y:S01]  /*1420*/  LDG.E R9, desc[UR8][R8.64] ;  /* 0x0000000808097981 */ /* 0x000f22000c1e1900 */
[----:B------:R-:W-:-:S03]  /*1430*/  IMAD.WIDE.U32 R6, R23, 0x4, R6 ;  /* 0x0000000417067825 */ /* 0x000fc600078e0006 */
[----:B------:R-:W4:Y:S04]  /*1440*/  LDG.E R13, desc[UR8][R12.64] ;  /* 0x000000080c0d7981 */ /* 0x000f28000c1e1900 */
[----:B------:R-:W4:Y:S01]  /*1450*/  LDG.E R7, desc[UR8][R6.64] ;  /* 0x0000000806077981 */ /* 0x000f22000c1e1900 */
[----:B--2---:R-:W-:Y:S01]  /*1460*/  IMAD R10, R3, R10, RZ ;  /* 0x0000000a030a7224 */ /* 0x004fe200078e02ff */
[C---:B------:R-:W-:Y:S01]  /*1470*/  LEA R3, R4.reuse, UR7, 0x2 ;  /* 0x0000000704037c11 */ /* 0x040fe2000f8e10ff */
[----:B------:R-:W-:Y:S02]  /*1480*/  VIADD R4, R4, 0xfffffff8 ;  /* 0xfffffff804047836 */ /* 0x000fe40000000000 */
[----:B---3--:R-:W-:Y:S02]  /*1490*/  IMAD R14, R10, R5, RZ ;  /* 0x000000050a0e7224 */ /* 0x008fe400078e02ff */
[----:B------:R1:W-:Y:S02]  /*14a0*/  STS [R3], R10 ;  /* 0x0000000a03007388 */ /* 0x0003e40000000800 */
[----:B-----5:R-:W-:-:S02]  /*14b0*/  IMAD R16, R14, R11, RZ ;  /* 0x0000000b0e107224 */ /* 0x020fc400078e02ff */
[----:B------:R1:W-:Y:S02]  /*14c0*/  STS [R3+-0x4], R14 ;  /* 0xfffffc0e03007388 */ /* 0x0003e40000000800 */
[----:B----4-:R-:W-:Y:S02]  /*14d0*/  IMAD R20, R16, R17, RZ ;  /* 0x0000001110147224 */ /* 0x010fe400078e02ff */
        /* <DEDUP_REMOVED lines=10> */
.L_x_11:
[----:B------:R-:W-:Y:S05]  /*1580*/  BRA.U !UP1, `(.L_x_8) ;  /* 0x0000000109a47547 */ /* 0x000fea000b800000 */
[----:B------:R-:W-:Y:S02]  /*1590*/  UISETP.GE.U32.AND UP0, UPT, UR4, 0x4, UPT ;  /* 0x000000040400788c */ /* 0x000fe4000bf06070 */
[----:B------:R-:W-:-:S04]  /*15a0*/  ULOP3.LUT UR5, UR5, 0x3, URZ, 0xc0, !UPT ;  /* 0x0000000305057892 */ /* 0x000fc8000f8ec0ff */
[----:B------:R-:W-:-:S03]  /*15b0*/  UISETP.NE.AND UP1, UPT, UR5, URZ, UPT ;  /* 0x000000ff0500728c */ /* 0x000fc6000bf25270 */
[----:B------:R-:W-:Y:S08]  /*15c0*/  BRA.U !UP0, `(.L_x_12) ;  /* 0x0000000108547547 */ /* 0x000ff0000b800000 */
[----:B-12---:R-:W1:Y:S01]  /*15d0*/  LDC.64 R6, c[0x0][0x3a8] ;  /* 0x0000ea00ff067b82 */ /* 0x006e620000000a00 */
[C---:B------:R-:W-:Y:S01]  /*15e0*/  IADD3 R11, PT, PT, R4.reuse, -0x1, RZ ;  /* 0xffffffff040b7810 */ /* 0x040fe20007ffe0ff */
[C---:B---3--:R-:W-:Y:S02]  /*15f0*/  VIADD R3, R4.reuse, 0xfffffffe ;  /* 0xfffffffe04037836 */ /* 0x048fe40000000000 */
[----:B-1----:R-:W-:-:S05]  /*1600*/  IMAD.WIDE.U32 R8, R4, 0x4, R6 ;  /* 0x0000000404087825 */ /* 0x002fca00078e0006 */
[----:B------:R-:W2:Y:S01]  /*1610*/  LDG.E R12, desc[UR8][R8.64+0x4] ;  /* 0x00000408080c7981 */ /* 0x000ea2000c1e1900 */
[----:B------:R-:W-:-:S03]  /*1620*/  IMAD.WIDE.U32 R10, R11, 0x4, R6 ;  /* 0x000000040b0a7825 */ /* 0x000fc600078e0006 */
[----:B------:R-:W3:Y:S01]  /*1630*/  LDG.E R16, desc[UR8][R8.64] ;  /* 0x0000000808107981 */ /* 0x000ee2000c1e1900 */
[----:B------:R-:W-:-:S03]  /*1640*/  IMAD.WIDE.U32 R6, R3, 0x4, R6 ;  /* 0x0000000403067825 */ /* 0x000fc600078e0006 */
[----:B------:R-:W5:Y:S04]  /*1650*/  LDG.E R10, desc[UR8][R10.64] ;  /* 0x000000080a0a7981 */ /* 0x000f68000c1e1900 */
[----:B------:R-:W4:Y:S01]  /*1660*/  LDG.E R7, desc[UR8][R6.64] ;  /* 0x0000000806077981 */ /* 0x000f22000c1e1900 */
[C---:B------:R-:W-:Y:S02]  /*1670*/  LEA R14, R4.reuse, UR7, 0x2 ;  /* 0x00000007040e7c11 */ /* 0x040fe4000f8e10ff */
[----:B------:R-:W-:-:S03]  /*1680*/  IADD3 R4, PT, PT, R4, -0x4, RZ ;  /* 0xfffffffc04047810 */ /* 0x000fc60007ffe0ff */
[----:B------:R-:W2:Y:S02]  /*1690*/  LDS R3, [R14+0x4] ;  /* 0x000004000e037984 */ /* 0x000ea40000000800 */
[----:B--2---:R-:W-:-:S04]  /*16a0*/  IMAD R3, R12, R3, RZ ;  /* 0x000000030c037224 */ /* 0x004fc800078e02ff */
[----:B---3--:R-:W-:Y:S01]  /*16b0*/  IMAD R5, R16, R3, RZ ;  /* 0x0000000310057224 */ /* 0x008fe200078e02ff */
[----:B------:R1:W-:Y:S03]  /*16c0*/  STS [R14], R3 ;  /* 0x000000030e007388 */ /* 0x0003e60000000800 */
[----:B-----5:R-:W-:Y:S01]  /*16d0*/  IMAD R12, R10, R5, RZ ;  /* 0x000000050a0c7224 */ /* 0x020fe200078e02ff */
[----:B------:R1:W-:Y:S03]  /*16e0*/  STS [R14+-0x4], R5 ;  /* 0xfffffc050e007388 */ /* 0x0003e60000000800 */
[----:B----4-:R-:W-:Y:S01]  /*16f0*/  IMAD R13, R7, R12, RZ ;  /* 0x0000000c070d7224 */ /* 0x010fe200078e02ff */
[----:B------:R1:W-:Y:S04]  /*1700*/  STS [R14+-0x8], R12 ;  /* 0xfffff80c0e007388 */ /* 0x0003e80000000800 */
[----:B------:R1:W-:Y:S02]  /*1710*/  STS [R14+-0xc], R13 ;  /* 0xfffff40d0e007388 */ /* 0x0003e40000000800 */
.L_x_12:
[----:B------:R-:W-:Y:S05]  /*1720*/  BRA.U !UP1, `(.L_x_8) ;  /* 0x00000001093c7547 */ /* 0x000fea000b800000 */
[----:B-123--:R-:W-:Y:S01]  /*1730*/  LEA R5, R4, UR7, 0x2 ;  /* 0x0000000704057c11 */ /* 0x00efe2000f8e10ff */
[----:B------:R-:W1:Y:S01]  /*1740*/  LDC.64 R6, c[0x0][0x3a8] ;  /* 0x0000ea00ff067b82 */ /* 0x000e620000000a00 */
[----:B------:R-:W-:-:S03]  /*1750*/  UIADD3 UR5, UPT, UPT, -UR5, URZ, URZ ;  /* 0x000000ff05057290 */ /* 0x000fc6000fffe1ff */
[----:B------:R2:W3:Y:S01]  /*1760*/  LDS R10, [R5+0x4] ;  /* 0x00000400050a7984 */ /* 0x0004e20000000800 */
[----:B------:R-:W-:-:S08]  /*1770*/  VIADD R3, R5, 0x4 ;  /* 0x0000000405037836 */ /* 0x000fd00000000000 */
.L_x_13:
        /* <DEDUP_REMOVED lines=10> */
.L_x_8:
[----:B------:R-:W5:Y:S01]  /*1820*/  LDCU UR4, c[0x0][0x3a0] ;  /* 0x00007400ff0477ac */ /* 0x000f620008000800 */
[----:B------:R-:W-:-:S04]  /*1830*/  UIADD3 UR6, UPT, UPT, UR6, 0x100, URZ ;  /* 0x0000010006067890 */ /* 0x000fc8000fffe0ff */
[----:B------:R-:W-:-:S04]  /*1840*/  ULEA UR6, UR10, UR6, 0x18 ;  /* 0x000000060a067291 */ /* 0x000fc8000f8ec0ff */
[----:B-----5:R-:W-:Y:S02]  /*1850*/  ULEA UR5, UR4, UR6, 0x2 ;  /* 0x0000000604057291 */ /* 0x020fe4000f8e10ff */
[----:B------:R-:W-:-:S07]  /*1860*/  UISETP.GE.AND UP0, UPT, UR4, 0x2, UPT ;  /* 0x000000020400788c */ /* 0x000fce000bf06270 */
[----:B------:R0:W-:Y:S02]  /*1870*/  STS [UR5+-0x4], R2 ;  /* 0xfffffc02ff007988 */ /* 0x0001e40008000805 */
        /* <DEDUP_REMOVED lines=9> */
[----:B01234-:R-:W0:Y:S01]  /*1910*/  LDC.64 R2, c[0x0][0x398] ;  /* 0x0000e600ff027b82 */ /* 0x01fe220000000a00 */
[----:B------:R-:W-:Y:S01]  /*1920*/  IMAD.MOV.U32 R21, RZ, RZ, 0x1 ;  /* 0x00000001ff157424 */ /* 0x000fe200078e00ff */
[----:B------:R-:W-:Y:S01]  /*1930*/  ULOP3.LUT UR10, UR5, 0xfffffff0, URZ, 0xc0, !UPT ;  /* 0xfffffff0050a7892 */ /* 0x000fe2000f8ec0ff */
[----:B------:R-:W-:-:S11]  /*1940*/  UMOV UR4, URZ ;  /* 0x000000ff00047c82 */ /* 0x000fd60008000000 */
.L_x_15:
[C---:B01----:R-:W-:Y:S01]  /*1950*/  IMAD.WIDE.U32 R4, R17.reuse, 0x4, R2 ;  /* 0x0000000411047825 */ /* 0x043fe200078e0002 */
[----:B------:R-:W-:-:S04]  /*1960*/  IADD3 R23, PT, PT, R17, -0x1, RZ ;  /* 0xffffffff11177810 */ /* 0x000fc80007ffe0ff */
[----:B------:R-:W2:Y:S01]  /*1970*/  LDG.E R18, desc[UR8][R4.64+0x4] ;  /* 0x0000040804127981 */ /* 0x000ea2000c1e1900 */
[----:B------:R-:W-:Y:S01]  /*1980*/  IMAD.WIDE.U32 R22, R23, 0x4, R2 ;  /* 0x0000000417167825 */ /* 0x000fe200078e0002 */
[C---:B------:R-:W-:Y:S02]  /*1990*/  IADD3 R27, PT, PT, R17.reuse, -0x3, RZ ;  /* 0xfffffffd111b7810 */ /* 0x040fe40007ffe0ff */
[----:B------:R0:W3:Y:S01]  /*19a0*/  LDG.E R16, desc[UR8][R4.64] ;  /* 0x0000000804107981 */ /* 0x0000e2000c1e1900 */
[----:B------:R-:W-:-:S03]  /*19b0*/  VIADD R11, R17, 0xfffffffe ;  /* 0xfffffffe110b7836 */ /* 0x000fc60000000000 */
[----:B------:R-:W4:Y:S01]  /*19c0*/  LDG.E R22, desc[UR8][R22.64] ;  /* 0x0000000816167981 */ /* 0x000f22000c1e1900 */
[----:B------:R-:W-:-:S04]  /*19d0*/  IMAD.WIDE.U32 R10, R11, 0x4, R2 ;  /* 0x000000040b0a7825 */ /* 0x000fc800078e0002 */
[--C-:B------:R-:W-:Y:S01]  /*19e0*/  IMAD.WIDE.U32 R26, R27, 0x4, R2.reuse ;  /* 0x000000041b1a7825 */ /* 0x100fe200078e0002 */
[----:B------:R1:W5:Y:S03]  /*19f0*/  LDG.E R20, desc[UR8][R10.64] ;  /* 0x000000080a147981 */ /* 0x000366000c1e1900 */
[C---:B------:R-:W-:Y:S01]  /*1a00*/  VIADD R15, R17.reuse, 0xfffffffc ;  /* 0xfffffffc110f7836 */ /* 0x040fe20000000000 */
[----:B------:R-:W-:Y:S01]  /*1a10*/  IADD3 R7, PT, PT, R17, -0x5, RZ ;  /* 0xfffffffb11077810 */ /* 0x000fe20007ffe0ff */
[----:B------:R-:W5:Y:S02]  /*1a20*/  LDG.E R26, desc[UR8][R26.64] ;  /* 0x000000081a1a7981 */ /* 0x000f64000c1e1900 */
[----:B------:R-:W-:Y:S01]  /*1a30*/  IMAD.WIDE.U32 R14, R15, 0x4, R2 ;  /* 0x000000040f0e7825 */ /* 0x000fe200078e0002 */
[----:B0-----:R-:W-:-:S03]  /*1a40*/  IADD3 R5, PT, PT, R17, -0x7, RZ ;  /* 0xfffffff911057810 */ /* 0x001fc60007ffe0ff */
[----:B------:R-:W-:Y:S01]  /*1a50*/  VIADD R9, R17, 0xfffffffa ;  /* 0xfffffffa11097836 */ /* 0x000fe20000000000 */
[----:B------:R0:W5:Y:S01]  /*1a60*/  LDG.E R25, desc[UR8][R14.64] ;  /* 0x000000080e197981 */ /* 0x000162000c1e1900 */
[----:B------:R-:W-:-:S04]  /*1a70*/  IMAD.WIDE.U32 R6, R7, 0x4, R2 ;  /* 0x0000000407067825 */ /* 0x000fc800078e0002 */
[--C-:B------:R-:W-:Y:S01]  /*1a80*/  IMAD.WIDE.U32 R8, R9, 0x4, R2.reuse ;  /* 0x0000000409087825 */ /* 0x100fe200078e0002 */
[----:B------:R0:W5:Y:S03]  /*1a90*/  LDG.E R19, desc[UR8][R6.64] ;  /* 0x0000000806137981 */ /* 0x000166000c1e1900 */
[----:B------:R-:W-:Y:S01]  /*1aa0*/  VIADD R13, R17, 0xfffffff8 ;  /* 0xfffffff8110d7836 */ /* 0x000fe20000000000 */
[----:B------:R0:W5:Y:S01]  /*1ab0*/  LDG.E R24, desc[UR8][R8.64] ;  /* 0x0000000808187981 */ /* 0x000162000c1e1900 */
[----:B-1----:R-:W-:Y:S01]  /*1ac0*/  IMAD.WIDE.U32 R10, R5, 0x4, R2 ;  /* 0x00000004050a7825 */ /* 0x002fe200078e0002 */
[----:B------:R-:W-:-:S03]  /*1ad0*/  IADD3 R5, PT, PT, R17, -0x9, RZ ;  /* 0xfffffff711057810 */ /* 0x000fc60007ffe0ff */
[--C-:B------:R-:W-:Y:S01]  /*1ae0*/  IMAD.WIDE.U32 R12, R13, 0x4, R2.reuse ;  /* 0x000000040d0c7825 */ /* 0x100fe200078e0002 */
[----:B------:R1:W5:Y:S03]  /*1af0*/  LDG.E R23, desc[UR8][R10.64] ;  /* 0x000000080a177981 */ /* 0x000366000c1e1900 */
[----:B------:R-:W-:Y:S01]  /*1b00*/  VIADD R29, R17, 0xfffffff6 ;  /* 0xfffffff6111d7836 */ /* 0x000fe20000000000 */
[----:B------:R1:W5:Y:S01]  /*1b10*/  LDG.E R27, desc[UR8][R12.64] ;  /* 0x000000080c1b7981 */ /* 0x000362000c1e1900 */
[----:B------:R-:W-:Y:S01]  /*1b20*/  IMAD.WIDE.U32 R4, R5, 0x4, R2 ;  /* 0x0000000405047825 */ /* 0x000fe200078e0002 */
[----:B0-----:R-:W-:-:S03]  /*1b30*/  IADD3 R15, PT, PT, R17, -0xb, RZ ;  /* 0xfffffff5110f7810 */ /* 0x001fc60007ffe0ff */
[--C-:B------:R-:W-:Y:S02]  /*1b40*/  IMAD.WIDE.U32 R6, R29, 0x4, R2.reuse ;  /* 0x000000041d067825 */ /* 0x100fe400078e0002 */
[----:B------:R3:W5:Y:S02]  /*1b50*/  LDG.E R4, desc[UR8][R4.64] ;  /* 0x0000000804047981 */ /* 0x000764000c1e1900 */
[----:B------:R-:W-:Y:S02]  /*1b60*/  VIADD R29, R17, 0xfffffff4 ;  /* 0xfffffff4111d7836 */ /* 0x000fe40000000000 */
[--C-:B------:R-:W-:Y:S01]  /*1b70*/  IMAD.WIDE.U32 R8, R15, 0x4, R2.reuse ;  /* 0x000000040f087825 */ /* 0x100fe200078e0002 */
[----:B------:R4:W5:Y:S01]  /*1b80*/  LDG.E R6, desc[UR8][R6.64] ;  /* 0x0000000806067981 */ /* 0x000962000c1e1900 */
[----:B------:R-:W-:Y:S02]  /*1b90*/  IADD3 R15, PT, PT, R17, -0xd, RZ ;  /* 0xfffffff3110f7810 */ /* 0x000fe40007ffe0ff */
[----:B-1----:R-:W-:-:S02]  /*1ba0*/  IMAD.WIDE.U32 R10, R29, 0x4, R2 ;  /* 0x000000041d0a7825 */ /* 0x002fc400078e0002 */
[----:B------:R0:W5:Y:S02]  /*1bb0*/  LDG.E R8, desc[UR8][R8.64] ;  /* 0x0000000808087981 */ /* 0x000164000c1e1900 */
[----:B------:R-:W-:Y:S02]  /*1bc0*/  VIADD R29, R17, 0xfffffff2 ;  /* 0xfffffff2111d7836 */ /* 0x000fe40000000000 */
[--C-:B------:R-:W-:Y:S01]  /*1bd0*/  IMAD.WIDE.U32 R12, R15, 0x4, R2.reuse ;  /* 0x000000040f0c7825 */ /* 0x100fe200078e0002 */
[----:B------:R1:W5:Y:S03]  /*1be0*/  LDG.E R10, desc[UR8][R10.64] ;  /* 0x000000080a0a7981 */ /* 0x000366000c1e1900 */
[----:B------:R-:W-:Y:S02]  /*1bf0*/  IMAD.WIDE.U32 R14, R29, 0x4, R2 ;  /* 0x000000041d0e7825 */ /* 0x000fe400078e0002 */
[----:B------:R1:W5:Y:S04]  /*1c00*/  LDG.E R12, desc[UR8][R12.64] ;  /* 0x000000080c0c7981 */ /* 0x000368000c1e1900 */
[----:B------:R1:W5:Y:S01]  /*1c10*/  LDG.E R14, desc[UR8][R14.64] ;  /* 0x000000080e0e7981 */ /* 0x000362000c1e1900 */
[----:B------:R-:W-:-:S04]  /*1c20*/  UIADD3 UR4, UPT, UPT, UR4, 0x10, URZ ;  /* 0x0000001004047890 */ /* 0x000fc8000fffe0ff */
[----:B------:R-:W-:Y:S01]  /*1c30*/  UISETP.NE.AND UP1, UPT, UR4, UR10, UPT ;  /* 0x0000000a0400728c */ /* 0x000fe2000bf25270 */
[----:B--2---:R-:W-:-:S04]  /*1c40*/  IMAD R21, R18, R21, RZ ;  /* 0x0000001512157224 */ /* 0x004fc800078e02ff */
[----:B---3--:R-:W-:-:S04]  /*1c50*/  IMAD R5, R21, R16, RZ ;  /* 0x0000001015057224 */ /* 0x008fc800078e02ff */
[----:B----4-:R-:W-:-:S04]  /*1c60*/  IMAD R7, R5, R22, RZ ;  /* 0x0000001605077224 */ /* 0x010fc800078e02ff */
[----:B-----5:R-:W-:-:S04]  /*1c70*/  IMAD R29, R7, R20, RZ ;  /* 0x00000014071d7224 */ /* 0x020fc800078e02ff */
[----:B------:R-:W-:-:S04]  /*1c80*/  IMAD R26, R29, R26, RZ ;  /* 0x0000001a1d1a7224 */ /* 0x000fc800078e02ff */
[----:B------:R-:W-:-:S04]  /*1c90*/  IMAD R25, R26, R25, RZ ;  /* 0x000000191a197224 */ /* 0x000fc800078e02ff */
[----:B------:R-:W-:-:S04]  /*1ca0*/  IMAD R19, R25, R19, RZ ;  /* 0x0000001319137224 */ /* 0x000fc800078e02ff */
[----:B------:R-:W-:-:S04]  /*1cb0*/  IMAD R24, R19, R24, RZ ;  /* 0x0000001813187224 */ /* 0x000fc800078e02ff */
[----:B------:R-:W-:-:S04]  /*1cc0*/  IMAD R23, R24, R23, RZ ;  /* 0x0000001718177224 */ /* 0x000fc800078e02ff */
[----:B------:R-:W-:-:S04]  /*1cd0*/  IMAD R27, R23, R27, RZ ;  /* 0x0000001b171b7224 */ /* 0x000fc800078e02ff */
[----:B0-----:R-:W-:-:S04]  /*1ce0*/  IMAD R9, R27, R4, RZ ;  /* 0x000000041b097224 */ /* 0x001fc800078e02ff */
[----:B-1----:R-:W-:-:S04]  /*1cf0*/  IMAD R11, R9, R6, RZ ;  /* 0x00000006090b7224 */ /* 0x002fc800078e02ff */
        /* <DEDUP_REMOVED lines=23> */
.L_x_14:
[----:B------:R-:W-:Y:S05]  /*1e70*/  BRA.U !UP0, `(.L_x_1) ;  /* 0x0000000508587547 */ /* 0x000fea000b800000 */
[----:B------:R-:W-:Y:S02]  /*1e80*/  UISETP.GE.U32.AND UP0, UPT, UR7, 0x8, UPT ;  /* 0x000000080700788c */ /* 0x000fe4000bf06070 */
[----:B------:R-:W-:-:S04]  /*1e90*/  ULOP3.LUT UR4, UR5, 0x7, URZ, 0xc0, !UPT ;  /* 0x0000000705047892 */ /* 0x000fc8000f8ec0ff */
[----:B------:R-:W-:-:S03]  /*1ea0*/  UISETP.NE.AND UP1, UPT, UR4, URZ, UPT ;  /* 0x000000ff0400728c */ /* 0x000fc6000bf25270 */
[----:B------:R-:W-:Y:S08]  /*1eb0*/  BRA.U !UP0, `(.L_x_16) ;  /* 0x0000000108a07547 */ /* 0x000ff0000b800000 */
[----:B01234-:R-:W0:Y:S01]  /*1ec0*/  LDC.64 R2, c[0x0][0x398] ;  /* 0x0000e600ff027b82 */ /* 0x01fe220000000a00 */
[C---:B------:R-:W-:Y:S01]  /*1ed0*/  VIADD R9, R17.reuse, 0xffffffff ;  /* 0xffffffff11097836 */ /* 0x040fe20000000000 */
[C---:B------:R-:W-:Y:S01]  /*1ee0*/  IADD3 R11, PT, PT, R17.reuse, -0x2, RZ ;  /* 0xfffffffe110b7810 */ /* 0x040fe20007ffe0ff */
[C---:B------:R-:W-:Y:S01]  /*1ef0*/  VIADD R13, R17.reuse, 0xfffffffd ;  /* 0xfffffffd110d7836 */ /* 0x040fe20000000000 */
[C---:B------:R-:W-:Y:S02]  /*1f00*/  IADD3 R15, PT, PT, R17.reuse, -0x4, RZ ;  /* 0xfffffffc110f7810 */ /* 0x040fe40007ffe0ff */
[C---:B------:R-:W-:Y:S01]  /*1f10*/  IADD3 R19, PT, PT, R17.reuse, -0x5, RZ ;  /* 0xfffffffb11137810 */ /* 0x040fe20007ffe0ff */
[----:B0-----:R-:W-:-:S05]  /*1f20*/  IMAD.WIDE.U32 R6, R17, 0x4, R2 ;  /* 0x0000000411067825 */ /* 0x001fca00078e0002 */
[----:B------:R-:W2:Y:S01]  /*1f30*/  LDG.E R4, desc[UR8][R6.64+0x4] ;  /* 0x0000040806047981 */ /* 0x000ea2000c1e1900 */
[----:B------:R-:W-:-:S03]  /*1f40*/  IMAD.WIDE.U32 R8, R9, 0x4, R2 ;  /* 0x0000000409087825 */ /* 0x000fc600078e0002 */
[----:B------:R0:W3:Y:S01]  /*1f50*/  LDG.E R5, desc[UR8][R6.64] ;  /* 0x0000000806057981 */ /* 0x0000e2000c1e1900 */
[----:B------:R-:W-:-:S03]  /*1f60*/  IMAD.WIDE.U32 R10, R11, 0x4, R2 ;  /* 0x000000040b0a7825 */ /* 0x000fc600078e0002 */
[----:B------:R3:W4:Y:S01]  /*1f70*/  LDG.E R9, desc[UR8][R8.64] ;  /* 0x0000000808097981 */ /* 0x000722000c1e1900 */
[----:B------:R-:W-:-:S03]  /*1f80*/  IMAD.WIDE.U32 R12, R13, 0x4, R2 ;  /* 0x000000040d0c7825 */ /* 0x000fc600078e0002 */
[----:B------:R4:W5:Y:S01]  /*1f90*/  LDG.E R11, desc[UR8][R10.64] ;  /* 0x000000080a0b7981 */ /* 0x000962000c1e1900 */
[----:B------:R-:W-:-:S03]  /*1fa0*/  IMAD.WIDE.U32 R14, R15, 0x4, R2 ;  /* 0x000000040f0e7825 */ /* 0x000fc600078e0002 */
[----:B------:R-:W5:Y:S01]  /*1fb0*/  LDG.E R13, desc[UR8][R12.64] ;  /* 0x000000080c0d7981 */ /* 0x000f62000c1e1900 */
[----:B------:R-:W-:Y:S02]  /*1fc0*/  VIADD R23, R17, 0xfffffffa ;  /* 0xfffffffa11177836 */ /* 0x000fe40000000000 */
[--C-:B0-----:R-:W-:Y:S01]  /*1fd0*/  IMAD.WIDE.U32 R6, R19, 0x4, R2.reuse ;  /* 0x0000000413067825 */ /* 0x101fe200078e0002 */
[----:B------:R-:W5:Y:S03]  /*1fe0*/  LDG.E R15, desc[UR8][R14.64] ;  /* 0x000000080e0f7981 */ /* 0x000f66000c1e1900 */
[----:B------:R-:W-:Y:S02]  /*1ff0*/  IMAD.WIDE.U32 R2, R23, 0x4, R2 ;  /* 0x0000000417027825 */ /* 0x000fe400078e0002 */
[----:B------:R-:W5:Y:S04]  /*2000*/  LDG.E R7, desc[UR8][R6.64] ;  /* 0x0000000806077981 */ /* 0x000f68000c1e1900 */
[----:B------:R-:W5:Y:S01]  /*2010*/  LDG.E R3, desc[UR8][R2.64] ;  /* 0x0000000802037981 */ /* 0x000f62000c1e1900 */
[----:B--2---:R-:W-:-:S04]  /*2020*/  IMAD R4, R4, R21, RZ ;  /* 0x0000001504047224 */ /* 0x004fc800078e02ff */
[----:B---3--:R-:W-:Y:S01]  /*2030*/  IMAD R8, R4, R5, RZ ;  /* 0x0000000504087224 */ /* 0x008fe200078e02ff */
[C---:B------:R-:W-:Y:S02]  /*2040*/  LEA R5, R17.reuse, UR6, 0x2 ;  /* 0x0000000611057c11 */ /* 0x040fe4000f8e10ff */
[----:B------:R-:W-:Y:S01]  /*2050*/  IADD3 R17, PT, PT, R17, -0x8, RZ ;  /* 0xfffffff811117810 */ /* 0x000fe20007ffe0ff */
[----:B----4-:R-:W-:Y:S02]  /*2060*/  IMAD R10, R8, R9, RZ ;  /* 0x00000009080a7224 */ /* 0x010fe400078e02ff */
[----:B------:R0:W-:Y:S02]  /*2070*/  STS [R5], R4 ;  /* 0x0000000405007388 */ /* 0x0001e40000000800 */
[----:B-----5:R-:W-:Y:S02]  /*2080*/  IMAD R16, R10, R11, RZ ;  /* 0x0000000b0a107224 */ /* 0x020fe400078e02ff */
[----:B------:R0:W-:Y:S02]  /*2090*/  STS [R5+-0x4], R8 ;  /* 0xfffffc0805007388 */ /* 0x0001e40000000800 */
[----:B------:R-:W-:-:S02]  /*20a0*/  IMAD R12, R16, R13, RZ ;  /* 0x0000000d100c7224 */ /* 0x000fc400078e02ff */
[----:B------:R0:W-:Y:S02]  /*20b0*/  STS [R5+-0x8], R10 ;  /* 0xfffff80a05007388 */ /* 0x0001e40000000800 */
[----:B------:R-:W-:Y:S02]  /*20c0*/  IMAD R18, R12, R15, RZ ;  /* 0x0000000f0c127224 */ /* 0x000fe400078e02ff */
[----:B------:R0:W-:Y:S02]  /*20d0*/  STS [R5+-0xc], R16 ;  /* 0xfffff41005007388 */ /* 0x0001e40000000800 */
[----:B------:R-:W-:Y:S02]  /*20e0*/  IMAD R14, R18, R7, RZ ;  /* 0x00000007120e7224 */ /* 0x000fe400078e02ff */
[----:B------:R0:W-:Y:S02]  /*20f0*/  STS [R5+-0x10], R12 ;  /* 0xfffff00c05007388 */ /* 0x0001e40000000800 */
[----:B------:R-:W-:-:S02]  /*2100*/  IMAD R2, R14, R3, RZ ;  /* 0x000000030e027224 */ /* 0x000fc400078e02ff */
[----:B------:R0:W-:Y:S04]  /*2110*/  STS [R5+-0x14], R18 ;  /* 0xffffec1205007388 */ /* 0x0001e80000000800 */
[----:B------:R0:W-:Y:S04]  /*2120*/  STS [R5+-0x18], R14 ;  /* 0xffffe80e05007388 */ /* 0x0001e80000000800 */
[----:B------:R0:W-:Y:S02]  /*2130*/  STS [R5+-0x1c], R2 ;  /* 0xffffe40205007388 */ /* 0x0001e40000000800 */
.L_x_16:
[----:B------:R-:W-:Y:S05]  /*2140*/  BRA.U !UP1, `(.L_x_1) ;  /* 0x0000000109a47547 */ /* 0x000fea000b800000 */
[----:B------:R-:W-:Y:S02]  /*2150*/  UISETP.GE.U32.AND UP0, UPT, UR4, 0x4, UPT ;  /* 0x000000040400788c */ /* 0x000fe4000bf06070 */
[----:B------:R-:W-:-:S04]  /*2160*/  ULOP3.LUT UR5, UR5, 0x3, URZ, 0xc0, !UPT ;  /* 0x0000000305057892 */ /* 0x000fc8000f8ec0ff */
[----:B------:R-:W-:-:S03]  /*2170*/  UISETP.NE.AND UP1, UPT, UR5, URZ, UPT ;  /* 0x000000ff0500728c */ /* 0x000fc6000bf25270 */
[----:B------:R-:W-:Y:S08]  /*2180*/  BRA.U !UP0, `(.L_x_17) ;  /* 0x0000000108547547 */ /* 0x000ff0000b800000 */
[----:B01234-:R-:W0:Y:S01]  /*2190*/  LDC.64 R2, c[0x0][0x398] ;  /* 0x0000e600ff027b82 */ /* 0x01fe220000000a00 */
[C---:B------:R-:W-:Y:S01]  /*21a0*/  IADD3 R7, PT, PT, R17.reuse, -0x1, RZ ;  /* 0xffffffff11077810 */ /* 0x040fe20007ffe0ff */
[C---:B------:R-:W-:Y:S02]  /*21b0*/  VIADD R13, R17.reuse, 0xfffffffe ;  /* 0xfffffffe110d7836 */ /* 0x040fe40000000000 */
[----:B0-----:R-:W-:-:S05]  /*21c0*/  IMAD.WIDE.U32 R4, R17, 0x4, R2 ;  /* 0x0000000411047825 */ /* 0x001fca00078e0002 */
        /* <DEDUP_REMOVED lines=17> */
.L_x_17:
[----:B------:R-:W-:Y:S05]  /*22e0*/  BRA.U !UP1, `(.L_x_1) ;  /* 0x00000001093c7547 */ /* 0x000fea000b800000 */
[----:B01----:R-:W-:Y:S01]  /*22f0*/  LEA R4, R17, UR6, 0x2 ;  /* 0x0000000611047c11 */ /* 0x003fe2000f8e10ff */
[----:B--234-:R-:W0:Y:S01]  /*2300*/  LDC.64 R2, c[0x0][0x398] ;  /* 0x0000e600ff027b82 */ /* 0x01ce220000000a00 */
[----:B------:R-:W-:Y:S02]  /*2310*/  UIADD3 UR5, UPT, UPT, -UR5, URZ, URZ ;  /* 0x000000ff05057290 */ /* 0x000fe4000fffe1ff */
[----:B------:R-:W-:Y:S01]  /*2320*/  IADD3 R6, PT, PT, R4, 0x4, RZ ;  /* 0x0000000404067810 */ /* 0x000fe20007ffe0ff */
[----:B------:R1:W2:Y:S09]  /*2330*/  LDS R7, [R4+0x4] ;  /* 0x0000040004077984 */ /* 0x0002b20000000800 */
.L_x_18:
[----:B01----:R-:W-:-:S06]  /*2340*/  IMAD.WIDE.U32 R4, R17, 0x4, R2 ;  /* 0x0000000411047825 */ /* 0x003fcc00078e0002 */
[----:B------:R-:W2:Y:S01]  /*2350*/  LDG.E R4, desc[UR8][R4.64+0x4] ;  /* 0x0000040804047981 */ /* 0x000ea2000c1e1900 */
[----:B------:R-:W-:Y:S01]  /*2360*/  UIADD3 UR5, UPT, UPT, UR5, 0x1, URZ ;  /* 0x0000000105057890 */ /* 0x000fe2000fffe0ff */
[----:B------:R-:W-:Y:S01]  /*2370*/  VIADD R8, R6, 0xfffffffc ;  /* 0xfffffffc06087836 */ /* 0x000fe20000000000 */
[----:B------:R-:W-:Y:S02]  /*2380*/  IADD3 R17, PT, PT, R17, -0x1, RZ ;  /* 0xffffffff11117810 */ /* 0x000fe40007ffe0ff */
[----:B------:R-:W-:Y:S01]  /*2390*/  UISETP.NE.AND UP0, UPT, UR5, URZ, UPT ;  /* 0x000000ff0500728c */ /* 0x000fe2000bf05270 */
[----:B--2---:R-:W-:-:S05]  /*23a0*/  IMAD R7, R4, R7, RZ ;  /* 0x0000000704077224 */ /* 0x004fca00078e02ff */
[----:B------:R0:W-:Y:S02]  /*23b0*/  STS [R6+-0x4], R7 ;  /* 0xfffffc0706007388 */ /* 0x0001e40000000800 */
[----:B0-----:R-:W-:Y:S01]  /*23c0*/  MOV R6, R8 ;  /* 0x0000000800067202 */ /* 0x001fe20000000f00 */
[----:B------:R-:W-:Y:S06]  /*23d0*/  BRA.U UP0, `(.L_x_18) ;  /* 0xfffffffd00d87547 */ /* 0x000fec000b83ffff */
.L_x_1:
[----:B------:R-:W-:Y:S05]  /*23e0*/  BSYNC.RECONVERGENT B0 ;  /* 0x0000000000007941 */ /* 0x000fea0003800200 */
.L_x_0:
[----:B------:R-:W5:Y:S01]  /*23f0*/  S2UR UR4, SR_CTAID.X ;  /* 0x00000000000479c3 */ /* 0x000f620000002500 */
[----:B------:R-:W0:Y:S01]  /*2400*/  LDCU UR5, c[0x0][0x3cc] ;  /* 0x00007980ff0577ac */ /* 0x000e220008000800 */
[----:B------:R-:W4:Y:S06]  /*2410*/  LDCU UR6, c[0x0][0x3c4] ;  /* 0x00007880ff0677ac */ /* 0x000f2c0008000800 */
[----:B-123--:R-:W5:Y:S02]  /*2420*/  LDC R3, c[0x0][0x360] ;  /* 0x0000d800ff037b82 */ /* 0x00ef640000000800 */
[----:B-----5:R-:W-:-:S04]  /*2430*/  IMAD R0, R3, UR4, R0 ;  /* 0x0000000403007c24 */ /* 0x020fc8000f8e0200 */
[----:B0-----:R-:W-:Y:S02]  /*2440*/  VIADD R0, R0, UR5 ;  /* 0x0000000500007c36 */ /* 0x001fe40008000000 */
[----:B------:R-:W-:Y:S03]  /*2450*/  BAR.SYNC.DEFER_BLOCKING 0x0 ;  /* 0x0000000000007b1d */ /* 0x000fe60000010000 */
[----:B----4-:R-:W-:-:S13]  /*2460*/  ISETP.GE.AND P0, PT, R0, UR6, PT ;  /* 0x0000000600007c0c */ /* 0x010fda000bf06270 */
[----:B------:R-:W-:Y:S05]  /*2470*/  @P0 EXIT ;  /* 0x000000000000094d */ /* 0x000fea0003800000 */
[----:B------:R-:W0:Y:S01]  /*2480*/  LDCU UR6, c[0x0][0x3c8] ;  /* 0x00007900ff0677ac */ /* 0x000e220008000800 */
[----:B------:R-:W-:Y:S01]  /*2490*/  HFMA2 R3, -RZ, RZ, 0, 0 ;  /* 0x00000000ff037431 */ /* 0x000fe200000001ff */
[----:B------:R-:W-:Y:S01]  /*24a0*/  MOV R7, R0 ;  /* 0x0000000000077202 */ /* 0x000fe20000000f00 */
[----:B------:R-:W0:Y:S02]  /*24b0*/  LDCU UR4, c[0x0][0x3c0] ;  /* 0x00007800ff0477ac */ /* 0x000e240008000800 */
[----:B0-----:R-:W-:-:S04]  /*24c0*/  UISETP.LT.AND UP0, UPT, UR4, UR6, UPT ;  /* 0x000000060400728c */ /* 0x001fc8000bf01270 */
[----:B------:R-:W-:-:S03]  /*24d0*/  USEL UR6, UR4, UR6, UP0 ;  /* 0x0000000604067287 */ /* 0x000fc60008000000 */
[----:B------:R-:W-:Y:S01]  /*24e0*/  UMOV UR4, URZ ;  /* 0x000000ff00047c82 */ /* 0x000fe20008000000 */
[----:B------:R-:W-:-:S09]  /*24f0*/  UISETP.GE.AND UP0, UPT, UR6, 0x1, UPT ;  /* 0x000000010600788c */ /* 0x000fd2000bf06270 */
[----:B------:R-:W-:Y:S05]  /*2500*/  BRA.U !UP0, `(.L_x_19) ;  /* 0x0000001d08b87547 */ /* 0x000fea000b800000 */
[----:B------:R-:W-:Y:S01]  /*2510*/  UISETP.GE.U32.AND UP1, UPT, UR6, 0x8, UPT ;  /* 0x000000080600788c */ /* 0x000fe2000bf26070 */
[----:B------:R-:W-:Y:S01]  /*2520*/  IMAD.MOV.U32 R3, RZ, RZ, RZ ;  /* 0x000000ffff037224 */ /* 0x000fe200078e00ff */
[----:B------:R-:W-:Y:S01]  /*2530*/  ULOP3.LUT UR11, UR6, 0x7, URZ, 0xc0, !UPT ;  /* 0x00000007060b7892 */ /* 0x000fe2000f8ec0ff */
[----:B------:R-:W-:Y:S01]  /*2540*/  MOV R7, R0 ;  /* 0x0000000000077202 */ /* 0x000fe20000000f00 */
[----:B------:R-:W-:Y:S02]  /*2550*/  UMOV UR5, URZ ;  /* 0x000000ff00057c82 */ /* 0x000fe40008000000 */
[----:B------:R-:W-:-:S03]  /*2560*/  UISETP.NE.AND UP0, UPT, UR11, URZ, UPT ;  /* 0x000000ff0b00728c */ /* 0x000fc6000bf05270 */
[----:B------:R-:W-:Y:S08]  /*2570*/  BRA.U !UP1, `(.L_x_20) ;  /* 0x0000000d09cc7547 */ /* 0x000ff0000b800000 */
[----:B------:R-:W0:Y:S01]  /*2580*/  S2UR UR7, SR_CgaCtaId ;  /* 0x00000000000779c3 */ /* 0x000e220000008800 */
[----:B------:R-:W-:Y:S01]  /*2590*/  UMOV UR4, 0x400 ;  /* 0x0000040000047882 */ /* 0x000fe20000000000 */
[----:B------:R-:W-:Y:S01]  /*25a0*/  HFMA2 R3, -RZ, RZ, 0, 0 ;  /* 0x00000000ff037431 */ /* 0x000fe200000001ff */
[----:B------:R-:W-:Y:S01]  /*25b0*/  UIADD3 UR10, UPT, UPT, UR4, 0x100, URZ ;  /* 0x00000100040a7890 */ /* 0x000fe2000fffe0ff */
[----:B------:R-:W-:Y:S01]  /*25c0*/  IMAD.MOV.U32 R7, RZ, RZ, R0 ;  /* 0x000000ffff077224 */ /* 0x000fe200078e0000 */
[----:B------:R-:W-:Y:S02]  /*25d0*/  ULOP3.LUT UR5, UR6, 0x7ffffff8, URZ, 0xc0, !UPT ;  /* 0x7ffffff806057892 */ /* 0x000fe4000f8ec0ff */
[----:B0-----:R-:W-:Y:S02]  /*25e0*/  ULEA UR4, UR7, UR4, 0x18 ;  /* 0x0000000407047291 */ /* 0x001fe4000f8ec0ff */
[----:B------:R-:W-:Y:S02]  /*25f0*/  ULEA UR7, UR7, UR10, 0x18 ;  /* 0x0000000a07077291 */ /* 0x000fe4000f8ec0ff */
[----:B------:R-:W-:-:S02]  /*2600*/  UIADD3 UR10, UPT, UPT, -UR5, URZ, URZ ;  /* 0x000000ff050a7290 */ /* 0x000fc4000fffe1ff */
[----:B------:R-:W-:Y:S02]  /*2610*/  UIADD3 UR4, UPT, UPT, UR4, 0x10, URZ ;  /* 0x0000001004047890 */ /* 0x000fe4000fffe0ff */
[----:B------:R-:W-:-:S12]  /*2620*/  UIADD3 UR7, UPT, UPT, UR7, 0x10, URZ ;  /* 0x0000001007077890 */ /* 0x000fd8000fffe0ff */
.L_x_21:
[----:B------:R-:W0:Y:S01]  /*2630*/  LDS.128 R8, [UR4+-0x10] ;  /* 0xfffff004ff087984 */ /* 0x000e220008000c00 */
[----:B------:R-:W-:Y:S01]  /*2640*/  IABS R14, R7 ;  /* 0x00000007000e7213 */ /* 0x000fe20000000000 */
[----:B------:R-:W-:-:S04]  /*2650*/  UIADD3 UR10, UPT, UPT, UR10, 0x8, URZ ;  /* 0x000000080a0a7890 */ /* 0x000fc8000fffe0ff */
[----:B------:R-:W-:Y:S01]  /*2660*/  UISETP.NE.AND UP1, UPT, UR10, URZ, UPT ;  /* 0x000000ff0a00728c */ /* 0x000fe2000bf25270 */
[-C--:B0-----:R-:W-:Y:S02]  /*2670*/  IABS R12, R8.reuse ;  /* 0x00000008000c7213 */ /* 0x081fe40000000000 */
[----:B------:R-:W-:Y:S02]  /*2680*/  IABS R6, R8 ;  /* 0x0000000800067213 */ /* 0x000fe40000000000 */
[----:B------:R-:W0:Y:S08]  /*2690*/  I2F.RP R2, R12 ;  /* 0x0000000c00027306 */ /* 0x000e300000209400 */
[----:B0-----:R-:W0:Y:S02]  /*26a0*/  MUFU.RCP R2, R2 ;  /* 0x0000000200027308 */ /* 0x001e240000001000 */
[----:B0-----:R-:W-:-:S06]  /*26b0*/  IADD3 R4, PT, PT, R2, 0xffffffe, RZ ;  /* 0x0ffffffe02047810 */ /* 0x001fcc0007ffe0ff */
[----:B------:R0:W1:Y:S02]  /*26c0*/  F2I.FTZ.U32.TRUNC.NTZ R5, R4 ;  /* 0x0000000400057305 */ /* 0x000064000021f000 */
[----:B0-----:R-:W-:Y:S01]  /*26d0*/  IMAD.MOV.U32 R4, RZ, RZ, RZ ;  /* 0x000000ffff047224 */ /* 0x001fe200078e00ff */
[----:B-1----:R-:W-:-:S05]  /*26e0*/  IADD3 R13, PT, PT, RZ, -R5, RZ ;  /* 0x80000005ff0d7210 */ /* 0x002fca0007ffe0ff */
[----:B------:R-:W-:-:S04]  /*26f0*/  IMAD R13, R13, R12, RZ ;  /* 0x0000000c0d0d7224 */ /* 0x000fc800078e02ff */
[----:B------:R-:W-:Y:S01]  /*2700*/  IMAD.HI.U32 R5, R5, R13, R4 ;  /* 0x0000000d05057227 */ /* 0x000fe200078e0004 */
[----:B------:R-:W-:Y:S02]  /*2710*/  IABS R4, R9 ;  /* 0x0000000900047213 */ /* 0x000fe40000000000 */
[----:B------:R-:W-:Y:S02]  /*2720*/  IADD3 R13, PT, PT, RZ, -R6, RZ ;  /* 0x80000006ff0d7210 */ /* 0x000fe40007ffe0ff */
[----:B------:R-:W0:Y:S01]  /*2730*/  I2F.RP R6, R4 ;  /* 0x0000000400067306 */ /* 0x000e220000209400 */
[----:B------:R-:W-:-:S04]  /*2740*/  IMAD.HI.U32 R2, R5, R14, RZ ;  /* 0x0000000e05027227 */ /* 0x000fc800078e00ff */
[----:B------:R-:W-:-:S05]  /*2750*/  IMAD R5, R2, R13, R14 ;  /* 0x0000000d02057224 */ /* 0x000fca00078e020e */
[----:B------:R-:W-:Y:S01]  /*2760*/  ISETP.GT.U32.AND P1, PT, R12, R5, PT ;  /* 0x000000050c00720c */ /* 0x000fe20003f24070 */
[----:B0-----:R-:W0:-:S12]  /*2770*/  MUFU.RCP R6, R6 ;  /* 0x0000000600067308 */ /* 0x001e180000001000 */
[-C--:B------:R-:W-:Y:S02]  /*2780*/  @!P1 IADD3 R5, PT, PT, R5, -R12.reuse, RZ ;  /* 0x8000000c05059210 */ /* 0x080fe40007ffe0ff */
[----:B------:R-:W-:Y:S02]  /*2790*/  @!P1 IADD3 R2, PT, PT, R2, 0x1, RZ ;  /* 0x0000000102029810 */ /* 0x000fe40007ffe0ff */
[----:B------:R-:W-:Y:S02]  /*27a0*/  ISETP.GE.U32.AND P0, PT, R5, R12, PT ;  /* 0x0000000c0500720c */ /* 0x000fe40003f06070 */
[----:B------:R-:W-:Y:S02]  /*27b0*/  LOP3.LUT R5, R7, R8, RZ, 0x3c, !PT ;  /* 0x0000000807057212 */ /* 0x000fe400078e3cff */
[----:B------:R-:W-:Y:S01]  /*27c0*/  ISETP.NE.AND P1, PT, R8, RZ, PT ;  /* 0x000000ff0800720c */ /* 0x000fe20003f25270 */
[----:B0-----:R-:W-:Y:S01]  /*27d0*/  VIADD R12, R6, 0xffffffe ;  /* 0x0ffffffe060c7836 */ /* 0x001fe20000000000 */
[----:B------:R-:W-:-:S02]  /*27e0*/  ISETP.GE.AND P2, PT, R5, RZ, PT ;  /* 0x000000ff0500720c */ /* 0x000fc40003f46270 */
[----:B------:R-:W-:Y:S01]  /*27f0*/  IABS R6, R9 ;  /* 0x0000000900067213 */ /* 0x000fe20000000000 */
[----:B------:R0:W1:Y:S03]  /*2800*/  F2I.FTZ.U32.TRUNC.NTZ R13, R12 ;  /* 0x0000000c000d7305 */ /* 0x000066000021f000 */
[----:B------:R-:W-:Y:S02]  /*2810*/  IADD3 R6, PT, PT, RZ, -R6, RZ ;  /* 0x80000006ff067210 */ /* 0x000fe40007ffe0ff */
[----:B------:R-:W-:Y:S01]  /*2820*/  @P0 IADD3 R2, PT, PT, R2, 0x1, RZ ;  /* 0x0000000102020810 */ /* 0x000fe20007ffe0ff */
[----:B0-----:R-:W-:-:S04]  /*2830*/  IMAD.MOV.U32 R12, RZ, RZ, RZ ;  /* 0x000000ffff0c7224 */ /* 0x001fc800078e00ff */
[----:B------:R-:W-:Y:S01]  /*2840*/  @!P2 IMAD.MOV R2, RZ, RZ, -R2 ;  /* 0x000000ffff02a224 */ /* 0x000fe200078e0a02 */
[----:B------:R-:W-:Y:S02]  /*2850*/  @!P1 LOP3.LUT R2, RZ, R8, RZ, 0x33, !PT ;  /* 0x00000008ff029212 */ /* 0x000fe400078e33ff */
[----:B-1----:R-:W-:Y:S02]  /*2860*/  IADD3 R15, PT, PT, RZ, -R13, RZ ;  /* 0x8000000dff0f7210 */ /* 0x002fe40007ffe0ff */
[----:B------:R-:W-:-:S05]  /*2870*/  IADD3 R5, PT, PT, -R2, RZ, RZ ;  /* 0x000000ff02057210 */ /* 0x000fca0007ffe1ff */
[----:B------:R-:W-:Y:S02]  /*2880*/  IMAD R8, R8, R5, R7 ;  /* 0x0000000508087224 */ /* 0x000fe400078e0207 */
[----:B------:R-:W-:-:S03]  /*2890*/  IMAD R5, R15, R4, RZ ;  /* 0x000000040f057224 */ /* 0x000fc600078e02ff */
[----:B------:R-:W-:Y:S01]  /*28a0*/  IABS R7, R8 ;  /* 0x0000000800077213 */ /* 0x000fe20000000000 */
[----:B------:R-:W-:Y:S01]  /*28b0*/  IMAD.HI.U32 R12, R13, R5, R12 ;  /* 0x000000050d0c7227 */ /* 0x000fe200078e000c */
[----:B------:R-:W-:-:S05]  /*28c0*/  IABS R5, R10 ;  /* 0x0000000a00057213 */ /* 0x000fca0000000000 */
[----:B------:R-:W-:Y:S02]  /*28d0*/  IMAD.HI.U32 R16, R12, R7, RZ ;  /* 0x000000070c107227 */ /* 0x000fe400078e00ff */
[----:B------:R-:W0:Y:S02]  /*28e0*/  I2F.RP R12, R5 ;  /* 0x00000005000c7306 */ /* 0x000e240000209400 */
[----:B------:R-:W-:-:S05]  /*28f0*/  IMAD R7, R16, R6, R7 ;  /* 0x0000000610077224 */ /* 0x000fca00078e0207 */
[----:B------:R-:W-:Y:S01]  /*2900*/  ISETP.GT.U32.AND P1, PT, R4, R7, PT ;  /* 0x000000070400720c */ /* 0x000fe20003f24070 */
[----:B0-----:R-:W0:-:S12]  /*2910*/  MUFU.RCP R12, R12 ;  /* 0x0000000c000c7308 */ /* 0x001e180000001000 */
[-C--:B------:R-:W-:Y:S02]  /*2920*/  @!P1 IADD3 R7, PT, PT, R7, -R4.reuse, RZ ;  /* 0x8000000407079210 */ /* 0x080fe40007ffe0ff */
[----:B------:R-:W-:Y:S02]  /*2930*/  @!P1 IADD3 R16, PT, PT, R16, 0x1, RZ ;  /* 0x0000000110109810 */ /* 0x000fe40007ffe0ff */
[----:B------:R-:W-:Y:S02]  /*2940*/  ISETP.GE.U32.AND P0, PT, R7, R4, PT ;  /* 0x000000040700720c */ /* 0x000fe40003f06070 */
[----:B------:R-:W-:Y:S02]  /*2950*/  LOP3.LUT R4, R8, R9, RZ, 0x3c, !PT ;  /* 0x0000000908047212 */ /* 0x000fe400078e3cff */
[----:B------:R-:W-:Y:S02]  /*2960*/  ISETP.NE.AND P1, PT, R9, RZ, PT ;  /* 0x000000ff0900720c */ /* 0x000fe40003f25270 */
[----:B------:R-:W-:Y:S01]  /*2970*/  ISETP.GE.AND P2, PT, R4, RZ, PT ;  /* 0x000000ff0400720c */ /* 0x000fe20003f46270 */
[----:B0-----:R-:W-:-:S04]  /*2980*/  VIADD R6, R12, 0xffffffe ;  /* 0x0ffffffe0c067836 */ /* 0x001fc80000000000 */
[----:B------:R0:W1:Y:S02]  /*2990*/  F2I.FTZ.U32.TRUNC.NTZ R7, R6 ;  /* 0x0000000600077305 */ /* 0x000064000021f000 */
[----:B------:R-:W-:-:S06]  /*29a0*/  @P0 IADD3 R16, PT, PT, R16, 0x1, RZ ;  /* 0x0000000110100810 */ /* 0x000fcc0007ffe0ff */
[----:B------:R-:W-:Y:S01]  /*29b0*/  @!P2 IMAD.MOV R16, RZ, RZ, -R16 ;  /* 0x000000ffff10a224 */ /* 0x000fe200078e0a10 */
[----:B------:R-:W-:Y:S01]  /*29c0*/  @!P1 LOP3.LUT R16, RZ, R9, RZ, 0x33, !PT ;  /* 0x00000009ff109212 */ /* 0x000fe200078e33ff */
[----:B0-----:R-:W-:-:S03]  /*29d0*/  IMAD.MOV.U32 R6, RZ, RZ, RZ ;  /* 0x000000ffff067224 */ /* 0x001fc600078e00ff */
[----:B------:R-:W-:Y:S02]  /*29e0*/  IADD3 R4, PT, PT, -R16, RZ, RZ ;  /* 0x000000ff10047210 */ /* 0x000fe40007ffe1ff */
[----:B-1----:R-:W-:-:S03]  /*29f0*/  IADD3 R12, PT, PT, RZ, -R7, RZ ;  /* 0x80000007ff0c7210 */ /* 0x002fc60007ffe0ff */
[----:B------:R-:W-:Y:S01]  /*2a00*/  IMAD R9, R9, R4, R8 ;  /* 0x0000000409097224 */ /* 0x000fe200078e0208 */
[----:B------:R-:W-:Y:S01]  /*2a10*/  IABS R8, R10 ;  /* 0x0000000a00087213 */ /* 0x000fe20000000000 */
[----:B------:R-:W-:Y:S01]  /*2a20*/  IMAD R13, R12, R5, RZ ;  /* 0x000000050c0d7224 */ /* 0x000fe200078e02ff */
[----:B------:R-:W-:Y:S02]  /*2a30*/  IABS R12, R11 ;  /* 0x0000000b000c7213 */ /* 0x000fe40000000000 */
[----:B------:R-:W-:Y:S01]  /*2a40*/  IABS R4, R9 ;  /* 0x0000000900047213 */ /* 0x000fe20000000000 */
[----:B------:R-:W-:Y:S01]  /*2a50*/  IMAD.HI.U32 R6, R7, R13, R6 ;  /* 0x0000000d07067227 */ /* 0x000fe200078e0006 */
[----:B------:R-:W-:Y:S02]  /*2a60*/  IADD3 R7, PT, PT, RZ, -R8, RZ ;  /* 0x80000008ff077210 */ /* 0x000fe40007ffe0ff */
[----:B------:R-:W-:Y:S02]  /*2a70*/  MOV R8, R12 ;  /* 0x0000000c00087202 */ /* 0x000fe40000000f00 */
[----:B------:R-:W-:Y:S01]  /*2a80*/  LOP3.LUT R12, R9, R10, RZ, 0x3c, !PT ;  /* 0x0000000a090c7212 */ /* 0x000fe200078e3cff */
[----:B------:R-:W-:Y:S01]  /*2a90*/  IMAD.HI.U32 R17, R6, R4, RZ ;  /* 0x0000000406117227 */ /* 0x000fe200078e00ff */
[----:B------:R-:W0:Y:S02]  /*2aa0*/  I2F.RP R14, R8 ;  /* 0x00000008000e7306 */ /* 0x000e240000209400 */
[----:B------:R-:W-:Y:S01]  /*2ab0*/  ISETP.GE.AND P2, PT, R12, RZ, PT ;  /* 0x000000ff0c00720c */ /* 0x000fe20003f46270 */
[----:B------:R-:W-:-:S05]  /*2ac0*/  IMAD R4, R17, R7, R4 ;  /* 0x0000000711047224 */ /* 0x000fca00078e0204 */
[----:B------:R-:W-:Y:S01]  /*2ad0*/  ISETP.GT.U32.AND P1, PT, R5, R4, PT ;  /* 0x000000040500720c */ /* 0x000fe20003f24070 */
[----:B0-----:R-:W0:-:S12]  /*2ae0*/  MUFU.RCP R14, R14 ;  /* 0x0000000e000e7308 */ /* 0x001e180000001000 */
[----:B------:R-:W-:Y:S01]  /*2af0*/  @!P1 IMAD.IADD R4, R4, 0x1, -R5 ;  /* 0x0000000104049824 */ /* 0x000fe200078e0a05 */
[----:B------:R-:W-:Y:S02]  /*2b00*/  @!P1 IADD3 R17, PT, PT, R17, 0x1, RZ ;  /* 0x0000000111119810 */ /* 0x000fe40007ffe0ff */
[----:B------:R-:W-:Y:S02]  /*2b10*/  ISETP.NE.AND P1, PT, R10, RZ, PT ;  /* 0x000000ff0a00720c */ /* 0x000fe40003f25270 */
[----:B------:R-:W-:Y:S02]  /*2b20*/  ISETP.GE.U32.AND P0, PT, R4, R5, PT ;  /* 0x000000050400720c */ /* 0x000fe40003f06070 */
[----:B------:R-:W1:Y:S01]  /*2b30*/  LDS.128 R4, [UR4] ;  /* 0x00000004ff047984 */ /* 0x000e620008000c00 */
[----:B------:R-:W-:Y:S01]  /*2b40*/  UIADD3 UR4, UPT, UPT, UR4, 0x20, URZ ;  /* 0x0000002004047890 */ /* 0x000fe2000fffe0ff */
[----:B0-----:R-:W-:-:S04]  /*2b50*/  IADD3 R12, PT, PT, R14, 0xffffffe, RZ ;  /* 0x0ffffffe0e0c7810 */ /* 0x001fc80007ffe0ff */
[----:B------:R0:W2:Y:S05]  /*2b60*/  F2I.FTZ.U32.TRUNC.NTZ R13, R12 ;  /* 0x0000000c000d7305 */ /* 0x0000aa000021f000 */
[----:B------:R-:W-:-:S05]  /*2b70*/  @P0 VIADD R17, R17, 0x1 ;  /* 0x0000000111110836 */ /* 0x000fca0000000000 */
[----:B------:R-:W-:Y:S02]  /*2b80*/  @!P2 IADD3 R17, PT, PT, -R17, RZ, RZ ;  /* 0x000000ff1111a210 */ /* 0x000fe40007ffe1ff */
[----:B------:R-:W-:Y:S02]  /*2b90*/  @!P1 LOP3.LUT R17, RZ, R10, RZ, 0x33, !PT ;  /* 0x0000000aff119212 */ /* 0x000fe400078e33ff */
[----:B0-----:R-:W-:-:S03]  /*2ba0*/  MOV R12, RZ ;  /* 0x000000ff000c7202 */ /* 0x001fc60000000f00 */
[----:B------:R-:W-:Y:S01]  /*2bb0*/  IMAD.MOV R14, RZ, RZ, -R17 ;  /* 0x000000ffff0e7224 */ /* 0x000fe200078e0a11 */
[----:B--2---:R-:W-:-:S03]  /*2bc0*/  IADD3 R15, PT, PT, RZ, -R13, RZ ;  /* 0x8000000dff0f7210 */ /* 0x004fc60007ffe0ff */
[----:B------:R-:W-:Y:S02]  /*2bd0*/  IMAD R10, R10, R14, R9 ;  /* 0x0000000e0a0a7224 */ /* 0x000fe400078e0209 */
[----:B------:R-:W-:Y:S01]  /*2be0*/  IMAD R9, R15, R8, RZ ;  /* 0x000000080f097224 */ /* 0x000fe200078e02ff */
[----:B------:R-:W-:Y:S02]  /*2bf0*/  IABS R15, R11 ;  /* 0x0000000b000f7213 */ /* 0x000fe40000000000 */
[----:B------:R-:W-:Y:S01]  /*2c00*/  IABS R14, R10 ;  /* 0x0000000a000e7213 */ /* 0x000fe20000000000 */
[----:B------:R-:W-:Y:S01]  /*2c10*/  IMAD.HI.U32 R12, R13, R9, R12 ;  /* 0x000000090d0c7227 */ /* 0x000fe200078e000c */
[----:B------:R-:W-:-:S03]  /*2c20*/  IADD3 R15, PT, PT, RZ, -R15, RZ ;  /* 0x8000000fff0f7210 */ /* 0x000fc60007ffe0ff */
[----:B------:R-:W-:Y:S01]  /*2c30*/  IMAD.MOV.U32 R13, RZ, RZ, R14 ;  /* 0x000000ffff0d7224 */ /* 0x000fe200078e000e */
[----:B-1----:R-:W-:-:S03]  /*2c40*/  IABS R9, R4 ;  /* 0x0000000400097213 */ /* 0x002fc60000000000 */
[----:B------:R-:W-:Y:S01]  /*2c50*/  IMAD.HI.U32 R18, R12, R13, RZ ;  /* 0x0000000d0c127227 */ /* 0x000fe200078e00ff */
[----:B------:R-:W-:Y:S01]  /*2c60*/  IABS R21, R7 ;  /* 0x0000000700157213 */ /* 0x000fe20000000000 */
[----:B------:R-:W0:Y:S02]  /*2c70*/  I2F.RP R14, R9 ;  /* 0x00000009000e7306 */ /* 0x000e240000209400 */
[----:B------:R-:W-:-:S05]  /*2c80*/  IMAD R13, R18, R15, R13 ;  /* 0x0000000f120d7224 */ /* 0x000fca00078e020d */
[----:B------:R-:W-:Y:S01]  /*2c90*/  ISETP.GT.U32.AND P1, PT, R8, R13, PT ;  /* 0x0000000d0800720c */ /* 0x000fe20003f24070 */
[----:B0-----:R-:W0:-:S12]  /*2ca0*/  MUFU.RCP R14, R14 ;  /* 0x0000000e000e7308 */ /* 0x001e180000001000 */
[-C--:B------:R-:W-:Y:S01]  /*2cb0*/  @!P1 IADD3 R13, PT, PT, R13, -R8.reuse, RZ ;  /* 0x800000080d0d9210 */ /* 0x080fe20007ffe0ff */
[----:B------:R-:W-:Y:S01]  /*2cc0*/  @!P1 VIADD R18, R18, 0x1 ;  /* 0x0000000112129836 */ /* 0x000fe20000000000 */
[----:B------:R-:W-:Y:S02]  /*2cd0*/  ISETP.NE.AND P1, PT, R11, RZ, PT ;  /* 0x000000ff0b00720c */ /* 0x000fe40003f25270 */
[----:B------:R-:W-:Y:S02]  /*2ce0*/  ISETP.GE.U32.AND P0, PT, R13, R8, PT ;  /* 0x000000080d00720c */ /* 0x000fe40003f06070 */
[----:B------:R-:W-:-:S04]  /*2cf0*/  LOP3.LUT R8, R10, R11, RZ, 0x3c, !PT ;  /* 0x0000000b0a087212 */ /* 0x000fc800078e3cff */
[----:B------:R-:W-:Y:S02]  /*2d00*/  ISETP.GE.AND P2, PT, R8, RZ, PT ;  /* 0x000000ff0800720c */ /* 0x000fe40003f46270 */
[----:B0-----:R-:W-:Y:S02]  /*2d10*/  IADD3 R12, PT, PT, R14, 0xffffffe, RZ ;  /* 0x0ffffffe0e0c7810 */ /* 0x001fe40007ffe0ff */
[----:B------:R-:W-:Y:S02]  /*2d20*/  IABS R14, R6 ;  /* 0x00000006000e7213 */ /* 0x000fe40000000000 */
[----:B------:R0:W1:Y:S01]  /*2d30*/  F2I.FTZ.U32.TRUNC.NTZ R13, R12 ;  /* 0x0000000c000d7305 */ /* 0x000062000021f000 */
[----:B------:R-:W-:-:S06]  /*2d40*/  @P0 IADD3 R18, PT, PT, R18, 0x1, RZ ;  /* 0x0000000112120810 */ /* 0x000fcc0007ffe0ff */
[----:B------:R-:W-:Y:S02]  /*2d50*/  @!P2 IADD3 R18, PT, PT, -R18, RZ, RZ ;  /* 0x000000ff1212a210 */ /* 0x000fe40007ffe1ff */
[----:B------:R-:W-:Y:S02]  /*2d60*/  @!P1 LOP3.LUT R18, RZ, R11, RZ, 0x33, !PT ;  /* 0x0000000bff129212 */ /* 0x000fe400078e33ff */
[----:B0-----:R-:W-:Y:S02]  /*2d70*/  MOV R12, RZ ;  /* 0x000000ff000c7202 */ /* 0x001fe40000000f00 */
[----:B------:R-:W-:Y:S01]  /*2d80*/  IADD3 R15, PT, PT, -R18, RZ, RZ ;  /* 0x000000ff120f7210 */ /* 0x000fe20007ffe1ff */
[----:B-1----:R-:W-:-:S04]  /*2d90*/  IMAD.MOV R8, RZ, RZ, -R13 ;  /* 0x000000ffff087224 */ /* 0x002fc800078e0a0d */
[----:B------:R-:W-:Y:S02]  /*2da0*/  IMAD R15, R11, R15, R10 ;  /* 0x0000000f0b0f7224 */ /* 0x000fe400078e020a */
[----:B------:R-:W-:Y:S01]  /*2db0*/  IMAD R11, R8, R9, RZ ;  /* 0x00000009080b7224 */ /* 0x000fe200078e02ff */
[----:B------:R-:W-:Y:S02]  /*2dc0*/  IABS R8, R4 ;  /* 0x0000000400087213 */ /* 0x000fe40000000000 */
[----:B------:R-:W-:Y:S01]  /*2dd0*/  IABS R10, R15 ;  /* 0x0000000f000a7213 */ /* 0x000fe20000000000 */
[----:B------:R-:W-:Y:S01]  /*2de0*/  IMAD.HI.U32 R12, R13, R11, R12 ;  /* 0x0000000b0d0c7227 */ /* 0x000fe200078e000c */
[----:B------:R-:W-:-:S03]  /*2df0*/  IABS R13, R5 ;  /* 0x00000005000d7213 */ /* 0x000fc60000000000 */
[----:B------:R-:W-:Y:S01]  /*2e00*/  IMAD.MOV R11, RZ, RZ, -R8 ;  /* 0x000000ffff0b7224 */ /* 0x000fe200078e0a08 */
[----:B------:R-:W-:Y:S01]  /*2e10*/  MOV R8, R13 ;  /* 0x0000000d00087202 */ /* 0x000fe20000000f00 */
[----:B------:R-:W-:-:S03]  /*2e20*/  IMAD.HI.U32 R19, R12, R10, RZ ;  /* 0x0000000a0c137227 */ /* 0x000fc600078e00ff */
[----:B------:R-:W0:Y:S01]  /*2e30*/  I2F.RP R12, R8 ;  /* 0x00000008000c7306 */ /* 0x000e220000209400 */
[----:B------:R-:W-:-:S05]  /*2e40*/  IMAD R10, R19, R11, R10 ;  /* 0x0000000b130a7224 */ /* 0x000fca00078e020a */
[----:B------:R-:W-:Y:S02]  /*2e50*/  ISETP.GT.U32.AND P1, PT, R9, R10, PT ;  /* 0x0000000a0900720c */ /* 0x000fe40003f24070 */
[----:B0-----:R-:W0:Y:S11]  /*2e60*/  MUFU.RCP R12, R12 ;  /* 0x0000000c000c7308 */ /* 0x001e360000001000 */
[----:B------:R-:W-:-:S02]  /*2e70*/  @!P1 IADD3 R10, PT, PT, R10, -R9, RZ ;  /* 0x800000090a0a9210 */ /* 0x000fc40007ffe0ff */
        /* <DEDUP_REMOVED lines=13> */
[----:B------:R-:W-:Y:S02]  /*2f50*/  IMAD R12, R4, R12, R15 ;  /* 0x0000000c040c7224 */ /* 0x000fe400078e020f */
[----:B------:R-:W-:-:S03]  /*2f60*/  IMAD R9, R9, R8, RZ ;  /* 0x0000000809097224 */ /* 0x000fc600078e02ff */
[----:B------:R-:W-:Y:S01]  /*2f70*/  IABS R4, R12 ;  /* 0x0000000c00047213 */ /* 0x000fe20000000000 */
[----:B------:R-:W-:-:S03]  /*2f80*/  IMAD.HI.U32 R10, R11, R9, R10 ;  /* 0x000000090b0a7227 */ /* 0x000fc600078e000a */
[----:B------:R-:W-:Y:S02]  /*2f90*/  MOV R9, R4 ;  /* 0x0000000400097202 */ /* 0x000fe40000000f00 */
[----:B------:R-:W-:Y:S01]  /*2fa0*/  IADD3 R11, PT, PT, RZ, -R13, RZ ;  /* 0x8000000dff0b7210 */ /* 0x000fe20007ffe0ff */
[----:B------:R-:W-:Y:S01]  /*2fb0*/  IMAD.MOV.U32 R4, RZ, RZ, R14 ;  /* 0x000000ffff047224 */ /* 0x000fe200078e000e */
[----:B------:R-:W-:Y:S01]  /*2fc0*/  IABS R14, R7 ;  /* 0x00000007000e7213 */ /* 0x000fe20000000000 */
[----:B------:R-:W-:Y:S02]  /*2fd0*/  IMAD.HI.U32 R20, R10, R9, RZ ;  /* 0x000000090a147227 */ /* 0x000fe400078e00ff */
[----:B------:R-:W0:Y:S01]  /*2fe0*/  I2F.RP R10, R4 ;  /* 0x00000004000a7306 */ /* 0x000e220000209400 */
[----:B------:R-:W-:Y:S01]  /*2ff0*/  IADD3 R22, PT, PT, RZ, -R14, RZ ;  /* 0x8000000eff167210 */ /* 0x000fe20007ffe0ff */
        /* <DEDUP_REMOVED lines=10> */
[----:B------:R-:W-:-:S03]  /*30a0*/  MOV R8, RZ ;  /* 0x000000ff00087202 */ /* 0x000fc60000000f00 */
[----:B------:R-:W-:Y:S01]  /*30b0*/  @P0 IADD3 R20, PT, PT, R20, 0x1, RZ ;  /* 0x0000000114140810 */ /* 0x000fe20007ffe0ff */
[----:B------:R-:W0:Y:S05]  /*30c0*/  F2I.FTZ.U32.TRUNC.NTZ R9, R9 ;  /* 0x0000000900097305 */ /* 0x000e2a000021f000 */
[----:B------:R-:W-:Y:S02]  /*30d0*/  @!P2 IADD3 R20, PT, PT, -R20, RZ, RZ ;  /* 0x000000ff1414a210 */ /* 0x000fe40007ffe1ff */
[----:B------:R-:W-:-:S04]  /*30e0*/  @!P1 LOP3.LUT R20, RZ, R5, RZ, 0x33, !PT ;  /* 0x00000005ff149212 */ /* 0x000fc800078e33ff */
[----:B------:R-:W-:Y:S01]  /*30f0*/  IADD3 R11, PT, PT, -R20, RZ, RZ ;  /* 0x000000ff140b7210 */ /* 0x000fe20007ffe1ff */
[----:B0-----:R-:W-:-:S04]  /*3100*/  IMAD.MOV R13, RZ, RZ, -R9 ;  /* 0x000000ffff0d7224 */ /* 0x001fc800078e0a09 */
[----:B------:R-:W-:Y:S01]  /*3110*/  IMAD R11, R5, R11, R12 ;  /* 0x0000000b050b7224 */ /* 0x000fe200078e020c */
[----:B------:R-:W-:Y:S01]  /*3120*/  IABS R12, R6 ;  /* 0x00000006000c7213 */ /* 0x000fe20000000000 */
[----:B------:R-:W-:-:S03]  /*3130*/  IMAD R5, R13, R4, RZ ;  /* 0x000000040d057224 */ /* 0x000fc600078e02ff */
[----:B------:R-:W-:Y:S01]  /*3140*/  IABS R10, R11 ;  /* 0x0000000b000a7213 */ /* 0x000fe20000000000 */
[----:B------:R-:W-:-:S03]  /*3150*/  IMAD.HI.U32 R8, R9, R5, R8 ;  /* 0x0000000509087227 */ /* 0x000fc600078e0008 */
[----:B------:R-:W-:Y:S01]  /*3160*/  MOV R5, R10 ;  /* 0x0000000a00057202 */ /* 0x000fe20000000f00 */
[----:B------:R-:W-:-:S04]  /*3170*/  IMAD.MOV R12, RZ, RZ, -R12 ;  /* 0x000000ffff0c7224 */ /* 0x000fc800078e0a0c */
[----:B------:R-:W-:Y:S01]  /*3180*/  IMAD.HI.U32 R23, R8, R5, RZ ;  /* 0x0000000508177227 */ /* 0x000fe200078e00ff */
[----:B------:R-:W-:Y:S01]  /*3190*/  MOV R10, R12 ;  /* 0x0000000c000a7202 */ /* 0x000fe20000000f00 */
[----:B------:R-:W0:Y:S04]  /*31a0*/  I2F.RP R8, R21 ;  /* 0x0000001500087306 */ /* 0x000e280000209400 */
[----:B------:R-:W-:-:S05]  /*31b0*/  IMAD R5, R23, R10, R5 ;  /* 0x0000000a17057224 */ /* 0x000fca00078e0205 */
[----:B------:R-:W-:Y:S01]  /*31c0*/  ISETP.GT.U32.AND P1, PT, R4, R5, PT ;  /* 0x000000050400720c */ /* 0x000fe20003f24070 */
[----:B0-----:R-:W0:-:S12]  /*31d0*/  MUFU.RCP R8, R8 ;  /* 0x0000000800087308 */ /* 0x001e180000001000 */
[----:B------:R-:W-:Y:S01]  /*31e0*/  @!P1 IMAD.IADD R5, R5, 0x1, -R4 ;  /* 0x0000000105059824 */ /* 0x000fe200078e0a04 */
[----:B------:R-:W-:Y:S02]  /*31f0*/  @!P1 IADD3 R23, PT, PT, R23, 0x1, RZ ;  /* 0x0000000117179810 */ /* 0x000fe40007ffe0ff */
[----:B------:R-:W-:Y:S02]  /*3200*/  ISETP.NE.AND P1, PT, R6, RZ, PT ;  /* 0x000000ff0600720c */ /* 0x000fe40003f25270 */
[----:B------:R-:W-:Y:S02]  /*3210*/  ISETP.GE.U32.AND P0, PT, R5, R4, PT ;  /* 0x000000040500720c */ /* 0x000fe40003f06070 */
[----:B------:R-:W-:Y:S02]  /*3220*/  LOP3.LUT R4, R11, R6, RZ, 0x3c, !PT ;  /* 0x000000060b047212 */ /* 0x000fe400078e3cff */
[----:B0-----:R-:W-:Y:S02]  /*3230*/  IADD3 R5, PT, PT, R8, 0xffffffe, RZ ;  /* 0x0ffffffe08057810 */ /* 0x001fe40007ffe0ff */
[----:B------:R-:W-:-:S04]  /*3240*/  ISETP.GE.AND P2, PT, R4, RZ, PT ;  /* 0x000000ff0400720c */ /* 0x000fc80003f46270 */
[----:B------:R-:W0:Y:S03]  /*3250*/  F2I.FTZ.U32.TRUNC.NTZ R5, R5 ;  /* 0x0000000500057305 */ /* 0x000e26000021f000 */
[----:B------:R-:W-:-:S06]  /*3260*/  @P0 VIADD R23, R23, 0x1 ;  /* 0x0000000117170836 */ /* 0x000fcc0000000000 */
[----:B------:R-:W-:Y:S02]  /*3270*/  @!P2 IADD3 R23, PT, PT, -R23, RZ, RZ ;  /* 0x000000ff1717a210 */ /* 0x000fe40007ffe1ff */
[----:B------:R-:W-:Y:S02]  /*3280*/  @!P1 LOP3.LUT R23, RZ, R6, RZ, 0x33, !PT ;  /* 0x00000006ff179212 */ /* 0x000fe400078e33ff */
[----:B0-----:R-:W-:-:S03]  /*3290*/  IADD3 R12, PT, PT, RZ, -R5, RZ ;  /* 0x80000005ff0c7210 */ /* 0x001fc60007ffe0ff */
[----:B------:R-:W-:-:S04]  /*32a0*/  IMAD.MOV R4, RZ, RZ, -R23 ;  /* 0x000000ffff047224 */ /* 0x000fc800078e0a17 */
[----:B------:R-:W-:Y:S01]  /*32b0*/  IMAD R6, R6, R4, R11 ;  /* 0x0000000406067224 */ /* 0x000fe200078e020b */
[----:B------:R-:W-:Y:S01]  /*32c0*/  MOV R4, RZ ;  /* 0x000000ff00047202 */ /* 0x000fe20000000f00 */
[----:B------:R-:W0:Y:S01]  /*32d0*/  LDS.128 R8, [UR7+-0x10] ;  /* 0xfffff007ff087984 */ /* 0x000e220008000c00 */
[----:B------:R-:W-:Y:S02]  /*32e0*/  IMAD R13, R12, R21, RZ ;  /* 0x000000150c0d7224 */ /* 0x000fe400078e02ff */
[----:B------:R-:W-:Y:S02]  /*32f0*/  IABS R12, R6 ;  /* 0x00000006000c7213 */ /* 0x000fe40000000000 */
[----:B------:R-:W-:-:S04]  /*3300*/  IMAD.HI.U32 R4, R5, R13, R4 ;  /* 0x0000000d05047227 */ /* 0x000fc800078e0004 */
[----:B------:R-:W-:Y:S02]  /*3310*/  IMAD.MOV.U32 R5, RZ, RZ, R12 ;  /* 0x000000ffff057224 */ /* 0x000fe400078e000c */
[----:B------:R-:W1:Y:S01]  /*3320*/  LDS.128 R12, [UR7] ;  /* 0x00000007ff0c7984 */ /* 0x000e620008000c00 */
[----:B------:R-:W-:Y:S01]  /*3330*/  UIADD3 UR7, UPT, UPT, UR7, 0x20, URZ ;  /* 0x0000002007077890 */ /* 0x000fe2000fffe0ff */
[----:B------:R-:W-:-:S04]  /*3340*/  IMAD.HI.U32 R4, R4, R5, RZ ;  /* 0x0000000504047227 */ /* 0x000fc800078e00ff */
[----:B------:R-:W-:Y:S01]  /*3350*/  IMAD R22, R4, R22, R5 ;  /* 0x0000001604167224 */ /* 0x000fe200078e0205 */
[----:B------:R-:W-:-:S04]  /*3360*/  LOP3.LUT R5, R6, R7, RZ, 0x3c, !PT ;  /* 0x0000000706057212 */ /* 0x000fc800078e3cff */
[----:B------:R-:W-:Y:S02]  /*3370*/  ISETP.GT.U32.AND P1, PT, R21, R22, PT ;  /* 0x000000161500720c */ /* 0x000fe40003f24070 */
[----:B------:R-:W-:-:S11]  /*3380*/  ISETP.GE.AND P2, PT, R5, RZ, PT ;  /* 0x000000ff0500720c */ /* 0x000fd60003f46270 */
[-C--:B------:R-:W-:Y:S02]  /*3390*/  @!P1 IADD3 R22, PT, PT, R22, -R21.reuse, RZ ;  /* 0x8000001516169210 */ /* 0x080fe40007ffe0ff */
[----:B------:R-:W-:Y:S02]  /*33a0*/  @!P1 IADD3 R4, PT, PT, R4, 0x1, RZ ;  /* 0x0000000104049810 */ /* 0x000fe40007ffe0ff */
[----:B------:R-:W-:Y:S01]  /*33b0*/  ISETP.GE.U32.AND P0, PT, R22, R21, PT ;  /* 0x000000151600720c */ /* 0x000fe20003f06070 */
[----:B0-----:R-:W-:Y:S01]  /*33c0*/  IMAD R8, R2, R8, R3 ;  /* 0x0000000802087224 */ /* 0x001fe200078e0203 */
[----:B------:R-:W-:-:S03]  /*33d0*/  ISETP.NE.AND P1, PT, R7, RZ, PT ;  /* 0x000000ff0700720c */ /* 0x000fc60003f25270 */
[----:B------:R-:W-:-:S04]  /*33e0*/  IMAD R8, R16, R9, R8 ;  /* 0x0000000910087224 */ /* 0x000fc800078e0208 */
[----:B------:R-:W-:-:S04]  /*33f0*/  IMAD R8, R17, R10, R8 ;  /* 0x0000000a11087224 */ /* 0x000fc800078e0208 */
[----:B------:R-:W-:Y:S02]  /*3400*/  IMAD R8, R18, R11, R8 ;  /* 0x0000000b12087224 */ /* 0x000fe400078e0208 */
[----:B------:R-:W-:Y:S02]  /*3410*/  @P0 VIADD R4, R4, 0x1 ;  /* 0x0000000104040836 */ /* 0x000fe40000000000 */
[----:B-1----:R-:W-:-:S03]  /*3420*/  IMAD R8, R19, R12, R8 ;  /* 0x0000000c13087224 */ /* 0x002fc600078e0208 */
[----:B------:R-:W-:Y:S01]  /*3430*/  @!P2 IADD3 R4, PT, PT, -R4, RZ, RZ ;  /* 0x000000ff0404a210 */ /* 0x000fe20007ffe1ff */
[----:B------:R-:W-:Y:S01]  /*3440*/  IMAD R8, R20, R13, R8 ;  /* 0x0000000d14087224 */ /* 0x000fe200078e0208 */
[----:B------:R-:W-:-:S03]  /*3450*/  @!P1 LOP3.LUT R4, RZ, R7, RZ, 0x33, !PT ;  /* 0x00000007ff049212 */ /* 0x000fc600078e33ff */
[----:B------:R-:W-:Y:S01]  /*3460*/  IMAD R8, R23, R14, R8 ;  /* 0x0000000e17087224 */ /* 0x000fe200078e0208 */
[----:B------:R-:W-:-:S03]  /*3470*/  IADD3 R2, PT, PT, -R4, RZ, RZ ;  /* 0x000000ff04027210 */ /* 0x000fc60007ffe1ff */
[----:B------:R-:W-:Y:S02]  /*3480*/  IMAD R3, R4, R15, R8 ;  /* 0x0000000f04037224 */ /* 0x000fe400078e0208 */
[----:B------:R-:W-:Y:S01]  /*3490*/  IMAD R7, R7, R2, R6 ;  /* 0x0000000207077224 */ /* 0x000fe200078e0206 */
[----:B------:R-:W-:Y:S06]  /*34a0*/  BRA.U UP1, `(.L_x_21) ;  /* 0xfffffff101607547 */ /* 0x000fec000b83ffff */
.L_x_20:
[----:B------:R-:W-:Y:S01]  /*34b0*/  UMOV UR4, UR6 ;  /* 0x0000000600047c82 */ /* 0x000fe20008000000 */
[----:B------:R-:W-:Y:S05]  /*34c0*/  BRA.U !UP0, `(.L_x_19) ;  /* 0x0000000d08c87547 */ /* 0x000fea000b800000 */
[----:B------:R-:W-:Y:S02]  /*34d0*/  UISETP.GE.U32.AND UP0, UPT, UR11, 0x4, UPT ;  /* 0x000000040b00788c */ /* 0x000fe4000bf06070 */
[----:B------:R-:W-:-:S04]  /*34e0*/  ULOP3.LUT UR12, UR6, 0x3, URZ, 0xc0, !UPT ;  /* 0x00000003060c7892 */ /* 0x000fc8000f8ec0ff */
[----:B------:R-:W-:-:S03]  /*34f0*/  UISETP.NE.AND UP1, UPT, UR12, URZ, UPT ;  /* 0x000000ff0c00728c */ /* 0x000fc6000bf25270 */
[----:B------:R-:W-:Y:S08]  /*3500*/  BRA.U !UP0, `(.L_x_22) ;  /* 0x0000000508f87547 */ /* 0x000ff0000b800000 */
[----:B------:R-:W0:Y:S01]  /*3510*/  S2UR UR10, SR_CgaCtaId ;  /* 0x00000000000a79c3 */ /* 0x000e220000008800 */
[----:B------:R-:W-:Y:S01]  /*3520*/  UMOV UR7, 0x400 ;  /* 0x0000040000077882 */ /* 0x000fe20000000000 */
[----:B------:R-:W-:Y:S01]  /*3530*/  IABS R10, R7 ;  /* 0x00000007000a7213 */ /* 0x000fe20000000000 */
[----:B0-----:R-:W-:Y:S02]  /*3540*/  ULEA UR4, UR10, UR7, 0x18 ;  /* 0x000000070a047291 */ /* 0x001fe4000f8ec0ff */
[----:B------:R-:W-:Y:S02]  /*3550*/  UIADD3 UR7, UPT, UPT, UR7, 0x100, URZ ;  /* 0x0000010007077890 */ /* 0x000fe4000fffe0ff */
[----:B------:R-:W-:-:S09]  /*3560*/  ULEA UR4, UR5, UR4, 0x2 ;  /* 0x0000000405047291 */ /* 0x000fd2000f8e10ff */
[----:B------:R-:W0:Y:S02]  /*3570*/  LDS.64 R8, [UR4] ;  /* 0x00000004ff087984 */ /* 0x000e240008000a00 */
[----:B0-----:R-:W-:-:S04]  /*3580*/  IABS R11, R8 ;  /* 0x00000008000b7213 */ /* 0x001fc80000000000 */
[----:B------:R-:W0:Y:S08]  /*3590*/  I2F.RP R2, R11 ;  /* 0x0000000b00027306 */ /* 0x000e300000209400 */
[----:B0-----:R-:W0:Y:S02]  /*35a0*/  MUFU.RCP R2, R2 ;  /* 0x0000000200027308 */ /* 0x001e240000001000 */
[----:B0-----:R-:W-:Y:S01]  /*35b0*/  VIADD R4, R2, 0xffffffe ;  /* 0x0ffffffe02047836 */ /* 0x001fe20000000000 */
[----:B------:R-:W-:-:S05]  /*35c0*/  IABS R2, R9 ;  /* 0x0000000900027213 */ /* 0x000fca0000000000 */
[----:B------:R0:W1:Y:S02]  /*35d0*/  F2I.FTZ.U32.TRUNC.NTZ R5, R4 ;  /* 0x0000000400057305 */ /* 0x000064000021f000 */
[----:B0-----:R-:W-:Y:S01]  /*35e0*/  HFMA2 R4, -RZ, RZ, 0, 0 ;  /* 0x00000000ff047431 */ /* 0x001fe200000001ff */
[----:B-1----:R-:W-:-:S05]  /*35f0*/  IADD3 R6, PT, PT, RZ, -R5, RZ ;  /* 0x80000005ff067210 */ /* 0x002fca0007ffe0ff */
[----:B------:R-:W-:Y:S01]  /*3600*/  IMAD R13, R6, R11, RZ ;  /* 0x0000000b060d7224 */ /* 0x000fe200078e02ff */
[----:B------:R-:W-:-:S03]  /*3610*/  IABS R6, R8 ;  /* 0x0000000800067213 */ /* 0x000fc60000000000 */
[----:B------:R-:W-:-:S04]  /*3620*/  IMAD.HI.U32 R5, R5, R13, R4 ;  /* 0x0000000d05057227 */ /* 0x000fc800078e0004 */
[----:B------:R-:W-:Y:S01]  /*3630*/  IMAD.MOV R13, RZ, RZ, -R6 ;  /* 0x000000ffff0d7224 */ /* 0x000fe200078e0a06 */
[----:B------:R-:W-:Y:S01]  /*3640*/  MOV R6, R2 ;  /* 0x0000000200067202 */ /* 0x000fe20000000f00 */
[----:B------:R-:W-:-:S03]  /*3650*/  IMAD.HI.U32 R2, R5, R10, RZ ;  /* 0x0000000a05027227 */ /* 0x000fc600078e00ff */
[----:B------:R-:W0:Y:S01]  /*3660*/  I2F.RP R12, R6 ;  /* 0x00000006000c7306 */ /* 0x000e220000209400 */
[----:B------:R-:W-:Y:S01]  /*3670*/  IMAD R4, R2, R13, R10 ;  /* 0x0000000d02047224 */ /* 0x000fe200078e020a */
[----:B------:R-:W-:-:S04]  /*3680*/  LOP3.LUT R10, R7, R8, RZ, 0x3c, !PT ;  /* 0x00000008070a7212 */ /* 0x000fc800078e3cff */
[----:B------:R-:W-:Y:S02]  /*3690*/  ISETP.GT.U32.AND P1, PT, R11, R4, PT ;  /* 0x000000040b00720c */ /* 0x000fe40003f24070 */
[----:B------:R-:W-:Y:S01]  /*36a0*/  ISETP.GE.AND P2, PT, R10, RZ, PT ;  /* 0x000000ff0a00720c */ /* 0x000fe20003f46270 */
[----:B0-----:R-:W0:Y:S10]  /*36b0*/  MUFU.RCP R12, R12 ;  /* 0x0000000c000c7308 */ /* 0x001e340000001000 */
[----:B------:R-:W-:-:S02]  /*36c0*/  @!P1 IADD3 R4, PT, PT, R4, -R11, RZ ;  /* 0x8000000b04049210 */ /* 0x000fc40007ffe0ff */
[----:B------:R-:W-:Y:S02]  /*36d0*/  @!P1 IADD3 R2, PT, PT, R2, 0x1, RZ ;  /* 0x0000000102029810 */ /* 0x000fe40007ffe0ff */
[----:B------:R-:W-:Y:S02]  /*36e0*/  ISETP.GE.U32.AND P0, PT, R4, R11, PT ;  /* 0x0000000b0400720c */ /* 0x000fe40003f06070 */
[----:B------:R-:W-:Y:S01]  /*36f0*/  ISETP.NE.AND P1, PT, R8, RZ, PT ;  /* 0x000000ff0800720c */ /* 0x000fe20003f25270 */
[----:B------:R-:W1:Y:S01]  /*3700*/  LDS.64 R4, [UR4+0x8] ;  /* 0x00000804ff047984 */ /* 0x000e620008000a00 */
[----:B------:R-:W-:-:S04]  /*3710*/  ULEA UR4, UR10, UR7, 0x18 ;  /* 0x000000070a047291 */ /* 0x000fc8000f8ec0ff */
[----:B------:R-:W-:Y:S01]  /*3720*/  ULEA UR4, UR5, UR4, 0x2 ;  /* 0x0000000405047291 */ /* 0x000fe2000f8e10ff */
[----:B0-----:R-:W-:Y:S01]  /*3730*/  VIADD R10, R12, 0xffffffe ;  /* 0x0ffffffe0c0a7836 */ /* 0x001fe20000000000 */
[----:B------:R-:W-:-:S03]  /*3740*/  UIADD3 UR5, UPT, UPT, UR5, 0x4, URZ ;  /* 0x0000000405057890 */ /* 0x000fc6000fffe0ff */
[----:B------:R0:W2:Y:S01]  /*3750*/  F2I.FTZ.U32.TRUNC.NTZ R11, R10 ;  /* 0x0000000a000b7305 */ /* 0x0000a2000021f000 */
[----:B------:R-:W-:-:S05]  /*3760*/  @P0 IADD3 R2, PT, PT, R2, 0x1, RZ ;  /* 0x0000000102020810 */ /* 0x000fca0007ffe0ff */
[----:B------:R-:W-:Y:S01]  /*3770*/  @!P2 IMAD.MOV R2, RZ, RZ, -R2 ;  /* 0x000000ffff02a224 */ /* 0x000fe200078e0a02 */
[----:B------:R-:W-:Y:S01]  /*3780*/  @!P1 LOP3.LUT R2, RZ, R8, RZ, 0x33, !PT ;  /* 0x00000008ff029212 */ /* 0x000fe200078e33ff */
[----:B0-----:R-:W-:-:S03]  /*3790*/  IMAD.MOV.U32 R10, RZ, RZ, RZ ;  /* 0x000000ffff0a7224 */ /* 0x001fc600078e00ff */
[----:B------:R-:W-:Y:S02]  /*37a0*/  IADD3 R12, PT, PT, -R2, RZ, RZ ;  /* 0x000000ff020c7210 */ /* 0x000fe40007ffe1ff */
[----:B--2---:R-:W-:-:S03]  /*37b0*/  IADD3 R13, PT, PT, RZ, -R11, RZ ;  /* 0x8000000bff0d7210 */ /* 0x004fc60007ffe0ff */
[----:B------:R-:W-:Y:S02]  /*37c0*/  IMAD R8, R8, R12, R7 ;  /* 0x0000000c08087224 */ /* 0x000fe400078e0207 */
[----:B------:R-:W-:-:S03]  /*37d0*/  IMAD R7, R13, R6, RZ ;  /* 0x000000060d077224 */ /* 0x000fc600078e02ff */
[----:B------:R-:W-:Y:S02]  /*37e0*/  IABS R12, R8 ;  /* 0x00000008000c7213 */ /* 0x000fe40000000000 */
[----:B------:R-:W-:Y:S01]  /*37f0*/  IABS R13, R9 ;  /* 0x00000009000d7213 */ /* 0x000fe20000000000 */
[----:B------:R-:W-:Y:S01]  /*3800*/  IMAD.HI.U32 R10, R11, R7, R10 ;  /* 0x000000070b0a7227 */ /* 0x000fe200078e000a */
[----:B------:R-:W-:Y:S02]  /*3810*/  MOV R11, R12 ;  /* 0x0000000c000b7202 */ /* 0x000fe40000000f00 */
[----:B------:R-:W-:-:S03]  /*3820*/  IADD3 R13, PT, PT, RZ, -R13, RZ ;  /* 0x8000000dff0d7210 */ /* 0x000fc60007ffe0ff */
[----:B------:R-:W-:Y:S01]  /*3830*/  IMAD.HI.U32 R10, R10, R11, RZ ;  /* 0x0000000b0a0a7227 */ /* 0x000fe200078e00ff */
[----:B-1----:R-:W-:-:S03]  /*3840*/  IABS R7, R4 ;  /* 0x0000000400077213 */ /* 0x002fc60000000000 */
[----:B------:R-:W-:Y:S01]  /*3850*/  IMAD R11, R10, R13, R11 ;  /* 0x0000000d0a0b7224 */ /* 0x000fe200078e020b */
[----:B------:R-:W0:Y:S04]  /*3860*/  I2F.RP R12, R7 ;  /* 0x00000007000c7306 */ /* 0x000e280000209400 */
[----:B------:R-:W-:-:S04]  /*3870*/  ISETP.GT.U32.AND P1, PT, R6, R11, PT ;  /* 0x0000000b0600720c */ /* 0x000fc80003f24070 */
[----:B0-----:R-:W0:Y:S09]  /*3880*/  MUFU.RCP R12, R12 ;  /* 0x0000000c000c7308 */ /* 0x001e320000001000 */
[----:B------:R-:W-:Y:S01]  /*3890*/  @!P1 IMAD.IADD R11, R11, 0x1, -R6 ;  /* 0x000000010b0b9824 */ /* 0x000fe200078e0a06 */
[----:B------:R-:W-:-:S02]  /*38a0*/  @!P1 IADD3 R10, PT, PT, R10, 0x1, RZ ;  /* 0x000000010a0a9810 */ /* 0x000fc40007ffe0ff */
[----:B------:R-:W-:Y:S02]  /*38b0*/  ISETP.NE.AND P1, PT, R9, RZ, PT ;  /* 0x000000ff0900720c */ /* 0x000fe40003f25270 */
[----:B------:R-:W-:Y:S02]  /*38c0*/  ISETP.GE.U32.AND P0, PT, R11, R6, PT ;  /* 0x000000060b00720c */ /* 0x000fe40003f06070 */
[----:B------:R-:W-:-:S04]  /*38d0*/  LOP3.LUT R6, R8, R9, RZ, 0x3c, !PT ;  /* 0x0000000908067212 */ /* 0x000fc800078e3cff */
[----:B------:R-:W-:Y:S02]  /*38e0*/  ISETP.GE.AND P2, PT, R6, RZ, PT ;  /* 0x000000ff0600720c */ /* 0x000fe40003f46270 */
[----:B0-----:R-:W-:-:S05]  /*38f0*/  IADD3 R11, PT, PT, R12, 0xffffffe, RZ ;  /* 0x0ffffffe0c0b7810 */ /* 0x001fca0007ffe0ff */
[----:B------:R-:W-:Y:S01]  /*3900*/  @P0 VIADD R10, R10, 0x1 ;  /* 0x000000010a0a0836 */ /* 0x000fe20000000000 */
[----:B------:R-:W0:Y:S04]  /*3910*/  F2I.FTZ.U32.TRUNC.NTZ R11, R11 ;  /* 0x0000000b000b7305 */ /* 0x000e28000021f000 */
[----:B------:R-:W-:-:S04]  /*3920*/  MOV R6, R10 ;  /* 0x0000000a00067202 */ /* 0x000fc80000000f00 */
[----:B------:R-:W-:Y:S02]  /*3930*/  @!P2 IADD3 R6, PT, PT, -R6, RZ, RZ ;  /* 0x000000ff0606a210 */ /* 0x000fe40007ffe1ff */
[----:B------:R-:W-:-:S04]  /*3940*/  @!P1 LOP3.LUT R6, RZ, R9, RZ, 0x33, !PT ;  /* 0x00000009ff069212 */ /* 0x000fc800078e33ff */
[----:B------:R-:W-:Y:S01]  /*3950*/  IADD3 R10, PT, PT, -R6, RZ, RZ ;  /* 0x000000ff060a7210 */ /* 0x000fe20007ffe1ff */
[----:B0-----:R-:W-:-:S04]  /*3960*/  IMAD.MOV R12, RZ, RZ, -R11 ;  /* 0x000000ffff0c7224 */ /* 0x001fc800078e0a0b */
[----:B------:R-:W-:Y:S02]  /*3970*/  IMAD R9, R9, R10, R8 ;  /* 0x0000000a09097224 */ /* 0x000fe400078e0208 */
[----:B------:R-:W-:Y:S02]  /*3980*/  HFMA2 R10, -RZ, RZ, 0, 0 ;  /* 0x00000000ff0a7431 */ /* 0x000fe400000001ff */
[----:B------:R-:W-:Y:S01]  /*3990*/  IMAD R13, R12, R7, RZ ;  /* 0x000000070c0d7224 */ /* 0x000fe200078e02ff */
[----:B------:R-:W-:Y:S02]  /*39a0*/  IABS R12, R4 ;  /* 0x00000004000c7213 */ /* 0x000fe40000000000 */
[----:B------:R-:W-:-:S03]  /*39b0*/  IABS R8, R9 ;  /* 0x0000000900087213 */ /* 0x000fc60000000000 */
[----:B------:R-:W-:Y:S02]  /*39c0*/  IMAD.MOV R12, RZ, RZ, -R12 ;  /* 0x000000ffff0c7224 */ /* 0x000fe400078e0a0c */
[----:B------:R-:W-:Y:S01]  /*39d0*/  IMAD.HI.U32 R10, R11, R13, R10 ;  /* 0x0000000d0b0a7227 */ /* 0x000fe200078e000a */
[----:B------:R-:W-:Y:S02]  /*39e0*/  MOV R11, R8 ;  /* 0x00000008000b7202 */ /* 0x000fe40000000f00 */
[----:B------:R-:W-:-:S03]  /*39f0*/  IABS R13, R5 ;  /* 0x00000005000d7213 */ /* 0x000fc60000000000 */
[----:B------:R-:W-:Y:S01]  /*3a00*/  IMAD.HI.U32 R10, R10, R11, RZ ;  /* 0x0000000b0a0a7227 */ /* 0x000fe200078e00ff */
[----:B------:R-:W-:-:S03]  /*3a10*/  MOV R8, R13 ;  /* 0x0000000d00087202 */ /* 0x000fc60000000f00 */
        /* <DEDUP_REMOVED lines=8> */
[----:B------:R-:W-:Y:S02]  /*3aa0*/  LOP3.LUT R7, R9, R4, RZ, 0x3c, !PT ;  /* 0x0000000409077212 */ /* 0x000fe400078e3cff */
[----:B------:R-:W-:Y:S02]  /*3ab0*/  IABS R12, R5 ;  /* 0x00000005000c7213 */ /* 0x000fe40000000000 */
[----:B------:R-:W-:-:S03]  /*3ac0*/  ISETP.GE.AND P2, PT, R7, RZ, PT ;  /* 0x000000ff0700720c */ /* 0x000fc60003f46270 */
[----:B------:R-:W-:Y:S01]  /*3ad0*/  IMAD.MOV R12, RZ, RZ, -R12 ;  /* 0x000000ffff0c7224 */ /* 0x000fe200078e0a0c */
[----:B0-----:R-:W-:-:S03]  /*3ae0*/  IADD3 R11, PT, PT, R13, 0xffffffe, RZ ;  /* 0x0ffffffe0d0b7810 */ /* 0x001fc60007ffe0ff */
[----:B------:R-:W-:-:S03]  /*3af0*/  @P0 VIADD R10, R10, 0x1 ;  /* 0x000000010a0a0836 */ /* 0x000fc60000000000 */
[----:B------:R-:W0:Y:S02]  /*3b00*/  F2I.FTZ.U32.TRUNC.NTZ R11, R11 ;  /* 0x0000000b000b7305 */ /* 0x000e24000021f000 */
        /* <DEDUP_REMOVED lines=8> */
[----:B------:R-:W-:-:S03]  /*3b90*/  IABS R15, R4 ;  /* 0x00000004000f7213 */ /* 0x000fc60000000000 */
[----:B------:R-:W-:-:S06]  /*3ba0*/  IMAD.HI.U32 R10, R11, R9, R10 ;  /* 0x000000090b0a7227 */ /* 0x000fcc00078e000a */
[----:B------:R-:W-:Y:S02]  /*3bb0*/  IMAD.HI.U32 R9, R10, R15, RZ ;  /* 0x0000000f0a097227 */ /* 0x000fe400078e00ff */
[----:B------:R-:W-:Y:S02]  /*3bc0*/  LDS.64 R10, [UR4+0x8] ;  /* 0x00000804ff0a7984 */ /* 0x000fe40008000a00 */
[----:B------:R-:W-:Y:S02]  /*3bd0*/  IMAD R15, R9, R12, R15 ;  /* 0x0000000c090f7224 */ /* 0x000fe400078e020f */
[----:B------:R-:W0:Y:S03]  /*3be0*/  LDS.64 R12, [UR4] ;  /* 0x00000004ff0c7984 */ /* 0x000e260008000a00 */
[----:B------:R-:W-:-:S13]  /*3bf0*/  ISETP.GT.U32.AND P1, PT, R8, R15, PT ;  /* 0x0000000f0800720c */ /* 0x000fda0003f24070 */
[-C--:B------:R-:W-:Y:S02]  /*3c00*/  @!P1 IADD3 R15, PT, PT, R15, -R8.reuse, RZ ;  /* 0x800000080f0f9210 */ /* 0x080fe40007ffe0ff */
[----:B------:R-:W-:Y:S02]  /*3c10*/  @!P1 IADD3 R9, PT, PT, R9, 0x1, RZ ;  /* 0x0000000109099810 */ /* 0x000fe40007ffe0ff */
[----:B------:R-:W-:Y:S02]  /*3c20*/  ISETP.GE.U32.AND P0, PT, R15, R8, PT ;  /* 0x000000080f00720c */ /* 0x000fe40003f06070 */
[----:B------:R-:W-:Y:S02]  /*3c30*/  LOP3.LUT R8, R4, R5, RZ, 0x3c, !PT ;  /* 0x0000000504087212 */ /* 0x000fe400078e3cff */
[----:B------:R-:W-:Y:S02]  /*3c40*/  ISETP.NE.AND P1, PT, R5, RZ, PT ;  /* 0x000000ff0500720c */ /* 0x000fe40003f25270 */
[----:B------:R-:W-:-:S07]  /*3c50*/  ISETP.GE.AND P2, PT, R8, RZ, PT ;  /* 0x000000ff0800720c */ /* 0x000fce0003f46270 */
[----:B------:R-:W-:-:S06]  /*3c60*/  @P0 VIADD R9, R9, 0x1 ;  /* 0x0000000109090836 */ /* 0x000fcc0000000000 */
[----:B------:R-:W-:Y:S01]  /*3c70*/  @!P2 IADD3 R9, PT, PT, -R9, RZ, RZ ;  /* 0x000000ff0909a210 */ /* 0x000fe20007ffe1ff */
[----:B0-----:R-:W-:Y:S01]  /*3c80*/  IMAD R12, R2, R12, R3 ;  /* 0x0000000c020c7224 */ /* 0x001fe200078e0203 */
[----:B------:R-:W-:-:S03]  /*3c90*/  @!P1 LOP3.LUT R9, RZ, R5, RZ, 0x33, !PT ;  /* 0x00000005ff099212 */ /* 0x000fc600078e33ff */
[----:B------:R-:W-:-:S04]  /*3ca0*/  IMAD R12, R6, R13, R12 ;  /* 0x0000000d060c7224 */ /* 0x000fc800078e020c */
[----:B------:R-:W-:Y:S01]  /*3cb0*/  IMAD R10, R7, R10, R12 ;  /* 0x0000000a070a7224 */ /* 0x000fe200078e020c */
[----:B------:R-:W-:-:S03]  /*3cc0*/  IADD3 R7, PT, PT, -R9, RZ, RZ ;  /* 0x000000ff09077210 */ /* 0x000fc60007ffe1ff */
[----:B------:R-:W-:Y:S02]  /*3cd0*/  IMAD R3, R9, R11, R10 ;  /* 0x0000000b09037224 */ /* 0x000fe400078e020a */
[----:B------:R-:W-:-:S07]  /*3ce0*/  IMAD R7, R5, R7, R4 ;  /* 0x0000000705077224 */ /* 0x000fce00078e0204 */
.L_x_22:
[----:B------:R-:W-:Y:S01]  /*3cf0*/  UMOV UR4, UR6 ;  /* 0x0000000600047c82 */ /* 0x000fe20008000000 */
[----:B------:R-:W-:Y:S05]  /*3d00*/  BRA.U !UP1, `(.L_x_19) ;  /* 0x0000000509b87547 */ /* 0x000fea000b800000 */
[----:B------:R-:W-:Y:S02]  /*3d10*/  UISETP.NE.AND UP0, UPT, UR12, 0x1, UPT ;  /* 0x000000010c00788c */ /* 0x000fe4000bf05270 */
[----:B------:R-:W-:-:S04]  /*3d20*/  ULOP3.LUT UR4, UR6, 0x1, URZ, 0xc0, !UPT ;  /* 0x0000000106047892 */ /* 0x000fc8000f8ec0ff */
[----:B------:R-:W-:-:S03]  /*3d30*/  UISETP.NE.U32.AND UP1, UPT, UR4, 0x1, UPT ;  /* 0x000000010400788c */ /* 0x000fc6000bf25070 */
[----:B------:R-:W-:Y:S08]  /*3d40*/  BRA.U !UP0, `(.L_x_23) ;  /* 0x0000000508087547 */ /* 0x000ff0000b800000 */
[----:B------:R-:W0:Y:S01]  /*3d50*/  S2UR UR7, SR_CgaCtaId ;  /* 0x00000000000779c3 */ /* 0x000e220000008800 */
[----:B------:R-:W-:Y:S01]  /*3d60*/  UMOV UR4, 0x400 ;  /* 0x0000040000047882 */ /* 0x000fe20000000000 */
[----:B------:R-:W-:Y:S01]  /*3d70*/  IABS R12, R7 ;  /* 0x00000007000c7213 */ /* 0x000fe20000000000 */
[----:B0-----:R-:W-:Y:S02]  /*3d80*/  ULEA UR10, UR7, UR4, 0x18 ;  /* 0x00000004070a7291 */ /* 0x001fe4000f8ec0ff */
[----:B------:R-:W-:Y:S02]  /*3d90*/  UIADD3 UR4, UPT, UPT, UR4, 0x100, URZ ;  /* 0x0000010004047890 */ /* 0x000fe4000fffe0ff */
[----:B------:R-:W-:Y:S02]  /*3da0*/  ULEA UR10, UR5, UR10, 0x2 ;  /* 0x0000000a050a7291 */ /* 0x000fe4000f8e10ff */
[----:B------:R-:W-:-:S04]  /*3db0*/  ULEA UR4, UR7, UR4, 0x18 ;  /* 0x0000000407047291 */ /* 0x000fc8000f8ec0ff */
[----:B------:R-:W-:Y:S02]  /*3dc0*/  ULEA UR4, UR5, UR4, 0x2 ;  /* 0x0000000405047291 */ /* 0x000fe4000f8e10ff */
[----:B------:R-:W-:Y:S01]  /*3dd0*/  UIADD3 UR5, UPT, UPT, UR5, 0x2, URZ ;  /* 0x0000000205057890 */ /* 0x000fe2000fffe0ff */
[----:B------:R-:W0:Y:S02]  /*3de0*/  LDS.64 R4, [UR10] ;  /* 0x0000000aff047984 */ /* 0x000e240008000a00 */
[----:B0-----:R-:W-:-:S04]  /*3df0*/  IABS R11, R4 ;  /* 0x00000004000b7213 */ /* 0x001fc80000000000 */
[----:B------:R-:W0:Y:S08]  /*3e00*/  I2F.RP R2, R11 ;  /* 0x0000000b00027306 */ /* 0x000e300000209400 */
[----:B0-----:R-:W0:Y:S02]  /*3e10*/  MUFU.RCP R2, R2 ;  /* 0x0000000200027308 */ /* 0x001e240000001000 */
[----:B0-----:R-:W-:Y:S01]  /*3e20*/  VIADD R8, R2, 0xffffffe ;  /* 0x0ffffffe02087836 */ /* 0x001fe20000000000 */
[----:B------:R-:W-:-:S05]  /*3e30*/  IABS R2, R5 ;  /* 0x0000000500027213 */ /* 0x000fca0000000000 */
[----:B------:R0:W1:Y:S08]  /*3e40*/  F2I.FTZ.U32.TRUNC.NTZ R9, R8 ;  /* 0x0000000800097305 */ /* 0x000070000021f000 */
[----:B------:R-:W2:Y:S01]  /*3e50*/  I2F.RP R10, R2 ;  /* 0x00000002000a7306 */ /* 0x000ea20000209400 */
[----:B0-----:R-:W-:Y:S02]  /*3e60*/  MOV R8, RZ ;  /* 0x000000ff00087202 */ /* 0x001fe40000000f00 */
[----:B-1----:R-:W-:-:S05]  /*3e70*/  IADD3 R6, PT, PT, RZ, -R9, RZ ;  /* 0x80000009ff067210 */ /* 0x002fca0007ffe0ff */
[----:B------:R-:W-:Y:S01]  /*3e80*/  IMAD R13, R6, R11, RZ ;  /* 0x0000000b060d7224 */ /* 0x000fe200078e02ff */
[----:B------:R-:W-:Y:S01]  /*3e90*/  IABS R6, R4 ;  /* 0x0000000400067213 */ /* 0x000fe20000000000 */
[----:B--2---:R-:W0:Y:S02]  /*3ea0*/  MUFU.RCP R10, R10 ;  /* 0x0000000a000a7308 */ /* 0x004e240000001000 */
[----:B------:R-:W-:-:S04]  /*3eb0*/  IMAD.HI.U32 R9, R9, R13, R8 ;  /* 0x0000000d09097227 */ /* 0x000fc800078e0008 */
[----:B------:R-:W-:Y:S02]  /*3ec0*/  IMAD.MOV R13, RZ, RZ, -R6 ;  /* 0x000000ffff0d7224 */ /* 0x000fe400078e0a06 */
[----:B------:R-:W-:-:S04]  /*3ed0*/  IMAD.HI.U32 R6, R9, R12, RZ ;  /* 0x0000000c09067227 */ /* 0x000fc800078e00ff */
[----:B------:R-:W-:Y:S01]  /*3ee0*/  IMAD R8, R6, R13, R12 ;  /* 0x0000000d06087224 */ /* 0x000fe200078e020c */
[----:B------:R-:W-:-:S04]  /*3ef0*/  IABS R12, R5 ;  /* 0x00000005000c7213 */ /* 0x000fc80000000000 */
[----:B------:R-:W-:Y:S02]  /*3f00*/  ISETP.GT.U32.AND P1, PT, R11, R8, PT ;  /* 0x000000080b00720c */ /* 0x000fe40003f24070 */
[----:B------:R-:W-:-:S11]  /*3f10*/  IADD3 R12, PT, PT, RZ, -R12, RZ ;  /* 0x8000000cff0c7210 */ /* 0x000fd60007ffe0ff */
[-C--:B------:R-:W-:Y:S01]  /*3f20*/  @!P1 IADD3 R8, PT, PT, R8, -R11.reuse, RZ ;  /* 0x8000000b08089210 */ /* 0x080fe20007ffe0ff */
[----:B------:R-:W-:Y:S01]  /*3f30*/  @!P1 VIADD R6, R6, 0x1 ;  /* 0x0000000106069836 */ /* 0x000fe20000000000 */
[----:B------:R-:W-:Y:S02]  /*3f40*/  ISETP.NE.AND P1, PT, R4, RZ, PT ;  /* 0x000000ff0400720c */ /* 0x000fe40003f25270 */
[----:B------:R-:W-:Y:S02]  /*3f50*/  ISETP.GE.U32.AND P0, PT, R8, R11, PT ;  /* 0x0000000b0800720c */ /* 0x000fe40003f06070 */
[----:B------:R-:W-:-:S04]  /*3f60*/  LOP3.LUT R8, R7, R4, RZ, 0x3c, !PT ;  /* 0x0000000407087212 */ /* 0x000fc800078e3cff */
[----:B------:R-:W-:Y:S02]  /*3f70*/  ISETP.GE.AND P2, PT, R8, RZ, PT ;  /* 0x000000ff0800720c */ /* 0x000fe40003f46270 */
[----:B0-----:R-:W-:-:S04]  /*3f80*/  IADD3 R8, PT, PT, R10, 0xffffffe, RZ ;  /* 0x0ffffffe0a087810 */ /* 0x001fc80007ffe0ff */
[----:B------:R0:W1:Y:S01]  /*3f90*/  F2I.FTZ.U32.TRUNC.NTZ R9, R8 ;  /* 0x0000000800097305 */ /* 0x000062000021f000 */
[----:B------:R-:W-:-:S06]  /*3fa0*/  @P0 IADD3 R6, PT, PT, R6, 0x1, RZ ;  /* 0x0000000106060810 */ /* 0x000fcc0007ffe0ff */
[----:B------:R-:W-:Y:S02]  /*3fb0*/  @!P2 IADD3 R6, PT, PT, -R6, RZ, RZ ;  /* 0x000000ff0606a210 */ /* 0x000fe40007ffe1ff */
[----:B------:R-:W-:Y:S01]  /*3fc0*/  @!P1 LOP3.LUT R6, RZ, R4, RZ, 0x33, !PT ;  /* 0x00000004ff069212 */ /* 0x000fe200078e33ff */
[----:B0-----:R-:W-:-:S03]  /*3fd0*/  IMAD.MOV.U32 R8, RZ, RZ, RZ ;  /* 0x000000ffff087224 */ /* 0x001fc600078e00ff */
[----:B------:R-:W-:Y:S01]  /*3fe0*/  IADD3 R10, PT, PT, -R6, RZ, RZ ;  /* 0x000000ff060a7210 */ /* 0x000fe20007ffe1ff */
[----:B-1----:R-:W-:-:S04]  /*3ff0*/  IMAD.MOV R11, RZ, RZ, -R9 ;  /* 0x000000ffff0b7224 */ /* 0x002fc800078e0a09 */
[----:B------:R-:W-:Y:S02]  /*4000*/  IMAD R10, R4, R10, R7 ;  /* 0x0000000a040a7224 */ /* 0x000fe400078e0207 */
[----:B------:R-:W-:-:S03]  /*4010*/  IMAD R7, R11, R2, RZ ;  /* 0x000000020b077224 */ /* 0x000fc600078e02ff */
[----:B------:R-:W-:Y:S01]  /*4020*/  IABS R4, R10 ;  /* 0x0000000a00047213 */ /* 0x000fe20000000000 */
[----:B------:R-:W-:Y:S01]  /*4030*/  IMAD.HI.U32 R8, R9, R7, R8 ;  /* 0x0000000709087227 */ /* 0x000fe200078e0008 */
[----:B------:R-:W-:Y:S02]  /*4040*/  MOV R9, R12 ;  /* 0x0000000c00097202 */ /* 0x000fe40000000f00 */
[----:B------:R-:W-:-:S05]  /*4050*/  MOV R7, R4 ;  /* 0x0000000400077202 */ /* 0x000fca0000000f00 */
[----:B------:R-:W-:-:S04]  /*4060*/  IMAD.HI.U32 R4, R8, R7, RZ ;  /* 0x0000000708047227 */ /* 0x000fc800078e00ff */
[----:B------:R-:W-:Y:S02]  /*4070*/  IMAD R7, R4, R9, R7 ;  /* 0x0000000904077224 */ /* 0x000fe400078e0207 */
[----:B------:R-:W0:Y:S03]  /*4080*/  LDS.64 R8, [UR4] ;  /* 0x00000004ff087984 */ /* 0x000e260008000a00 */
[----:B------:R-:W-:-:S13]  /*4090*/  ISETP.GT.U32.AND P1, PT, R2, R7, PT ;  /* 0x000000070200720c */ /* 0x000fda0003f24070 */
[----:B------:R-:W-:Y:S01]  /*40a0*/  @!P1 IMAD.IADD R7, R7, 0x1, -R2 ;  /* 0x0000000107079824 */ /* 0x000fe200078e0a02 */
[----:B------:R-:W-:Y:S02]  /*40b0*/  @!P1 IADD3 R4, PT, PT, R4, 0x1, RZ ;  /* 0x0000000104049810 */ /* 0x000fe40007ffe0ff */
[----:B------:R-:W-:Y:S02]  /*40c0*/  ISETP.NE.AND P1, PT, R5, RZ, PT ;  /* 0x000000ff0500720c */ /* 0x000fe40003f25270 */
[----:B------:R-:W-:Y:S02]  /*40d0*/  ISETP.GE.U32.AND P0, PT, R7, R2, PT ;  /* 0x000000020700720c */ /* 0x000fe40003f06070 */
[----:B------:R-:W-:-:S04]  /*40e0*/  LOP3.LUT R2, R10, R5, RZ, 0x3c, !PT ;  /* 0x000000050a027212 */ /* 0x000fc800078e3cff */
[----:B------:R-:W-:-:S07]  /*40f0*/  ISETP.GE.AND P2, PT, R2, RZ, PT ;  /* 0x000000ff0200720c */ /* 0x000fce0003f46270 */
[----:B------:R-:W-:-:S06]  /*4100*/  @P0 IADD3 R4, PT, PT, R4, 0x1, RZ ;  /* 0x0000000104040810 */ /* 0x000fcc0007ffe0ff */
[----:B------:R-:W-:Y:S01]  /*4110*/  @!P2 IMAD.MOV R4, RZ, RZ, -R4 ;  /* 0x000000ffff04a224 */ /* 0x000fe200078e0a04 */
[----:B------:R-:W-:Y:S01]  /*4120*/  @!P1 LOP3.LUT R4, RZ, R5, RZ, 0x33, !PT ;  /* 0x00000005ff049212 */ /* 0x000fe200078e33ff */
[----:B0-----:R-:W-:-:S03]  /*4130*/  IMAD R3, R6, R8, R3 ;  /* 0x0000000806037224 */ /* 0x001fc600078e0203 */
[C---:B------:R-:W-:Y:S01]  /*4140*/  IADD3 R2, PT, PT, -R4.reuse, RZ, RZ ;  /* 0x000000ff04027210 */ /* 0x040fe20007ffe1ff */
[----:B------:R-:W-:-:S04]  /*4150*/  IMAD R3, R4, R9, R3 ;  /* 0x0000000904037224 */ /* 0x000fc800078e0203 */
[----:B------:R-:W-:-:S07]  /*4160*/  IMAD R7, R5, R2, R10 ;  /* 0x0000000205077224 */ /* 0x000fce00078e020a */
.L_x_23:
[----:B------:R-:W-:Y:S01]  /*4170*/  UMOV UR4, UR6 ;  /* 0x0000000600047c82 */ /* 0x000fe20008000000 */
[----:B------:R-:W-:Y:S05]  /*4180*/  BRA.U UP1, `(.L_x_19) ;  /* 0x0000000101987547 */ /* 0x000fea000b800000 */
[----:B------:R-:W0:Y:S01]  /*4190*/  S2UR UR10, SR_CgaCtaId ;  /* 0x00000000000a79c3 */ /* 0x000e220000008800 */
[----:B------:R-:W-:Y:S01]  /*41a0*/  UMOV UR7, 0x400 ;  /* 0x0000040000077882 */ /* 0x000fe20000000000 */
[----:B------:R-:W-:Y:S01]  /*41b0*/  IABS R10, R7 ;  /* 0x00000007000a7213 */ /* 0x000fe20000000000 */
[----:B0-----:R-:W-:Y:S02]  /*41c0*/  ULEA UR4, UR10, UR7, 0x18 ;  /* 0x000000070a047291 */ /* 0x001fe4000f8ec0ff */
[----:B------:R-:W-:Y:S02]  /*41d0*/  UIADD3 UR7, UPT, UPT, UR7, 0x100, URZ ;  /* 0x0000010007077890 */ /* 0x000fe4000fffe0ff */
[----:B------:R-:W-:Y:S02]  /*41e0*/  ULEA UR4, UR5, UR4, 0x2 ;  /* 0x0000000405047291 */ /* 0x000fe4000f8e10ff */
[----:B------:R-:W-:-:S04]  /*41f0*/  ULEA UR7, UR10, UR7, 0x18 ;  /* 0x000000070a077291 */ /* 0x000fc8000f8ec0ff */
[----:B------:R-:W-:-:S03]  /*4200*/  ULEA UR5, UR5, UR7, 0x2 ;  /* 0x0000000705057291 */ /* 0x000fc6000f8e10ff */
[----:B------:R-:W0:Y:S01]  /*4210*/  LDS R6, [UR4] ;  /* 0x00000004ff067984 */ /* 0x000e220008000800 */
[----:B------:R-:W-:Y:S01]  /*4220*/  UMOV UR4, UR6 ;  /* 0x0000000600047c82 */ /* 0x000fe20008000000 */
[-C--:B0-----:R-:W-:Y:S02]  /*4230*/  IABS R9, R6.reuse ;  /* 0x0000000600097213 */ /* 0x081fe40000000000 */
[----:B------:R-:W-:Y:S02]  /*4240*/  IABS R12, R6 ;  /* 0x00000006000c7213 */ /* 0x000fe40000000000 */
[----:B------:R-:W0:Y:S08]  /*4250*/  I2F.RP R2, R9 ;  /* 0x0000000900027306 */ /* 0x000e300000209400 */
[----:B0-----:R-:W0:Y:S02]  /*4260*/  MUFU.RCP R2, R2 ;  /* 0x0000000200027308 */ /* 0x001e240000001000 */
[----:B0-----:R-:W-:Y:S01]  /*4270*/  IADD3 R4, PT, PT, R2, 0xffffffe, RZ ;  /* 0x0ffffffe02047810 */ /* 0x001fe20007ffe0ff */
[----:B------:R-:W-:-:S05]  /*4280*/  IMAD.MOV R2, RZ, RZ, -R12 ;  /* 0x000000ffff027224 */ /* 0x000fca00078e0a0c */
[----:B------:R0:W1:Y:S02]  /*4290*/  F2I.FTZ.U32.TRUNC.NTZ R5, R4 ;  /* 0x0000000400057305 */ /* 0x000064000021f000 */
[----:B0-----:R-:W-:Y:S02]  /*42a0*/  HFMA2 R4, -RZ, RZ, 0, 0 ;  /* 0x00000000ff047431 */ /* 0x001fe400000001ff */
[----:B-1----:R-:W-:-:S04]  /*42b0*/  IMAD.MOV R8, RZ, RZ, -R5 ;  /* 0x000000ffff087224 */ /* 0x002fc800078e0a05 */
[----:B------:R-:W-:Y:S01]  /*42c0*/  IMAD R11, R8, R9, RZ ;  /* 0x00000009080b7224 */ /* 0x000fe200078e02ff */
[----:B------:R-:W-:-:S03]  /*42d0*/  MOV R8, R10 ;  /* 0x0000000a00087202 */ /* 0x000fc60000000f00 */
[----:B------:R-:W-:Y:S02]  /*42e0*/  IMAD.HI.U32 R5, R5, R11, R4 ;  /* 0x0000000b05057227 */ /* 0x000fe400078e0004 */
[----:B------:R-:W0:Y:S04]  /*42f0*/  LDS R4, [UR5] ;  /* 0x00000005ff047984 */ /* 0x000e280008000800 */
[----:B------:R-:W-:-:S04]  /*4300*/  IMAD.HI.U32 R5, R5, R8, RZ ;  /* 0x0000000805057227 */ /* 0x000fc800078e00ff */
[----:B------:R-:W-:-:S05]  /*4310*/  IMAD R2, R5, R2, R8 ;  /* 0x0000000205027224 */ /* 0x000fca00078e0208 */
        /* <DEDUP_REMOVED lines=8> */
[----:B------:R-:W-:Y:S02]  /*43a0*/  @!P2 IADD3 R5, PT, PT, -R5, RZ, RZ ;  /* 0x000000ff0505a210 */ /* 0x000fe40007ffe1ff */
[----:B------:R-:W-:-:S04]  /*43b0*/  @!P1 LOP3.LUT R5, RZ, R6, RZ, 0x33, !PT ;  /* 0x00000006ff059212 */ /* 0x000fc800078e33ff */
[C---:B------:R-:W-:Y:S01]  /*43c0*/  IADD3 R2, PT, PT, -R5.reuse, RZ, RZ ;  /* 0x000000ff05027210 */ /* 0x040fe20007ffe1ff */
[----:B0-----:R-:W-:-:S04]  /*43d0*/  IMAD R3, R5, R4, R3 ;  /* 0x0000000405037224 */ /* 0x001fc800078e0203 */
[----:B------:R-:W-:-:S07]  /*43e0*/  IMAD R7, R6, R2, R7 ;  /* 0x0000000206077224 */ /* 0x000fce00078e0207 */
.L_x_19:
[----:B------:R-:W0:Y:S01]  /*43f0*/  LDCU UR5, c[0x0][0x3c0] ;  /* 0x00007800ff0577ac */ /* 0x000e220008000800 */
[----:B------:R-:W-:Y:S01]  /*4400*/  IMAD.MOV.U32 R2, RZ, RZ, RZ ;  /* 0x000000ffff027224 */ /* 0x000fe200078e00ff */
[----:B------:R-:W-:Y:S01]  /*4410*/  CS2R R4, SRZ ;  /* 0x0000000000047805 */ /* 0x000fe2000001ff00 */
[----:B0-----:R-:W-:-:S09]  /*4420*/  UISETP.GE.AND UP0, UPT, UR4, UR5, UPT ;  /* 0x000000050400728c */ /* 0x001fd2000bf06270 */
[----:B------:R-:W-:Y:S05]  /*4430*/  BRA.U UP0, `(.L_x_24) ;  /* 0x0000001100cc7547 */ /* 0x000fea000b800000 */
[----:B------:R-:W0:Y:S01]  /*4440*/  LDC R8, c[0x0][0x3b0] ;  /* 0x0000ec00ff087b82 */ /* 0x000e220000000800 */
[----:B------:R-:W0:Y:S01]  /*4450*/  LDCU UR6, c[0x0][0x3c8] ;  /* 0x00007900ff0677ac */ /* 0x000e220008000800 */
[----:B------:R-:W-:Y:S01]  /*4460*/  HFMA2 R2, -RZ, RZ, 0, 0 ;  /* 0x00000000ff027431 */ /* 0x000fe200000001ff */
[----:B------:R-:W-:Y:S01]  /*4470*/  MOV R6, RZ ;  /* 0x000000ff00067202 */ /* 0x000fe20000000f00 */
[----:B------:R-:W-:Y:S02]  /*4480*/  UIADD3 UR10, UPT, UPT, -UR4, UR5, URZ ;  /* 0x00000005040a7290 */ /* 0x000fe4000fffe1ff */
[----:B------:R-:W-:Y:S02]  /*4490*/  UIADD3 UR5, UPT, UPT, UR4, -UR5, URZ ;  /* 0x8000000504057290 */ /* 0x000fe4000fffe0ff */
[----:B------:R-:W-:Y:S02]  /*44a0*/  ULOP3.LUT UR16, UR10, 0x3, URZ, 0xc0, !UPT ;  /* 0x000000030a107892 */ /* 0x000fe4000f8ec0ff */
[----:B------:R-:W-:Y:S01]  /*44b0*/  UISETP.GT.U32.AND UP0, UPT, UR5, -0x4, UPT ;  /* 0xfffffffc0500788c */ /* 0x000fe2000bf04070 */
[----:B0-----:R-:W-:-:S08]  /*44c0*/  VIADD R16, R8, UR6 ;  /* 0x0000000608107c36 */ /* 0x001fd00008000000 */
[----:B------:R-:W-:Y:S05]  /*44d0*/  BRA.U UP0, `(.L_x_25) ;  /* 0x0000000900807547 */ /* 0x000fea000b800000 */
[----:B------:R-:W0:Y:S01]  /*44e0*/  S2UR UR11, SR_CgaCtaId ;  /* 0x00000000000b79c3 */ /* 0x000e220000008800 */
[----:B------:R-:W-:Y:S01]  /*44f0*/  UMOV UR7, 0x400 ;  /* 0x0000040000077882 */ /* 0x000fe20000000000 */
[----:B------:R-:W-:Y:S01]  /*4500*/  ULEA UR15, UR4, 0x8, 0x2 ;  /* 0x00000008040f7891 */ /* 0x000fe2000f8e10ff */
[----:B------:R-:W-:Y:S01]  /*4510*/  IADD3 R8, PT, PT, -R8, RZ, RZ ;  /* 0x000000ff08087210 */ /* 0x000fe20007ffe1ff */
[----:B------:R-:W-:Y:S01]  /*4520*/  UIADD3 UR13, UPT, UPT, UR7, 0x100, URZ ;  /* 0x00000100070d7890 */ /* 0x000fe2000fffe0ff */
[----:B------:R-:W-:Y:S01]  /*4530*/  MOV R2, RZ ;  /* 0x000000ff00027202 */ /* 0x000fe20000000f00 */
[----:B------:R-:W-:Y:S02]  /*4540*/  UIADD3 UR6, UPT, UPT, -UR6, URZ, URZ ;  /* 0x000000ff06067290 */ /* 0x000fe4000fffe1ff */
[----:B------:R-:W-:Y:S01]  /*4550*/  LEA R8, R8, UR15, 0x2 ;  /* 0x0000000f08087c11 */ /* 0x000fe2000f8e10ff */
[----:B------:R-:W-:Y:S02]  /*4560*/  ULOP3.LUT UR5, UR10, 0xfffffffc, URZ, 0xc0, !UPT ;  /* 0xfffffffc0a057892 */ /* 0x000fe4000f8ec0ff */
[----:B------:R-:W-:-:S02]  /*4570*/  ULEA UR6, UR6, UR15, 0x2 ;  /* 0x0000000f06067291 */ /* 0x000fc4000f8e10ff */
[----:B------:R-:W-:Y:S02]  /*4580*/  UIADD3 UR5, UPT, UPT, -UR5, URZ, URZ ;  /* 0x000000ff05057290 */ /* 0x000fe4000fffe1ff */
[----:B0-----:R-:W-:Y:S02]  /*4590*/  ULEA UR12, UR11, UR7, 0x18 ;  /* 0x000000070b0c7291 */ /* 0x001fe4000f8ec0ff */
[----:B------:R-:W-:Y:S02]  /*45a0*/  ULEA UR13, UR11, UR13, 0x18 ;  /* 0x0000000d0b0d7291 */ /* 0x000fe4000f8ec0ff */
[----:B------:R-:W-:-:S04]  /*45b0*/  UIADD3 UR7, UPT, UPT, UR7, 0x80, URZ ;  /* 0x0000008007077890 */ /* 0x000fc8000fffe0ff */
[----:B------:R-:W-:Y:S01]  /*45c0*/  ULEA UR14, UR11, UR7, 0x18 ;  /* 0x000000070b0e7291 */ /* 0x000fe2000f8ec0ff */
[----:B------:R-:W-:Y:S01]  /*45d0*/  VIADD R8, R8, UR13 ;  /* 0x0000000d08087c36 */ /* 0x000fe20008000000 */
[----:B------:R-:W-:Y:S02]  /*45e0*/  UIADD3 UR7, UPT, UPT, UR12, UR15, URZ ;  /* 0x0000000f0c077290 */ /* 0x000fe4000fffe0ff */
[----:B------:R-:W-:-:S12]  /*45f0*/  UIADD3 UR6, UPT, UPT, UR14, UR6, URZ ;  /* 0x000000060e067290 */ /* 0x000fd8000fffe0ff */
.L_x_26:
[----:B------:R-:W0:Y:S01]  /*4600*/  LDS R4, [UR7+-0x8] ;  /* 0xfffff807ff047984 */ /* 0x000e220008000800 */
[----:B------:R-:W-:Y:S02]  /*4610*/  UIADD3 UR11, UPT, UPT, UR4, 0x1, URZ ;  /* 0x00000001040b7890 */ /* 0x000fe4000fffe0ff */
[----:B------:R-:W-:Y:S01]  /*4620*/  ISETP.LE.AND P3, PT, R16, UR4, PT ;  /* 0x0000000410007c0c */ /* 0x000fe2000bf63270 */
[----:B------:R-:W-:Y:S01]  /*4630*/  UIADD3 UR12, UPT, UPT, UR4, 0x3, URZ ;  /* 0x00000003040c7890 */ /* 0x000fe2000fffe0ff */
[----:B------:R-:W1:Y:S01]  /*4640*/  LDS R9, [UR7+-0x4] ;  /* 0xfffffc07ff097984 */ /* 0x000e620008000800 */
[----:B------:R-:W-:-:S04]  /*4650*/  UIADD3 UR5, UPT, UPT, UR5, 0x4, URZ ;  /* 0x0000000405057890 */ /* 0x000fc8000fffe0ff */
[----:B------:R-:W-:Y:S01]  /*4660*/  UISETP.NE.AND UP0, UPT, UR5, URZ, UPT ;  /* 0x000000ff0500728c */ /* 0x000fe2000bf05270 */
[-C--:B0-----:R-:W-:Y:S02]  /*4670*/  IABS R5, R4.reuse ;  /* 0x0000000400057213 */ /* 0x081fe40000000000 */
[----:B------:R-:W-:Y:S02]  /*4680*/  IABS R15, R4 ;  /* 0x00000004000f7213 */ /* 0x000fe40000000000 */
[----:B------:R-:W0:Y:S08]  /*4690*/  I2F.RP R12, R5 ;  /* 0x00000005000c7306 */ /* 0x000e300000209400 */
[----:B0-----:R-:W0:Y:S02]  /*46a0*/  MUFU.RCP R12, R12 ;  /* 0x0000000c000c7308 */ /* 0x001e240000001000 */
[----:B0-----:R-:W-:-:S02]  /*46b0*/  IADD3 R10, PT, PT, R12, 0xffffffe, RZ ;  /* 0x0ffffffe0c0a7810 */ /* 0x001fc40007ffe0ff */
[----:B-1----:R-:W-:-:S04]  /*46c0*/  IABS R12, R9 ;  /* 0x00000009000c7213 */ /* 0x002fc80000000000 */
[----:B------:R0:W1:Y:S02]  /*46d0*/  F2I.FTZ.U32.TRUNC.NTZ R11, R10 ;  /* 0x0000000a000b7305 */ /* 0x000064000021f000 */
[----:B0-----:R-:W-:Y:S01]  /*46e0*/  IMAD.MOV.U32 R10, RZ, RZ, RZ ;  /* 0x000000ffff0a7224 */ /* 0x001fe200078e00ff */
[----:B-1----:R-:W-:-:S05]  /*46f0*/  IADD3 R14, PT, PT, RZ, -R11, RZ ;  /* 0x8000000bff0e7210 */ /* 0x002fca0007ffe0ff */
[----:B------:R-:W-:Y:S01]  /*4700*/  IMAD R13, R14, R5, RZ ;  /* 0x000000050e0d7224 */ /* 0x000fe200078e02ff */
[----:B------:R-:W-:-:S03]  /*4710*/  IABS R14, R7 ;  /* 0x00000007000e7213 */ /* 0x000fc60000000000 */
[----:B------:R-:W-:Y:S01]  /*4720*/  IMAD.HI.U32 R11, R11, R13, R10 ;  /* 0x0000000d0b0b7227 */ /* 0x000fe200078e000a */
[----:B------:R-:W-:Y:S01]  /*4730*/  IADD3 R10, PT, PT, RZ, -R15, RZ ;  /* 0x8000000fff0a7210 */ /* 0x000fe20007ffe0ff */
[----:B------:R-:W0:Y:S04]  /*4740*/  I2F.RP R13, R12 ;  /* 0x0000000c000d7306 */ /* 0x000e280000209400 */
[----:B------:R-:W-:-:S04]  /*4750*/  IMAD.HI.U32 R11, R11, R14, RZ ;  /* 0x0000000e0b0b7227 */ /* 0x000fc800078e00ff */
[----:B------:R-:W-:Y:S01]  /*4760*/  IMAD R10, R11, R10, R14 ;  /* 0x0000000a0b0a7224 */ /* 0x000fe200078e020e */
[----:B------:R-:W-:-:S04]  /*4770*/  IABS R14, R9 ;  /* 0x00000009000e7213 */ /* 0x000fc80000000000 */
[----:B------:R-:W-:Y:S01]  /*4780*/  ISETP.GT.U32.AND P1, PT, R5, R10, PT ;  /* 0x0000000a0500720c */ /* 0x000fe20003f24070 */
[----:B0-----:R-:W0:Y:S01]  /*4790*/  MUFU.RCP R13, R13 ;  /* 0x0000000d000d7308 */ /* 0x001e220000001000 */
[----:B------:R-:W-:-:S11]  /*47a0*/  IADD3 R20, PT, PT, RZ, -R14, RZ ;  /* 0x8000000eff147210 */ /* 0x000fd60007ffe0ff */
[-C--:B------:R-:W-:Y:S02]  /*47b0*/  @!P1 IADD3 R10, PT, PT, R10, -R5.reuse, RZ ;  /* 0x800000050a0a9210 */ /* 0x080fe40007ffe0ff */
[----:B------:R-:W-:Y:S02]  /*47c0*/  @!P1 IADD3 R11, PT, PT, R11, 0x1, RZ ;  /* 0x000000010b0b9810 */ /* 0x000fe40007ffe0ff */
[----:B------:R-:W-:Y:S02]  /*47d0*/  ISETP.GE.U32.AND P0, PT, R10, R5, PT ;  /* 0x000000050a00720c */ /* 0x000fe40003f06070 */
[----:B------:R-:W1:Y:S01]  /*47e0*/  LDS R10, [UR7] ;  /* 0x00000007ff0a7984 */ /* 0x000e620008000800 */
[----:B------:R-:W-:Y:S02]  /*47f0*/  LOP3.LUT R5, R7, R4, RZ, 0x3c, !PT ;  /* 0x0000000407057212 */ /* 0x000fe400078e3cff */
[----:B------:R-:W-:Y:S02]  /*4800*/  ISETP.NE.AND P1, PT, R4, RZ, PT ;  /* 0x000000ff0400720c */ /* 0x000fe40003f25270 */
[----:B------:R-:W-:Y:S01]  /*4810*/  ISETP.GE.AND P2, PT, R5, RZ, PT ;  /* 0x000000ff0500720c */ /* 0x000fe20003f46270 */
[----:B0-----:R-:W-:-:S05]  /*4820*/  VIADD R5, R13, 0xffffffe ;  /* 0x0ffffffe0d057836 */ /* 0x001fca0000000000 */
[----:B------:R-:W-:Y:S01]  /*4830*/  @P0 IADD3 R11, PT, PT, R11, 0x1, RZ ;  /* 0x000000010b0b0810 */ /* 0x000fe20007ffe0ff */
[----:B------:R-:W0:Y:S06]  /*4840*/  F2I.FTZ.U32.TRUNC.NTZ R5, R5 ;  /* 0x0000000500057305 */ /* 0x000e2c000021f000 */
[----:B------:R-:W-:Y:S01]  /*4850*/  @!P2 IMAD.MOV R11, RZ, RZ, -R11 ;  /* 0x000000ffff0ba224 */ /* 0x000fe200078e0a0b */
[----:B------:R-:W-:-:S04]  /*4860*/  @!P1 LOP3.LUT R11, RZ, R4, RZ, 0x33, !PT ;  /* 0x00000004ff0b9212 */ /* 0x000fc800078e33ff */
[----:B------:R-:W-:Y:S02]  /*4870*/  IADD3 R18, PT, PT, -R11, RZ, RZ ;  /* 0x000000ff0b127210 */ /* 0x000fe40007ffe1ff */
[----:B0-----:R-:W-:-:S03]  /*4880*/  IADD3 R13, PT, PT, RZ, -R5, RZ ;  /* 0x80000005ff0d7210 */ /* 0x001fc60007ffe0ff */
[----:B------:R-:W-:Y:S02]  /*4890*/  IMAD R18, R4, R18, R7 ;  /* 0x0000001204127224 */ /* 0x000fe400078e0207 */
[----:B------:R-:W-:Y:S02]  /*48a0*/  IMAD.MOV.U32 R4, RZ, RZ, RZ ;  /* 0x000000ffff047224 */ /* 0x000fe400078e00ff */
[----:B------:R-:W-:Y:S01]  /*48b0*/  IMAD R7, R13, R12, RZ ;  /* 0x0000000c0d077224 */ /* 0x000fe200078e02ff */
[----:B------:R-:W-:-:S03]  /*48c0*/  IABS R13, R18 ;  /* 0x00000012000d7213 */ /* 0x000fc60000000000 */
[----:B------:R-:W-:Y:S01]  /*48d0*/  IMAD.HI.U32 R4, R5, R7, R4 ;  /* 0x0000000705047227 */ /* 0x000fe200078e0004 */
[----:B------:R-:W-:Y:S02]  /*48e0*/  MOV R5, R13 ;  /* 0x0000000d00057202 */ /* 0x000fe40000000f00 */
[----:B-1----:R-:W-:-:S03]  /*48f0*/  IABS R7, R10 ;  /* 0x0000000a00077213 */ /* 0x002fc60000000000 */
[----:B------:R-:W-:Y:S01]  /*4900*/  IMAD.HI.U32 R13, R4, R5, RZ ;  /* 0x00000005040d7227 */ /* 0x000fe200078e00ff */
[----:B------:R-:W-:-:S03]  /*4910*/  LOP3.LUT R4, R18, R9, RZ, 0x3c, !PT ;  /* 0x0000000912047212 */ /* 0x000fc600078e3cff */
[----:B------:R-:W-:Y:S01]  /*4920*/  IMAD.MOV.U32 R14, RZ, RZ, R7 ;  /* 0x000000ffff0e7224 */ /* 0x000fe200078e0007 */
[----:B------:R-:W-:Y:S01]  /*4930*/  ISETP.GE.AND P2, PT, R4, RZ, PT ;  /* 0x000000ff0400720c */ /* 0x000fe20003f46270 */
[----:B------:R-:W-:Y:S01]  /*4940*/  IMAD R5, R13, R20, R5 ;  /* 0x000000140d057224 */ /* 0x000fe200078e0205 */
[----:B------:R-:W0:Y:S01]  /*4950*/  LDS R7, [UR7+0x4] ;  /* 0x00000407ff077984 */ /* 0x000e220008000800 */
[----:B------:R-:W1:Y:S01]  /*4960*/  I2F.RP R15, R14 ;  /* 0x0000000e000f7306 */ /* 0x000e620000209400 */
[----:B------:R-:W-:Y:S02]  /*4970*/  UIADD3 UR7, UPT, UPT, UR7, 0x10, URZ ;  /* 0x0000001007077890 */ /* 0x000fe4000fffe0ff */
[----:B------:R-:W-:-:S05]  /*4980*/  ISETP.GT.U32.AND P1, PT, R12, R5, PT ;  /* 0x000000050c00720c */ /* 0x000fca0003f24070 */
[----:B-1----:R-:W1:Y:S08]  /*4990*/  MUFU.RCP R15, R15 ;  /* 0x0000000f000f7308 */ /* 0x002e700000001000 */
[----:B------:R-:W-:Y:S01]  /*49a0*/  @!P1 IADD3 R5, PT, PT, R5, -R12, RZ ;  /* 0x8000000c05059210 */ /* 0x000fe20007ffe0ff */
[----:B------:R-:W-:Y:S01]  /*49b0*/  @!P1 VIADD R13, R13, 0x1 ;  /* 0x000000010d0d9836 */ /* 0x000fe20000000000 */
[----:B------:R-:W-:-:S02]  /*49c0*/  ISETP.NE.AND P1, PT, R9, RZ, PT ;  /* 0x000000ff0900720c */ /* 0x000fc40003f25270 */
[----:B------:R-:W-:Y:S02]  /*49d0*/  ISETP.GE.U32.AND P0, PT, R5, R12, PT ;  /* 0x0000000c0500720c */ /* 0x000fe40003f06070 */
[----:B-1----:R-:W-:-:S11]  /*49e0*/  IADD3 R4, PT, PT, R15, 0xffffffe, RZ ;  /* 0x0ffffffe0f047810 */ /* 0x002fd60007ffe0ff */
[----:B------:R-:W-:Y:S01]  /*49f0*/  @P0 IADD3 R13, PT, PT, R13, 0x1, RZ ;  /* 0x000000010d0d0810 */ /* 0x000fe20007ffe0ff */
[----:B------:R1:W2:Y:S03]  /*4a00*/  F2I.FTZ.U32.TRUNC.NTZ R5, R4 ;  /* 0x0000000400057305 */ /* 0x0002a6000021f000 */
[----:B------:R-:W-:Y:S02]  /*4a10*/  @!P2 IADD3 R13, PT, PT, -R13, RZ, RZ ;  /* 0x000000ff0d0da210 */ /* 0x000fe40007ffe1ff */
[----:B------:R-:W-:-:S04]  /*4a20*/  @!P1 LOP3.LUT R13, RZ, R9, RZ, 0x33, !PT ;  /* 0x00000009ff0d9212 */ /* 0x000fc800078e33ff */
[----:B------:R-:W-:Y:S01]  /*4a30*/  IADD3 R17, PT, PT, -R13, RZ, RZ ;  /* 0x000000ff0d117210 */ /* 0x000fe20007ffe1ff */
[----:B-1----:R-:W-:-:S04]  /*4a40*/  HFMA2 R4, -RZ, RZ, 0, 0 ;  /* 0x00000000ff047431 */ /* 0x002fc800000001ff */
[----:B------:R-:W-:Y:S01]  /*4a50*/  IMAD R17, R9, R17, R18 ;  /* 0x0000001109117224 */ /* 0x000fe200078e0212 */
[----:B------:R-:W-:Y:S01]  /*4a60*/  IABS R18, R10 ;  /* 0x0000000a00127213 */ /* 0x000fe20000000000 */
[----:B--2---:R-:W-:-:S03]  /*4a70*/  IMAD.MOV R15, RZ, RZ, -R5 ;  /* 0x000000ffff0f7224 */ /* 0x004fc600078e0a05 */
[----:B------:R-:W-:Y:S01]  /*4a80*/  IABS R12, R17 ;  /* 0x00000011000c7213 */ /* 0x000fe20000000000 */
[----:B------:R-:W-:Y:S01]  /*4a90*/  IMAD R9, R15, R14, RZ ;  /* 0x0000000e0f097224 */ /* 0x000fe200078e02ff */
[----:B0-----:R-:W-:Y:S02]  /*4aa0*/  IABS R15, R7 ;  /* 0x00000007000f7213 */ /* 0x001fe40000000000 */
[----:B------:R-:W-:Y:S01]  /*4ab0*/  IADD3 R18, PT, PT, RZ, -R18, RZ ;  /* 0x80000012ff127210 */ /* 0x000fe20007ffe0ff */
[----:B------:R-:W-:Y:S01]  /*4ac0*/  IMAD.HI.U32 R4, R5, R9, R4 ;  /* 0x0000000905047227 */ /* 0x000fe200078e0004 */
[----:B------:R-:W-:-:S03]  /*4ad0*/  MOV R5, R12 ;  /* 0x0000000c00057202 */ /* 0x000fc60000000f00 */
[----:B------:R-:W-:Y:S02]  /*4ae0*/  IMAD.MOV.U32 R9, RZ, RZ, R15 ;  /* 0x000000ffff097224 */ /* 0x000fe400078e000f */
[----:B------:R-:W-:Y:S01]  /*4af0*/  IMAD.HI.U32 R15, R4, R5, RZ ;  /* 0x00000005040f7227 */ /* 0x000fe200078e00ff */
[----:B------:R-:W-:Y:S01]  /*4b00*/  LOP3.LUT R4, R17, R10, RZ, 0x3c, !PT ;  /* 0x0000000a11047212 */ /* 0x000fe200078e3cff */
[----:B------:R-:W0:Y:S02]  /*4b10*/  I2F.RP R12, R9 ;  /* 0x00000009000c7306 */ /* 0x000e240000209400 */
[----:B------:R-:W-:Y:S01]  /*4b20*/  IMAD R5, R15, R18, R5 ;  /* 0x000000120f057224 */ /* 0x000fe200078e0205 */
[----:B------:R-:W-:-:S04]  /*4b30*/  ISETP.GE.AND P2, PT, R4, RZ, PT ;  /* 0x000000ff0400720c */ /* 0x000fc80003f46270 */
[----:B------:R-:W-:Y:S01]  /*4b40*/  ISETP.GT.U32.AND P1, PT, R14, R5, PT ;  /* 0x000000050e00720c */ /* 0x000fe20003f24070 */
[----:B0-----:R-:W0:-:S12]  /*4b50*/  MUFU.RCP R12, R12 ;  /* 0x0000000c000c7308 */ /* 0x001e180000001000 */
[----:B------:R-:W-:Y:S01]  /*4b60*/  @!P1 IMAD.IADD R5, R5, 0x1, -R14 ;  /* 0x0000000105059824 */ /* 0x000fe200078e0a0e */
[----:B------:R-:W-:Y:S02]  /*4b70*/  @!P1 IADD3 R15, PT, PT, R15, 0x1, RZ ;  /* 0x000000010f0f9810 */ /* 0x000fe40007ffe0ff */
[----:B------:R-:W-:Y:S02]  /*4b80*/  ISETP.NE.AND P1, PT, R10, RZ, PT ;  /* 0x000000ff0a00720c */ /* 0x000fe40003f25270 */
[----:B------:R-:W-:Y:S02]  /*4b90*/  ISETP.GE.U32.AND P0, PT, R5, R14, PT ;  /* 0x0000000e0500720c */ /* 0x000fe40003f06070 */
[----:B0-----:R-:W-:-:S11]  /*4ba0*/  IADD3 R5, PT, PT, R12, 0xffffffe, RZ ;  /* 0x0ffffffe0c057810 */ /* 0x001fd60007ffe0ff */
[----:B------:R-:W-:Y:S01]  /*4bb0*/  @P0 VIADD R15, R15, 0x1 ;  /* 0x000000010f0f0836 */ /* 0x000fe20000000000 */
[----:B------:R-:W0:Y:S01]  /*4bc0*/  F2I.FTZ.U32.TRUNC.NTZ R5, R5 ;  /* 0x0000000500057305 */ /* 0x000e22000021f000 */
[----:B------:R-:W-:-:S03]  /*4bd0*/  ISETP.LE.AND P0, PT, R16, UR12, PT ;  /* 0x0000000c10007c0c */ /* 0x000fc6000bf03270 */
[----:B------:R-:W-:Y:S02]  /*4be0*/  @!P2 IADD3 R15, PT, PT, -R15, RZ, RZ ;  /* 0x000000ff0f0fa210 */ /* 0x000fe40007ffe1ff */
[----:B------:R-:W-:Y:S02]  /*4bf0*/  @!P1 LOP3.LUT R15, RZ, R10, RZ, 0x33, !PT ;  /* 0x0000000aff0f9212 */ /* 0x000fe400078e33ff */
[----:B------:R-:W-:Y:S01]  /*4c00*/  ISETP.LE.AND P2, PT, R16, UR11, PT ;  /* 0x0000000b10007c0c */ /* 0x000fe2000bf43270 */
[----:B------:R-:W-:Y:S02]  /*4c10*/  UIADD3 UR11, UPT, UPT, UR4, 0x2, URZ ;  /* 0x00000002040b7890 */ /* 0x000fe4000fffe0ff */
[----:B------:R-:W-:Y:S01]  /*4c20*/  IMAD.MOV R4, RZ, RZ, -R15 ;  /* 0x000000ffff047224 */ /* 0x000fe200078e0a0f */
[----:B------:R-:W-:Y:S02]  /*4c30*/  UIADD3 UR4, UPT, UPT, UR4, 0x4, URZ ;  /* 0x0000000404047890 */ /* 0x000fe4000fffe0ff */
[----:B------:R-:W-:Y:S01]  /*4c40*/  @P0 LDS R21, [R8+0x8] ;  /* 0x0000080008150984 */ /* 0x000fe20000000800 */
[----:B------:R-:W-:-:S02]  /*4c50*/  IMAD R10, R10, R4, R17 ;  /* 0x000000040a0a7224 */ /* 0x000fc400078e0211 */
[----:B------:R-:W-:Y:S01]  /*4c60*/  HFMA2 R4, -RZ, RZ, 0, 0 ;  /* 0x00000000ff047431 */ /* 0x000fe200000001ff */
[----:B0-----:R-:W-:Y:S01]  /*4c70*/  IADD3 R12, PT, PT, RZ, -R5, RZ ;  /* 0x80000005ff0c7210 */ /* 0x001fe20007ffe0ff */
[----:B------:R-:W-:Y:S01]  /*4c80*/  @!P0 LDS R23, [UR6+0x4] ;  /* 0x00000406ff178984 */ /* 0x000fe20008000800 */
[----:B------:R-:W-:Y:S02]  /*4c90*/  ISETP.LE.AND P1, PT, R16, UR11, PT ;  /* 0x0000000b10007c0c */ /* 0x000fe4000bf23270 */
[----:B------:R-:W-:Y:S01]  /*4ca0*/  IABS R20, R10 ;  /* 0x0000000a00147213 */ /* 0x000fe20000000000 */
[----:B------:R-:W-:Y:S01]  /*4cb0*/  IMAD R19, R12, R9, RZ ;  /* 0x000000090c137224 */ /* 0x000fe200078e02ff */
[----:B------:R-:W-:Y:S03]  /*4cc0*/  @!P2 LDS R14, [UR6+-0x4] ;  /* 0xfffffc06ff0ea984 */ /* 0x000fe60008000800 */
[----:B------:R-:W-:Y:S01]  /*4cd0*/  IMAD.HI.U32 R4, R5, R19, R4 ;  /* 0x0000001305047227 */ /* 0x000fe200078e0004 */
[----:B------:R-:W-:Y:S01]  /*4ce0*/  IABS R5, R7 ;  /* 0x0000000700057213 */ /* 0x000fe20000000000 */
[----:B------:R-:W-:Y:S03]  /*4cf0*/  @P2 LDS R12, [R8] ;  /* 0x00000000080c2984 */ /* 0x000fe60000000800 */
[----:B------:R-:W-:Y:S01]  /*4d00*/  IADD3 R5, PT, PT, RZ, -R5, RZ ;  /* 0x80000005ff057210 */ /* 0x000fe20007ffe0ff */
[----:B------:R-:W-:Y:S01]  /*4d10*/  IMAD.HI.U32 R19, R4, R20, RZ ;  /* 0x0000001404137227 */ /* 0x000fe200078e00ff */
[----:B------:R-:W-:Y:S03]  /*4d20*/  @P1 LDS R17, [R8+0x4] ;  /* 0x0000040008111984 */ /* 0x000fe60000000800 */
[----:B------:R-:W-:Y:S01]  /*4d30*/  IMAD R20, R19, R5, R20 ;  /* 0x0000000513147224 */ /* 0x000fe200078e0214 */
[----:B------:R0:W1:Y:S04]  /*4d40*/  @P3 LDS R4, [R8+-0x4] ;  /* 0xfffffc0008043984 */ /* 0x0000680000000800 */
[----:B------:R-:W2:Y:S01]  /*4d50*/  @!P3 LDS R5, [UR6+-0x8] ;  /* 0xfffff806ff05b984 */ /* 0x000ea20008000800 */
[----:B------:R-:W-:-:S03]  /*4d60*/  ISETP.GT.U32.AND P6, PT, R9, R20, PT ;  /* 0x000000140900720c */ /* 0x000fc60003fc4070 */
[----:B------:R-:W3:Y:S01]  /*4d70*/  @!P1 LDS R18, [UR6] ;  /* 0x00000006ff129984 */ /* 0x000ee20008000800 */
[----:B0-----:R-:W-:Y:S01]  /*4d80*/  IADD3 R8, PT, PT, R8, 0x10, RZ ;  /* 0x0000001008087810 */ /* 0x001fe20007ffe0ff */
[----:B------:R-:W-:-:S08]  /*4d90*/  UIADD3 UR6, UPT, UPT, UR6, 0x10, URZ ;  /* 0x0000001006067890 */ /* 0x000fd0000fffe0ff */
[----:B------:R-:W-:Y:S01]  /*4da0*/  @!P6 IMAD.IADD R20, R20, 0x1, -R9 ;  /* 0x000000011414e824 */ /* 0x000fe200078e0a09 */
[----:B------:R-:W-:Y:S02]  /*4db0*/  @!P6 IADD3 R19, PT, PT, R19, 0x1, RZ ;  /* 0x000000011313e810 */ /* 0x000fe40007ffe0ff */
[----:B------:R-:W-:Y:S02]  /*4dc0*/  ISETP.NE.AND P6, PT, R7, RZ, PT ;  /* 0x000000ff0700720c */ /* 0x000fe40003fc5270 */
[----:B------:R-:W-:Y:S02]  /*4dd0*/  ISETP.GE.U32.AND P4, PT, R20, R9, PT ;  /* 0x000000091400720c */ /* 0x000fe40003f86070 */
[----:B------:R-:W-:-:S04]  /*4de0*/  LOP3.LUT R9, R10, R7, RZ, 0x3c, !PT ;  /* 0x000000070a097212 */ /* 0x000fc800078e3cff */
[----:B------:R-:W-:-:S07]  /*4df0*/  ISETP.GE.AND P5, PT, R9, RZ, PT ;  /* 0x000000ff0900720c */ /* 0x000fce0003fa6270 */
[----:B------:R-:W-:Y:S01]  /*4e00*/  @P4 IADD3 R19, PT, PT, R19, 0x1, RZ ;  /* 0x0000000113134810 */ /* 0x000fe20007ffe0ff */
[----:B-1----:R-:W-:-:S05]  /*4e10*/  @P3 IMAD R2, R11, R4, R2 ;  /* 0x000000040b023224 */ /* 0x002fca00078e0202 */
[----:B------:R-:W-:Y:S01]  /*4e20*/  @!P5 IMAD.MOV R19, RZ, RZ, -R19 ;  /* 0x000000ffff13d224 */ /* 0x000fe200078e0a13 */
[----:B------:R-:W-:Y:S01]  /*4e30*/  @!P6 LOP3.LUT R19, RZ, R7, RZ, 0x33, !PT ;  /* 0x00000007ff13e212 */ /* 0x000fe200078e33ff */
[----:B--2---:R-:W-:Y:S02]  /*4e40*/  @!P3 IMAD R6, R11, R5, R6 ;  /* 0x000000050b06b224 */ /* 0x004fe400078e0206 */
[----:B------:R-:W-:Y:S01]  /*4e50*/  @P2 IMAD R2, R13, R12, R2 ;  /* 0x0000000c0d022224 */ /* 0x000fe200078e0202 */
[----:B------:R-:W-:Y:S01]  /*4e60*/  IADD3 R4, PT, PT, -R19, RZ, RZ ;  /* 0x000000ff13047210 */ /* 0x000fe20007ffe1ff */
[----:B------:R-:W-:Y:S02]  /*4e70*/  @!P2 IMAD R6, R13, R14, R6 ;  /* 0x0000000e0d06a224 */ /* 0x000fe400078e0206 */
[C---:B------:R-:W-:Y:S02]  /*4e80*/  @P1 IMAD R2, R15.reuse, R17, R2 ;  /* 0x000000110f021224 */ /* 0x040fe400078e0202 */
[----:B---3--:R-:W-:-:S02]  /*4e90*/  @!P1 IMAD R6, R15, R18, R6 ;  /* 0x000000120f069224 */ /* 0x008fc400078e0206 */
[----:B------:R-:W-:Y:S02]  /*4ea0*/  IMAD R7, R7, R4, R10 ;  /* 0x0000000407077224 */ /* 0x000fe400078e020a */
[C---:B------:R-:W-:Y:S02]  /*4eb0*/  @P0 IMAD R2, R19.reuse, R21, R2 ;  /* 0x0000001513020224 */ /* 0x040fe400078e0202 */
[----:B------:R-:W-:Y:S01]  /*4ec0*/  @!P0 IMAD R6, R19, R23, R6 ;  /* 0x0000001713068224 */ /* 0x000fe200078e0206 */
[----:B------:R-:W-:Y:S06]  /*4ed0*/  BRA.U UP0, `(.L_x_26) ;  /* 0xfffffff500c87547 */ /* 0x000fec000b83ffff */
.L_x_25:
[----:B------:R-:W-:-:S09]  /*4ee0*/  UISETP.NE.AND UP0, UPT, UR16, URZ, UPT ;  /* 0x000000ff1000728c */ /* 0x000fd2000bf05270 */
        /* <DEDUP_REMOVED lines=8> */
[----:B------:R-:W1:Y:S01]  /*4f70*/  LDCU UR11, c[0x0][0x3b0] ;  /* 0x00007600ff0b77ac */ /* 0x000e620008000800 */
[----:B------:R-:W-:Y:S02]  /*4f80*/  UIADD3 UR10, UPT, UPT, UR6, 0x80, URZ ;  /* 0x00000080060a7890 */ /* 0x000fe4000fffe0ff */
[----:B------:R-:W-:Y:S02]  /*4f90*/  UIADD3 UR12, UPT, UPT, UR6, 0x100, URZ ;  /* 0x00000100060c7890 */ /* 0x000fe4000fffe0ff */
[----:B------:R-:W-:-:S06]  /*4fa0*/  UIADD3 UR13, UPT, UPT, UR4, 0x1, URZ ;  /* 0x00000001040d7890 */ /* 0x000fcc000fffe0ff */
[----:B------:R-:W-:Y:S01]  /*4fb0*/  ISETP.LE.AND P4, PT, R16, UR13, PT ;  /* 0x0000000d10007c0c */ /* 0x000fe2000bf83270 */
[----:B0-----:R-:W-:Y:S02]  /*4fc0*/  ULEA UR5, UR7, UR6, 0x18 ;  /* 0x0000000607057291 */ /* 0x001fe4000f8ec0ff */
[----:B-1----:R-:W-:Y:S02]  /*4fd0*/  UIADD3 UR6, UPT, UPT, UR4, -UR11, URZ ;  /* 0x8000000b04067290 */ /* 0x002fe4000fffe0ff */
[----:B------:R-:W-:Y:S02]  /*4fe0*/  ULEA UR5, UR4, UR5, 0x2 ;  /* 0x0000000504057291 */ /* 0x000fe4000f8e10ff */
[----:B------:R-:W-:Y:S02]  /*4ff0*/  ULEA UR12, UR7, UR12, 0x18 ;  /* 0x0000000c070c7291 */ /* 0x000fe4000f8ec0ff */
[----:B------:R-:W-:Y:S02]  /*5000*/  ULEA UR10, UR7, UR10, 0x18 ;  /* 0x0000000a070a7291 */ /* 0x000fe4000f8ec0ff */
[----:B------:R-:W-:-:S03]  /*5010*/  ULEA UR6, UR6, UR12, 0x2 ;  /* 0x0000000c06067291 */ /* 0x000fc6000f8e10ff */
[----:B------:R-:W0:Y:S04]  /*5020*/  LDS R8, [UR5] ;  /* 0x00000005ff087984 */ /* 0x000e280008000800 */
[----:B------:R-:W1:Y:S01]  /*5030*/  LDS R4, [UR5+0x4] ;  /* 0x00000405ff047984 */ /* 0x000e620008000800 */
[----:B------:R-:W2:Y:S02]  /*5040*/  LDCU UR5, c[0x0][0x3c8] ;  /* 0x00007900ff0577ac */ /* 0x000ea40008000800 */
[----:B--2---:R-:W-:-:S04]  /*5050*/  UIADD3 UR5, UPT, UPT, UR4, -UR5, URZ ;  /* 0x8000000504057290 */ /* 0x004fc8000fffe0ff */
[----:B------:R-:W-:-:S09]  /*5060*/  ULEA UR5, UR5, UR10, 0x2 ;  /* 0x0000000a05057291 */ /* 0x000fd2000f8e10ff */
[----:B------:R-:W-:Y:S01]  /*5070*/  @!P4 LDS R15, [UR5+0x4] ;  /* 0x00000405ff0fc984 */ /* 0x000fe20008000800 */
[-C--:B0-----:R-:W-:Y:S02]  /*5080*/  IABS R12, R8.reuse ;  /* 0x00000008000c7213 */ /* 0x081fe40000000000 */
[----:B------:R-:W-:Y:S02]  /*5090*/  IABS R13, R8 ;  /* 0x00000008000d7213 */ /* 0x000fe40000000000 */
[----:B------:R-:W0:Y:S03]  /*50a0*/  I2F.RP R5, R12 ;  /* 0x0000000c00057306 */ /* 0x000e260000209400 */
[----:B------:R-:W-:Y:S02]  /*50b0*/  IMAD.MOV R14, RZ, RZ, -R13 ;  /* 0x000000ffff0e7224 */ /* 0x000fe400078e0a0d */
[----:B------:R-:W-:Y:S03]  /*50c0*/  @P4 LDS R13, [UR6+0x8] ;  /* 0x00000806ff0d4984 */ /* 0x000fe60008000800 */
[----:B0-----:R-:W0:Y:S02]  /*50d0*/  MUFU.RCP R5, R5 ;  /* 0x0000000500057308 */ /* 0x001e240000001000 */
[----:B0-----:R-:W-:Y:S01]  /*50e0*/  VIADD R10, R5, 0xffffffe ;  /* 0x0ffffffe050a7836 */ /* 0x001fe20000000000 */
[----:B-1----:R-:W-:-:S05]  /*50f0*/  IABS R5, R4 ;  /* 0x0000000400057213 */ /* 0x002fca0000000000 */
[----:B------:R0:W1:Y:S02]  /*5100*/  F2I.FTZ.U32.TRUNC.NTZ R11, R10 ;  /* 0x0000000a000b7305 */ /* 0x000064000021f000 */
[----:B0-----:R-:W-:Y:S02]  /*5110*/  MOV R10, RZ ;  /* 0x000000ff000a7202 */ /* 0x001fe40000000f00 */
[----:B-1----:R-:W-:-:S05]  /*5120*/  IADD3 R9, PT, PT, RZ, -R11, RZ ;  /* 0x8000000bff097210 */ /* 0x002fca0007ffe0ff */
[----:B------:R-:W-:-:S04]  /*5130*/  IMAD R9, R9, R12, RZ ;  /* 0x0000000c09097224 */ /* 0x000fc800078e02ff */
[----:B------:R-:W-:Y:S02]  /*5140*/  IMAD.HI.U32 R11, R11, R9, R10 ;  /* 0x000000090b0b7227 */ /* 0x000fe400078e000a */
[----:B------:R-:W0:Y:S04]  /*5150*/  I2F.RP R10, R5 ;  /* 0x00000005000a7306 */ /* 0x000e280000209400 */
[----:B------:R-:W-:-:S04]  /*5160*/  IMAD.HI.U32 R11, R11, R18, RZ ;  /* 0x000000120b0b7227 */ /* 0x000fc800078e00ff */
        /* <DEDUP_REMOVED lines=9> */
[----:B0-----:R-:W-:-:S05]  /*5200*/  IADD3 R9, PT, PT, R10, 0xffffffe, RZ ;  /* 0x0ffffffe0a097810 */ /* 0x001fca0007ffe0ff */
[----:B------:R-:W-:Y:S01]  /*5210*/  @P0 IADD3 R11, PT, PT, R11, 0x1, RZ ;  /* 0x000000010b0b0810 */ /* 0x000fe20007ffe0ff */
[----:B------:R-:W0:Y:S05]  /*5220*/  F2I.FTZ.U32.TRUNC.NTZ R9, R9 ;  /* 0x0000000900097305 */ /* 0x000e2a000021f000 */
[----:B------:R-:W-:Y:S02]  /*5230*/  @!P2 IADD3 R11, PT, PT, -R11, RZ, RZ ;  /* 0x000000ff0b0ba210 */ /* 0x000fe40007ffe1ff */
[----:B------:R-:W-:Y:S02]  /*5240*/  @!P1 LOP3.LUT R11, RZ, R8, RZ, 0x33, !PT ;  /* 0x00000008ff0b9212 */ /* 0x000fe400078e33ff */
[----:B------:R-:W-:Y:S01]  /*5250*/  ISETP.LE.AND P2, PT, R16, UR4, PT ;  /* 0x0000000410007c0c */ /* 0x000fe2000bf43270 */
[----:B------:R-:W-:Y:S01]  /*5260*/  UIADD3 UR4, UPT, UPT, UR4, 0x2, URZ ;  /* 0x0000000204047890 */ /* 0x000fe2000fffe0ff */
[----:B------:R-:W-:Y:S01]  /*5270*/  IADD3 R10, PT, PT, -R11, RZ, RZ ;  /* 0x000000ff0b0a7210 */ /* 0x000fe20007ffe1ff */
[----:B0-----:R-:W-:-:S04]  /*5280*/  IMAD.MOV R12, RZ, RZ, -R9 ;  /* 0x000000ffff0c7224 */ /* 0x001fc800078e0a09 */
[----:B------:R-:W-:Y:S02]  /*5290*/  IMAD R17, R8, R10, R7 ;  /* 0x0000000a08117224 */ /* 0x000fe400078e0207 */
[----:B------:R-:W-:Y:S02]  /*52a0*/  HFMA2 R8, -RZ, RZ, 0, 0 ;  /* 0x00000000ff087431 */ /* 0x000fe400000001ff */
[----:B------:R-:W-:Y:S01]  /*52b0*/  IMAD R7, R12, R5, RZ ;  /* 0x000000050c077224 */ /* 0x000fe200078e02ff */
[----:B------:R-:W-:Y:S02]  /*52c0*/  IABS R12, R4 ;  /* 0x00000004000c7213 */ /* 0x000fe40000000000 */
[----:B------:R-:W-:Y:S01]  /*52d0*/  IABS R10, R17 ;  /* 0x00000011000a7213 */ /* 0x000fe20000000000 */
[----:B------:R-:W-:-:S04]  /*52e0*/  IMAD.HI.U32 R8, R9, R7, R8 ;  /* 0x0000000709087227 */ /* 0x000fc800078e0008 */
[----:B------:R-:W-:Y:S02]  /*52f0*/  IMAD.MOV R7, RZ, RZ, -R12 ;  /* 0x000000ffff077224 */ /* 0x000fe400078e0a0c */
[----:B------:R-:W-:Y:S02]  /*5300*/  IMAD.HI.U32 R9, R8, R10, RZ ;  /* 0x0000000a08097227 */ /* 0x000fe400078e00ff */
[----:B------:R-:W0:Y:S02]  /*5310*/  @!P2 LDS R8, [UR5] ;  /* 0x00000005ff08a984 */ /* 0x000e240008000800 */
[----:B------:R-:W-:Y:S02]  /*5320*/  IMAD R10, R9, R7, R10 ;  /* 0x00000007090a7224 */ /* 0x000fe400078e020a */
[----:B------:R-:W1:Y:S03]  /*5330*/  @P2 LDS R7, [UR6+0x4] ;  /* 0x00000406ff072984 */ /* 0x000e660008000800 */
[----:B------:R-:W-:-:S13]  /*5340*/  ISETP.GT.U32.AND P1, PT, R5, R10, PT ;  /* 0x0000000a0500720c */ /* 0x000fda0003f24070 */
[-C--:B------:R-:W-:Y:S02]  /*5350*/  @!P1 IADD3 R10, PT, PT, R10, -R5.reuse, RZ ;  /* 0x800000050a0a9210 */ /* 0x080fe40007ffe0ff */
[----:B------:R-:W-:Y:S02]  /*5360*/  @!P1 IADD3 R9, PT, PT, R9, 0x1, RZ ;  /* 0x0000000109099810 */ /* 0x000fe40007ffe0ff */
[----:B------:R-:W-:Y:S02]  /*5370*/  ISETP.GE.U32.AND P0, PT, R10, R5, PT ;  /* 0x000000050a00720c */ /* 0x000fe40003f06070 */
[----:B------:R-:W-:Y:S02]  /*5380*/  LOP3.LUT R5, R17, R4, RZ, 0x3c, !PT ;  /* 0x0000000411057212 */ /* 0x000fe400078e3cff */
[----:B------:R-:W-:Y:S02]  /*5390*/  ISETP.NE.AND P1, PT, R4, RZ, PT ;  /* 0x000000ff0400720c */ /* 0x000fe40003f25270 */
[----:B------:R-:W-:-:S07]  /*53a0*/  ISETP.GE.AND P3, PT, R5, RZ, PT ;  /* 0x000000ff0500720c */ /* 0x000fce0003f66270 */
[----:B------:R-:W-:Y:S02]  /*53b0*/  @P0 VIADD R9, R9, 0x1 ;  /* 0x0000000109090836 */ /* 0x000fe40000000000 */
[----:B0-----:R-:W-:-:S04]  /*53c0*/  @!P2 IMAD R6, R11, R8, R6 ;  /* 0x000000080b06a224 */ /* 0x001fc800078e0206 */
[----:B------:R-:W-:Y:S01]  /*53d0*/  @!P3 IADD3 R9, PT, PT, -R9, RZ, RZ ;  /* 0x000000ff0909b210 */ /* 0x000fe20007ffe1ff */
[----:B-1----:R-:W-:Y:S01]  /*53e0*/  @P2 IMAD R2, R11, R7, R2 ;  /* 0x000000070b022224 */ /* 0x002fe200078e0202 */
[----:B------:R-:W-:-:S04]  /*53f0*/  @!P1 LOP3.LUT R9, RZ, R4, RZ, 0x33, !PT ;  /* 0x00000004ff099212 */ /* 0x000fc800078e33ff */
[C---:B------:R-:W-:Y:S01]  /*5400*/  IADD3 R5, PT, PT, -R9.reuse, RZ, RZ ;  /* 0x000000ff09057210 */ /* 0x040fe20007ffe1ff */
[C---:B------:R-:W-:Y:S02]  /*5410*/  @P4 IMAD R2, R9.reuse, R13, R2 ;  /* 0x0000000d09024224 */ /* 0x040fe400078e0202 */
[----:B------:R-:W-:Y:S02]  /*5420*/  @!P4 IMAD R6, R9, R15, R6 ;  /* 0x0000000f0906c224 */ /* 0x000fe400078e0206 */
[----:B------:R-:W-:-:S07]  /*5430*/  IMAD R7, R4, R5, R17 ;  /* 0x0000000504077224 */ /* 0x000fce00078e0211 */
.L_x_28:
[----:B------:R-:W-:Y:S05]  /*5440*/  BRA.U UP1, `(.L_x_27) ;  /* 0x0000000101c07547 */ /* 0x000fea000b800000 */
[----:B------:R-:W0:Y:S01]  /*5450*/  S2UR UR7, SR_CgaCtaId ;  /* 0x00000000000779c3 */ /* 0x000e220000008800 */
[----:B------:R-:W-:Y:S01]  /*5460*/  UMOV UR6, 0x400 ;  /* 0x0000040000067882 */ /* 0x000fe20000000000 */
[----:B------:R-:W-:Y:S01]  /*5470*/  IABS R13, R7 ;  /* 0x00000007000d7213 */ /* 0x000fe20000000000 */
[----:B0-----:R-:W-:-:S04]  /*5480*/  ULEA UR5, UR7, UR6, 0x18 ;  /* 0x0000000607057291 */ /* 0x001fc8000f8ec0ff */
[----:B------:R-:W-:-:S09]  /*5490*/  ULEA UR5, UR4, UR5, 0x2 ;  /* 0x0000000504057291 */ /* 0x000fd2000f8e10ff */
[----:B------:R-:W0:Y:S02]  /*54a0*/  LDS R12, [UR5] ;  /* 0x00000005ff0c7984 */ /* 0x000e240008000800 */
[-C--:B0-----:R-:W-:Y:S02]  /*54b0*/  IABS R9, R12.reuse ;  /* 0x0000000c00097213 */ /* 0x081fe40000000000 */
[----:B------:R-:W-:Y:S02]  /*54c0*/  IABS R14, R12 ;  /* 0x0000000c000e7213 */ /* 0x000fe40000000000 */
[----:B------:R-:W0:Y:S08]  /*54d0*/  I2F.RP R8, R9 ;  /* 0x0000000900087306 */ /* 0x000e300000209400 */
[----:B0-----:R-:W0:Y:S02]  /*54e0*/  MUFU.RCP R8, R8 ;  /* 0x0000000800087308 */ /* 0x001e240000001000 */
[----:B0-----:R-:W-:Y:S01]  /*54f0*/  VIADD R4, R8, 0xffffffe ;  /* 0x0ffffffe08047836 */ /* 0x001fe20000000000 */
[----:B------:R-:W-:-:S05]  /*5500*/  IADD3 R8, PT, PT, RZ, -R14, RZ ;  /* 0x8000000eff087210 */ /* 0x000fca0007ffe0ff */
[----:B------:R0:W1:Y:S02]  /*5510*/  F2I.FTZ.U32.TRUNC.NTZ R5, R4 ;  /* 0x0000000400057305 */ /* 0x000064000021f000 */
[----:B0-----:R-:W-:Y:S01]  /*5520*/  IMAD.MOV.U32 R4, RZ, RZ, RZ ;  /* 0x000000ffff047224 */ /* 0x001fe200078e00ff */
[----:B-1----:R-:W-:-:S05]  /*5530*/  IADD3 R10, PT, PT, RZ, -R5, RZ ;  /* 0x80000005ff0a7210 */ /* 0x002fca0007ffe0ff */
[----:B------:R-:W-:Y:S01]  /*5540*/  IMAD R11, R10, R9, RZ ;  /* 0x000000090a0b7224 */ /* 0x000fe200078e02ff */
[----:B------:R-:W-:-:S03]  /*5550*/  MOV R10, R13 ;  /* 0x0000000d000a7202 */ /* 0x000fc60000000f00 */
[----:B------:R-:W-:-:S06]  /*5560*/  IMAD.HI.U32 R5, R5, R11, R4 ;  /* 0x0000000b05057227 */ /* 0x000fcc00078e0004 */
[----:B------:R-:W-:-:S04]  /*5570*/  IMAD.HI.U32 R5, R5, R10, RZ ;  /* 0x0000000a05057227 */ /* 0x000fc800078e00ff */
[----:B------:R-:W-:-:S05]  /*5580*/  IMAD R4, R5, R8, R10 ;  /* 0x0000000805047224 */ /* 0x000fca00078e020a */
[----:B------:R-:W-:-:S13]  /*5590*/  ISETP.GT.U32.AND P1, PT, R9, R4, PT ;  /* 0x000000040900720c */ /* 0x000fda0003f24070 */
[-C--:B------:R-:W-:Y:S01]  /*55a0*/  @!P1 IADD3 R4, PT, PT, R4, -R9.reuse, RZ ;  /* 0x8000000904049210 */ /* 0x080fe20007ffe0ff */
[----:B------:R-:W-:Y:S01]  /*55b0*/  @!P1 VIADD R5, R5, 0x1 ;  /* 0x0000000105059836 */ /* 0x000fe20000000000 */
[----:B------:R-:W-:Y:S02]  /*55c0*/  ISETP.NE.AND P1, PT, R12, RZ, PT ;  /* 0x000000ff0c00720c */ /* 0x000fe40003f25270 */
[----:B------:R-:W-:Y:S02]  /*55d0*/  ISETP.GE.U32.AND P0, PT, R4, R9, PT ;  /* 0x000000090400720c */ /* 0x000fe40003f06070 */
[----:B------:R-:W-:-:S04]  /*55e0*/  LOP3.LUT R4, R7, R12, RZ, 0x3c, !PT ;  /* 0x0000000c07047212 */ /* 0x000fc800078e3cff */
[----:B------:R-:W-:-:S07]  /*55f0*/  ISETP.GE.AND P2, PT, R4, RZ, PT ;  /* 0x000000ff0400720c */ /* 0x000fce0003f46270 */
[----:B------:R-:W-:Y:S02]  /*5600*/  @P0 IADD3 R5, PT, PT, R5, 0x1, RZ ;  /* 0x0000000105050810 */ /* 0x000fe40007ffe0ff */
[----:B------:R-:W-:Y:S02]  /*5610*/  ISETP.LE.AND P0, PT, R16, UR4, PT ;  /* 0x0000000410007c0c */ /* 0x000fe4000bf03270 */
[----:B------:R-:W-:-:S05]  /*5620*/  MOV R4, R5 ;  /* 0x0000000500047202 */ /* 0x000fca0000000f00 */
[----:B------:R-:W-:Y:S01]  /*5630*/  @!P2 IMAD.MOV R4, RZ, RZ, -R4 ;  /* 0x000000ffff04a224 */ /* 0x000fe200078e0a04 */
[----:B------:R-:W-:-:S05]  /*5640*/  @!P1 LOP3.LUT R4, RZ, R12, RZ, 0x33, !PT ;  /* 0x0000000cff049212 */ /* 0x000fca00078e33ff */
[----:B------:R-:W-:Y:S05]  /*5650*/  @!P0 BRA `(.L_x_29) ;  /* 0x0000000000208947 */ /* 0x000fea0003800000 */
[----:B------:R-:W0:Y:S01]  /*5660*/  LDCU UR5, c[0x0][0x3b0] ;  /* 0x00007600ff0577ac */ /* 0x000e220008000800 */
[----:B------:R-:W-:-:S04]  /*5670*/  UIADD3 UR6, UPT, UPT, UR6, 0x100, URZ ;  /* 0x0000010006067890 */ /* 0x000fc8000fffe0ff */
[----:B------:R-:W-:Y:S02]  /*5680*/  ULEA UR6, UR7, UR6, 0x18 ;  /* 0x0000000607067291 */ /* 0x000fe4000f8ec0ff */
[----:B0-----:R-:W-:-:S04]  /*5690*/  UIADD3 UR4, UPT, UPT, UR4, -UR5, URZ ;  /* 0x8000000504047290 */ /* 0x001fc8000fffe0ff */
[----:B------:R-:W-:-:S09]  /*56a0*/  ULEA UR4, UR4, UR6, 0x2 ;  /* 0x0000000604047291 */ /* 0x000fd2000f8e10ff */
[----:B------:R-:W0:Y:S02]  /*56b0*/  LDS R5, [UR4+0x4] ;  /* 0x00000404ff057984 */ /* 0x000e240008000800 */
[----:B0-----:R-:W-:Y:S01]  /*56c0*/  IMAD R2, R4, R5, R2 ;  /* 0x0000000504027224 */ /* 0x001fe200078e0202 */
[----:B------:R-:W-:Y:S06]  /*56d0*/  BRA `(.L_x_27) ;  /* 0x00000000001c7947 */ /* 0x000fec0003800000 */
.L_x_29:
[----:B------:R-:W0:Y:S01]  /*56e0*/  LDCU UR5, c[0x0][0x3c8] ;  /* 0x00007900ff0577ac */ /* 0x000e220008000800 */
[----:B------:R-:W-:-:S04]  /*56f0*/  UIADD3 UR6, UPT, UPT, UR6, 0x80, URZ ;  /* 0x0000008006067890 */ /* 0x000fc8000fffe0ff */
[----:B------:R-:W-:Y:S02]  /*5700*/  ULEA UR6, UR7, UR6, 0x18 ;  /* 0x0000000607067291 */ /* 0x000fe4000f8ec0ff */
[----:B0-----:R-:W-:-:S04]  /*5710*/  UIADD3 UR4, UPT, UPT, UR4, -UR5, URZ ;  /* 0x8000000504047290 */ /* 0x001fc8000fffe0ff */
[----:B------:R-:W-:-:S09]  /*5720*/  ULEA UR4, UR4, UR6, 0x2 ;  /* 0x0000000604047291 */ /* 0x000fd2000f8e10ff */
[----:B------:R-:W0:Y:S02]  /*5730*/  LDS R5, [UR4] ;  /* 0x00000004ff057984 */ /* 0x000e240008000800 */
[----:B0-----:R-:W-:-:S07]  /*5740*/  IMAD R6, R4, R5, R6 ;  /* 0x0000000504067224 */ /* 0x001fce00078e0206 */
.L_x_27:
[----:B------:R-:W-:Y:S02]  /*5750*/  SHF.R.S32.HI R5, RZ, 0x1f, R6 ;  /* 0x0000001fff057819 */ /* 0x000fe40000011406 */
[----:B------:R-:W-:-:S07]  /*5760*/  MOV R4, R6 ;  /* 0x0000000600047202 */ /* 0x000fce0000000f00 */
.L_x_24:
[----:B------:R-:W0:Y:S01]  /*5770*/  LDCU.64 UR4, c[0x0][0x388] ;  /* 0x00007100ff0477ac */ /* 0x000e220008000a00 */
[----:B------:R-:W1:Y:S01]  /*5780*/  LDCU UR6, c[0x0][0x3c8] ;  /* 0x00007900ff0677ac */ /* 0x000e620008000800 */
[----:B0-----:R-:W-:-:S04]  /*5790*/  LEA R6, P0, R4, UR4, 0x2 ;  /* 0x0000000404067c11 */ /* 0x001fc8000f8010ff */
[----:B------:R-:W-:Y:S01]  /*57a0*/  LEA.HI.X R7, R4, UR5, R5, 0x2, P0 ;  /* 0x0000000504077c11 */ /* 0x000fe200080f1405 */
[----:B------:R-:W0:Y:S04]  /*57b0*/  S2UR UR5, SR_CgaCtaId ;  /* 0x00000000000579c3 */ /* 0x000e280000008800 */
[----:B------:R-:W2:Y:S01]  /*57c0*/  LDG.E.CONSTANT R6, desc[UR8][R6.64] ;  /* 0x0000000806067981 */ /* 0x000ea2000c1e9900 */
[----:B------:R-:W-:Y:S01]  /*57d0*/  UMOV UR4, 0x400 ;  /* 0x0000040000047882 */ /* 0x000fe20000000000 */
[----:B------:R-:W-:Y:S01]  /*57e0*/  IADD3 R2, PT, PT, R2, R3, RZ ;  /* 0x0000000302027210 */ /* 0x000fe20007ffe0ff */
[----:B------:R-:W-:Y:S01]  /*57f0*/  UIADD3 UR4, UPT, UPT, UR4, 0x100, URZ ;  /* 0x0000010004047890 */ /* 0x000fe2000fffe0ff */
[----:B------:R-:W3:Y:S03]  /*5800*/  LDC.64 R4, c[0x0][0x380] ;  /* 0x0000e000ff047b82 */ /* 0x000ee60000000a00 */
[----:B0-----:R-:W-:-:S04]  /*5810*/  ULEA UR4, UR5, UR4, 0x18 ;  /* 0x0000000405047291 */ /* 0x001fc8000f8ec0ff */
[----:B-1----:R-:W-:-:S09]  /*5820*/  ULEA UR4, UR6, UR4, 0x2 ;  /* 0x0000000406047291 */ /* 0x002fd2000f8e10ff */
[----:B------:R-:W2:Y:S02]  /*5830*/  LDS R9, [UR4] ;  /* 0x00000004ff097984 */ /* 0x000ea40008000800 */
[----:B--2---:R-:W-:-:S04]  /*5840*/  IMAD R3, R6, R9, R2 ;  /* 0x0000000906037224 */ /* 0x004fc800078e0202 */
[----:B---3--:R-:W-:Y:S02]  /*5850*/  IMAD.WIDE R2, R3, 0x4, R4 ;  /* 0x0000000403027825 */ /* 0x008fe400078e0204 */
[----:B------:R-:W0:Y:S04]  /*5860*/  LDC.64 R4, c[0x0][0x390] ;  /* 0x0000e400ff047b82 */ /* 0x000e280000000a00 */
[----:B------:R-:W2:Y:S01]  /*5870*/  LDG.E.CONSTANT R3, desc[UR8][R2.64] ;  /* 0x0000000802037981 */ /* 0x000ea2000c1e9900 */
[----:B0-----:R-:W-:-:S05]  /*5880*/  IMAD.WIDE R4, R0, 0x4, R4 ;  /* 0x0000000400047825 */ /* 0x001fca00078e0204 */
[----:B--2---:R-:W-:Y:S01]  /*5890*/  STG.E desc[UR8][R4.64], R3 ;  /* 0x0000000304007986 */ /* 0x004fe2000c101908 */
[----:B------:R-:W-:Y:S05]  /*58a0*/  EXIT ;  /* 0x000000000000794d */ /* 0x000fea0003800000 */
.L_x_30:
[----:B------:R-:W-:-:S00]  /*58b0*/  BRA `(.L_x_30) ;  /* 0xfffffffc00fc7947 */ /* 0x000fc0000383ffff */
[----:B------:R-:W-:-:S00]  /*58c0*/  NOP ;  /* 0x0000000000007918 */ /* 0x000fc00000000000 */
        /* <DEDUP_REMOVED lines=11> */
.L_x_367:


//--------------------- .text._Z13gather_kernelI6__halfEvPKT_PKiPS1_S5_iS5_iS5_iiii --------------------------
	.section	.text._Z13gather_kernelI6__halfEvPKT_PKiPS1_S5_iS5_iS5_iiii,"ax",@progbits
	.align	128
        .global         _Z13gather_kernelI6__halfEvPKT_PKiPS1_S5_iS5_iS5_iiii
        .type           _Z13gather_kernelI6__halfEvPKT_PKiPS1_S5_iS5_iS5_iiii,@function
        .size           _Z13gather_kernelI6__halfEvPKT_PKiPS1_S5_iS5_iS5_iiii,(.L_x_368 - _Z13gather_kernelI6__halfEvPKT_PKiPS1_S5_iS5_iS5_iiii)
        .other          _Z13gather_kernelI6__halfEvPKT_PKiPS1_S5_iS5_iS5_iiii,@"STO_CUDA_ENTRY STV_DEFAULT"
_Z13gather_kernelI6__halfEvPKT_PKiPS1_S5_iS5_iS5_iiii:
.text._Z13gather_kernelI6__halfEvPKT_PKiPS1_S5_iS5_iS5_iiii:
        /* <DEDUP_REMOVED lines=27> */
.L_x_35:
        /* <DEDUP_REMOVED lines=82> */
.L_x_34:
        /* <DEDUP_REMOVED lines=45> */
.L_x_36:
        /* <DEDUP_REMOVED lines=26> */
.L_x_37:
[----:B------:R-:W-:Y:S05]  /*0b40*/  BRA.U !UP1, `(.L_x_33) ;  /* 0x00000001093c7547 */ /* 0x000fea000b800000 */
[----:B--23--:R-:W-:Y:S01]  /*0b50*/  LEA R5, R4, UR7, 0x2 ;  /* 0x0000000704057c11 */ /* 0x00cfe2000f8e10ff */
[----:B-1----:R-:W1:Y:S01]  /*0b60*/  LDC.64 R6, c[0x0][0x3b8] ;  /* 0x0000ee00ff067b82 */ /* 0x002e620000000a00 */
[----:B------:R-:W-:-:S03]  /*0b70*/  UIADD3 UR5, UPT, UPT, -UR5, URZ, URZ ;  /* 0x000000ff05057290 */ /* 0x000fc6000fffe1ff */
[----:B------:R2:W3:Y:S01]  /*0b80*/  LDS R10, [R5+0x4] ;  /* 0x00000400050a7984 */ /* 0x0004e20000000800 */
[----:B------:R-:W-:-:S08]  /*0b90*/  VIADD R3, R5, 0x4 ;  /* 0x0000000405037836 */ /* 0x000fd00000000000 */
.L_x_38:
        /* <DEDUP_REMOVED lines=10> */
.L_x_33:
        /* <DEDUP_REMOVED lines=21> */
.L_x_41:
        /* <DEDUP_REMOVED lines=82> */
.L_x_40:
        /* <DEDUP_REMOVED lines=45> */
.L_x_42:
        /* <DEDUP_REMOVED lines=26> */
.L_x_43:
[----:B------:R-:W-:Y:S05]  /*1720*/  BRA.U !UP1, `(.L_x_39) ;  /* 0x00000001093c7547 */ /* 0x000fea000b800000 */
[----:B-123--:R-:W-:Y:S01]  /*1730*/  LEA R5, R4, UR7, 0x2 ;  /* 0x0000000704057c11 */ /* 0x00efe2000f8e10ff */
[----:B------:R-:W1:Y:S01]  /*1740*/  LDC.64 R6, c[0x0][0x3a8] ;  /* 0x0000ea00ff067b82 */ /* 0x000e620000000a00 */
[----:B------:R-:W-:-:S03]  /*1750*/  UIADD3 UR5, UPT, UPT, -UR5, URZ, URZ ;  /* 0x000000ff05057290 */ /* 0x000fc6000fffe1ff */
[----:B------:R2:W3:Y:S01]  /*1760*/  LDS R10, [R5+0x4] ;  /* 0x00000400050a7984 */ /* 0x0004e20000000800 */
[----:B------:R-:W-:-:S08]  /*1770*/  VIADD R3, R5, 0x4 ;  /* 0x0000000405037836 */ /* 0x000fd00000000000 */
.L_x_44:
        /* <DEDUP_REMOVED lines=10> */
.L_x_39:
        /* <DEDUP_REMOVED lines=19> */
.L_x_46:
        /* <DEDUP_REMOVED lines=82> */
.L_x_45:
        /* <DEDUP_REMOVED lines=45> */
.L_x_47:
        /* <DEDUP_REMOVED lines=26> */
.L_x_48:
[----:B------:R-:W-:Y:S05]  /*22e0*/  BRA.U !UP1, `(.L_x_32) ;  /* 0x00000001093c7547 */ /* 0x000fea000b800000 */
[----:B01----:R-:W-:Y:S01]  /*22f0*/  LEA R4, R17, UR6, 0x2 ;  /* 0x0000000611047c11 */ /* 0x003fe2000f8e10ff */
[----:B--234-:R-:W0:Y:S01]  /*2300*/  LDC.64 R2, c[0x0][0x398] ;  /* 0x0000e600ff027b82 */ /* 0x01ce220000000a00 */
[----:B------:R-:W-:Y:S02]  /*2310*/  UIADD3 UR5, UPT, UPT, -UR5, URZ, URZ ;  /* 0x000000ff05057290 */ /* 0x000fe4000fffe1ff */
[----:B------:R-:W-:Y:S01]  /*2320*/  IADD3 R6, PT, PT, R4, 0x4, RZ ;  /* 0x0000000404067810 */ /* 0x000fe20007ffe0ff */
[----:B------:R1:W2:Y:S09]  /*2330*/  LDS R7, [R4+0x4] ;  /* 0x0000040004077984 */ /* 0x0002b20000000800 */
.L_x_49:
        /* <DEDUP_REMOVED lines=10> */
.L_x_32:
[----:B------:R-:W-:Y:S05]  /*23e0*/  BSYNC.RECONVERGENT B0 ;  /* 0x0000000000007941 */ /* 0x000fea0003800200 */
.L_x_31:
        /* <DEDUP_REMOVED lines=36> */
.L_x_52:
        /* <DEDUP_REMOVED lines=232> */
.L_x_51:
        /* <DEDUP_REMOVED lines=132> */
.L_x_53:
        /* <DEDUP_REMOVED lines=72> */
.L_x_54:
        /* <DEDUP_REMOVED lines=40> */
.L_x_50:
        /* <DEDUP_REMOVED lines=33> */
.L_x_57:
        /* <DEDUP_REMOVED lines=142> */
.L_x_56:
        /* <DEDUP_REMOVED lines=86> */
.L_x_59:
        /* <DEDUP_REMOVED lines=42> */
.L_x_60:
[----:B------:R-:W0:Y:S01]  /*56e0*/  LDCU UR5, c[0x0][0x3c8] ;  /* 0x00007900ff0577ac */ /* 0x000e220008000800 */
[----:B------:R-:W-:-:S04]  /*56f0*/  UIADD3 UR6, UPT, UPT, UR6, 0x80, URZ ;  /* 0x0000008006067890 */ /* 0x000fc8000fffe0ff */
[----:B------:R-:W-:Y:S02]  /*5700*/  ULEA UR6, UR7, UR6, 0x18 ;  /* 0x0000000607067291 */ /* 0x000fe4000f8ec0ff */
[----:B0-----:R-:W-:-:S04]  /*5710*/  UIADD3 UR4, UPT, UPT, UR4, -UR5, URZ ;  /* 0x8000000504047290 */ /* 0x001fc8000fffe0ff */
[----:B------:R-:W-:-:S09]  /*5720*/  ULEA UR4, UR4, UR6, 0x2 ;  /* 0x0000000604047291 */ /* 0x000fd2000f8e10ff */
[----:B------:R-:W0:Y:S02]  /*5730*/  LDS R5, [UR4] ;  /* 0x00000004ff057984 */ /* 0x000e240008000800 */
[----:B0-----:R-:W-:-:S07]  /*5740*/  IMAD R6, R4, R5, R6 ;  /* 0x0000000504067224 */ /* 0x001fce00078e0206 */
.L_x_58:
[----:B------:R-:W-:Y:S02]  /*5750*/  SHF.R.S32.HI R5, RZ, 0x1f, R6 ;  /* 0x0000001fff057819 */ /* 0x000fe40000011406 */
[----:B------:R-:W-:-:S07]  /*5760*/  MOV R4, R6 ;  /* 0x0000000600047202 */ /* 0x000fce0000000f00 */
.L_x_55:
        /* <DEDUP_REMOVED lines=16> */
[----:B------:R-:W2:Y:S01]  /*5870*/  LDG.E.U16.CONSTANT R3, desc[UR8][R2.64] ;  /* 0x0000000802037981 */ /* 0x000ea2000c1e9500 */
[----:B0-----:R-:W-:-:S05]  /*5880*/  IMAD.WIDE R4, R0, 0x2, R4 ;  /* 0x0000000200047825 */ /* 0x001fca00078e0204 */
[----:B--2---:R-:W-:Y:S01]  /*5890*/  STG.E.U16 desc[UR8][R4.64], R3 ;  /* 0x0000000304007986 */ /* 0x004fe2000c101508 */
[----:B------:R-:W-:Y:S05]  /*58a0*/  EXIT ;  /* 0x000000000000794d */ /* 0x000fea0003800000 */
.L_x_61:
        /* <DEDUP_REMOVED lines=13> */
.L_x_368:


//--------------------- .text._Z13gather_kernelIyEvPKT_PKiPS0_S4_iS4_iS4_iiii --------------------------
	.section	.text._Z13gather_kernelIyEvPKT_PKiPS0_S4_iS4_iS4_iiii,"ax",@progbits
	.align	128
        .global         _Z13gather_kernelIyEvPKT_PKiPS0_S4_iS4_iS4_iiii
        .type           _Z13gather_kernelIyEvPKT_PKiPS0_S4_iS4_iS4_iiii,@function
        .size           _Z13gather_kernelIyEvPKT_PKiPS0_S4_iS4_iS4_iiii,(.L_x_369 - _Z13gather_kernelIyEvPKT_PKiPS0_S4_iS4_iS4_iiii)
        .other          _Z13gather_kernelIyEvPKT_PKiPS0_S4_iS4_iS4_iiii,@"STO_CUDA_ENTRY STV_DEFAULT"
_Z13gather_kernelIyEvPKT_PKiPS0_S4_iS4_iS4_iiii:
.text._Z13gather_kernelIyEvPKT_PKiPS0_S4_iS4_iS4_iiii:
        /* <DEDUP_REMOVED lines=27> */
.L_x_66:
        /* <DEDUP_REMOVED lines=82> */
.L_x_65:
        /* <DEDUP_REMOVED lines=45> */
.L_x_67:
        /* <DEDUP_REMOVED lines=26> */
.L_x_68:
[----:B------:R-:W-:Y:S05]  /*0b40*/  BRA.U !UP1, `(.L_x_64) ;  /* 0x00000001093c7547 */ /* 0x000fea000b800000 */
[----:B--23--:R-:W-:Y:S01]  /*0b50*/  LEA R5, R4, UR7, 0x2 ;  /* 0x0000000704057c11 */ /* 0x00cfe2000f8e10ff */
[----:B-1----:R-:W1:Y:S01]  /*0b60*/  LDC.64 R6, c[0x0][0x3b8] ;  /* 0x0000ee00ff067b82 */ /* 0x002e620000000a00 */
[----:B------:R-:W-:-:S03]  /*0b70*/  UIADD3 UR5, UPT, UPT, -UR5, URZ, URZ ;  /* 0x000000ff05057290 */ /* 0x000fc6000fffe1ff */
[----:B------:R2:W3:Y:S01]  /*0b80*/  LDS R10, [R5+0x4] ;  /* 0x00000400050a7984 */ /* 0x0004e20000000800 */
[----:B------:R-:W-:-:S08]  /*0b90*/  VIADD R3, R5, 0x4 ;  /* 0x0000000405037836 */ /* 0x000fd00000000000 */
.L_x_69:
        /* <DEDUP_REMOVED lines=10> */
.L_x_64:
        /* <DEDUP_REMOVED lines=21> */
.L_x_72:
        /* <DEDUP_REMOVED lines=82> */
.L_x_71:
        /* <DEDUP_REMOVED lines=45> */
.L_x_73:
        /* <DEDUP_REMOVED lines=26> */
.L_x_74:
[----:B------:R-:W-:Y:S05]  /*1720*/  BRA.U !UP1, `(.L_x_70) ;  /* 0x00000001093c7547 */ /* 0x000fea000b800000 */
[----:B-123--:R-:W-:Y:S01]  /*1730*/  LEA R5, R4, UR7, 0x2 ;  /* 0x0000000704057c11 */ /* 0x00efe2000f8e10ff */
[----:B------:R-:W1:Y:S01]  /*1740*/  LDC.64 R6, c[0x0][0x3a8] ;  /* 0x0000ea00ff067b82 */ /* 0x000e620000000a00 */
[----:B------:R-:W-:-:S03]  /*1750*/  UIADD3 UR5, UPT, UPT, -UR5, URZ, URZ ;  /* 0x000000ff05057290 */ /* 0x000fc6000fffe1ff */
[----:B------:R2:W3:Y:S01]  /*1760*/  LDS R10, [R5+0x4] ;  /* 0x00000400050a7984 */ /* 0x0004e20000000800 */
[----:B------:R-:W-:-:S08]  /*1770*/  VIADD R3, R5, 0x4 ;  /* 0x0000000405037836 */ /* 0x000fd00000000000 */
.L_x_75:
        /* <DEDUP_REMOVED lines=10> */
.L_x_70:
        /* <DEDUP_REMOVED lines=19> */
.L_x_77:
        /* <DEDUP_REMOVED lines=82> */
.L_x_76:
        /* <DEDUP_REMOVED lines=45> */
.L_x_78:
        /* <DEDUP_REMOVED lines=26> */
.L_x_79:
[----:B------:R-:W-:Y:S05]  /*22e0*/  BRA.U !UP1, `(.L_x_63) ;  /* 0x00000001093c7547 */ /* 0x000fea000b800000 */
[----:B01----:R-:W-:Y:S01]  /*22f0*/  LEA R4, R17, UR6, 0x2 ;  /* 0x0000000611047c11 */ /* 0x003fe2000f8e10ff */
[----:B--234-:R-:W0:Y:S01]  /*2300*/  LDC.64 R2, c[0x0][0x398] ;  /* 0x0000e600ff027b82 */ /* 0x01ce220000000a00 */
[----:B------:R-:W-:Y:S02]  /*2310*/  UIADD3 UR5, UPT, UPT, -UR5, URZ, URZ ;  /* 0x000000ff05057290 */ /* 0x000fe4000fffe1ff */
[----:B------:R-:W-:Y:S01]  /*2320*/  IADD3 R6, PT, PT, R4, 0x4, RZ ;  /* 0x0000000404067810 */ /* 0x000fe20007ffe0ff */
[----:B------:R1:W2:Y:S09]  /*2330*/  LDS R7, [R4+0x4] ;  /* 0x0000040004077984 */ /* 0x0002b20000000800 */
.L_x_80:
        /* <DEDUP_REMOVED lines=10> */
.L_x_63:
[----:B------:R-:W-:Y:S05]  /*23e0*/  BSYNC.RECONVERGENT B0 ;  /* 0x0000000000007941 */ /* 0x000fea0003800200 */
.L_x_62:
        /* <DEDUP_REMOVED lines=36> */
.L_x_83:
        /* <DEDUP_REMOVED lines=232> */
.L_x_82:
        /* <DEDUP_REMOVED lines=132> */
.L_x_84:
        /* <DEDUP_REMOVED lines=72> */
.L_x_85:
        /* <DEDUP_REMOVED lines=40> */
.L_x_81:
        /* <DEDUP_REMOVED lines=33> */
.L_x_88:
        /* <DEDUP_REMOVED lines=142> */
.L_x_87:
        /* <DEDUP_REMOVED lines=86> */
.L_x_90:
        /* <DEDUP_REMOVED lines=42> */
.L_x_91:
[----:B------:R-:W0:Y:S01]  /*56e0*/  LDCU UR5, c[0x0][0x3c8] ;  /* 0x00007900ff0577ac */ /* 0x000e220008000800 */
[----:B------:R-:W-:-:S04]  /*56f0*/  UIADD3 UR6, UPT, UPT, UR6, 0x80, URZ ;  /* 0x0000008006067890 */ /* 0x000fc8000fffe0ff */
[----:B------:R-:W-:Y:S02]  /*5700*/  ULEA UR6, UR7, UR6, 0x18 ;  /* 0x0000000607067291 */ /* 0x000fe4000f8ec0ff */
[----:B0-----:R-:W-:-:S04]  /*5710*/  UIADD3 UR4, UPT, UPT, UR4, -UR5, URZ ;  /* 0x8000000504047290 */ /* 0x001fc8000fffe0ff */
[----:B------:R-:W-:-:S09]  /*5720*/  ULEA UR4, UR4, UR6, 0x2 ;  /* 0x0000000604047291 */ /* 0x000fd2000f8e10ff */
[----:B------:R-:W0:Y:S02]  /*5730*/  LDS R5, [UR4] ;  /* 0x00000004ff057984 */ /* 0x000e240008000800 */
[----:B0-----:R-:W-:-:S07]  /*5740*/  IMAD R6, R4, R5, R6 ;  /* 0x0000000504067224 */ /* 0x001fce00078e0206 */
.L_x_89:
[----:B------:R-:W-:Y:S02]  /*5750*/  SHF.R.S32.HI R5, RZ, 0x1f, R6 ;  /* 0x0000001fff057819 */ /* 0x000fe40000011406 */
[----:B------:R-:W-:-:S07]  /*5760*/  MOV R4, R6 ;  /* 0x0000000600047202 */ /* 0x000fce0000000f00 */
.L_x_86:
        /* <DEDUP_REMOVED lines=16> */
[----:B------:R-:W2:Y:S01]  /*5870*/  LDG.E.64.CONSTANT R2, desc[UR8][R2.64] ;  /* 0x0000000802027981 */ /* 0x000ea2000c1e9b00 */
[----:B0-----:R-:W-:-:S05]  /*5880*/  IMAD.WIDE R4, R0, 0x8, R4 ;  /* 0x0000000800047825 */ /* 0x001fca00078e0204 */
[----:B--2---:R-:W-:Y:S01]  /*5890*/  STG.E.64 desc[UR8][R4.64], R2 ;  /* 0x0000000204007986 */ /* 0x004fe2000c101b08 */
[----:B------:R-:W-:Y:S05]  /*58a0*/  EXIT ;  /* 0x000000000000794d */ /* 0x000fea0003800000 */
.L_x_92:
        /* <DEDUP_REMOVED lines=13> */
.L_x_369:


//--------------------- .text._Z13gather_kernelIjEvPKT_PKiPS0_S4_iS4_iS4_iiii --------------------------
	.section	.text._Z13gather_kernelIjEvPKT_PKiPS0_S4_iS4_iS4_iiii,"ax",@progbits
	.align	128
        .global         _Z13gather_kernelIjEvPKT_PKiPS0_S4_iS4_iS4_iiii
        .type           _Z13gather_kernelIjEvPKT_PKiPS0_S4_iS4_iS4_iiii,@function
        .size           _Z13gather_kernelIjEvPKT_PKiPS0_S4_iS4_iS4_iiii,(.L_x_370 - _Z13gather_kernelIjEvPKT_PKiPS0_S4_iS4_iS4_iiii)
        .other          _Z13gather_kernelIjEvPKT_PKiPS0_S4_iS4_iS4_iiii,@"STO_CUDA_ENTRY STV_DEFAULT"
_Z13gather_kernelIjEvPKT_PKiPS0_S4_iS4_iS4_iiii:
.text._Z13gather_kernelIjEvPKT_PKiPS0_S4_iS4_iS4_iiii:
        /* <DEDUP_REMOVED lines=27> */
.L_x_97:
        /* <DEDUP_REMOVED lines=82> */
.L_x_96:
        /* <DEDUP_REMOVED lines=45> */
.L_x_98:
        /* <DEDUP_REMOVED lines=26> */
.L_x_99:
[----:B------:R-:W-:Y:S05]  /*0b40*/  BRA.U !UP1, `(.L_x_95) ;  /* 0x00000001093c7547 */ /* 0x000fea000b800000 */
[----:B--23--:R-:W-:Y:S01]  /*0b50*/  LEA R5, R4, UR7, 0x2 ;  /* 0x0000000704057c11 */ /* 0x00cfe2000f8e10ff */
[----:B-1----:R-:W1:Y:S01]  /*0b60*/  LDC.64 R6, c[0x0][0x3b8] ;  /* 0x0000ee00ff067b82 */ /* 0x002e620000000a00 */
[----:B------:R-:W-:-:S03]  /*0b70*/  UIADD3 UR5, UPT, UPT, -UR5, URZ, URZ ;  /* 0x000000ff05057290 */ /* 0x000fc6000fffe1ff */
[----:B------:R2:W3:Y:S01]  /*0b80*/  LDS R10, [R5+0x4] ;  /* 0x00000400050a7984 */ /* 0x0004e20000000800 */
[----:B------:R-:W-:-:S08]  /*0b90*/  VIADD R3, R5, 0x4 ;  /* 0x0000000405037836 */ /* 0x000fd00000000000 */
.L_x_100:
        /* <DEDUP_REMOVED lines=10> */
.L_x_95:
        /* <DEDUP_REMOVED lines=21> */
.L_x_103:
        /* <DEDUP_REMOVED lines=82> */
.L_x_102:
        /* <DEDUP_REMOVED lines=45> */
.L_x_104:
        /* <DEDUP_REMOVED lines=26> */
.L_x_105:
[----:B------:R-:W-:Y:S05]  /*1720*/  BRA.U !UP1, `(.L_x_101) ;  /* 0x00000001093c7547 */ /* 0x000fea000b800000 */
[----:B-123--:R-:W-:Y:S01]  /*1730*/  LEA R5, R4, UR7, 0x2 ;  /* 0x0000000704057c11 */ /* 0x00efe2000f8e10ff */
[----:B------:R-:W1:Y:S01]  /*1740*/  LDC.64 R6, c[0x0][0x3a8] ;  /* 0x0000ea00ff067b82 */ /* 0x000e620000000a00 */
[----:B------:R-:W-:-:S03]  /*1750*/  UIADD3 UR5, UPT, UPT, -UR5, URZ, URZ ;  /* 0x000000ff05057290 */ /* 0x000fc6000fffe1ff */
[----:B------:R2:W3:Y:S01]  /*1760*/  LDS R10, [R5+0x4] ;  /* 0x00000400050a7984 */ /* 0x0004e20000000800 */
[----:B------:R-:W-:-:S08]  /*1770*/  VIADD R3, R5, 0x4 ;  /* 0x0000000405037836 */ /* 0x000fd00000000000 */
.L_x_106:
        /* <DEDUP_REMOVED lines=10> */
.L_x_101:
        /* <DEDUP_REMOVED lines=19> */
.L_x_108:
        /* <DEDUP_REMOVED lines=82> */
.L_x_107:
        /* <DEDUP_REMOVED lines=45> */
.L_x_109:
        /* <DEDUP_REMOVED lines=26> */
.L_x_110:
[----:B------:R-:W-:Y:S05]  /*22e0*/  BRA.U !UP1, `(.L_x_94) ;  /* 0x00000001093c7547 */ /* 0x000fea000b800000 */
[----:B01----:R-:W-:Y:S01]  /*22f0*/  LEA R4, R17, UR6, 0x2 ;  /* 0x0000000611047c11 */ /* 0x003fe2000f8e10ff */
[----:B--234-:R-:W0:Y:S01]  /*2300*/  LDC.64 R2, c[0x0][0x398] ;  /* 0x0000e600ff027b82 */ /* 0x01ce220000000a00 */
[----:B------:R-:W-:Y:S02]  /*2310*/  UIADD3 UR5, UPT, UPT, -UR5, URZ, URZ ;  /* 0x000000ff05057290 */ /* 0x000fe4000fffe1ff */
[----:B------:R-:W-:Y:S01]  /*2320*/  IADD3 R6, PT, PT, R4, 0x4, RZ ;  /* 0x0000000404067810 */ /* 0x000fe20007ffe0ff */
[----:B------:R1:W2:Y:S09]  /*2330*/  LDS R7, [R4+0x4] ;  /* 0x0000040004077984 */ /* 0x0002b20000000800 */
.L_x_111:
        /* <DEDUP_REMOVED lines=10> */
.L_x_94:
[----:B------:R-:W-:Y:S05]  /*23e0*/  BSYNC.RECONVERGENT B0 ;  /* 0x0000000000007941 */ /* 0x000fea0003800200 */
.L_x_93:
        /* <DEDUP_REMOVED lines=36> */
.L_x_114:
        /* <DEDUP_REMOVED lines=232> */
.L_x_113:
        /* <DEDUP_REMOVED lines=132> */
.L_x_115:
        /* <DEDUP_REMOVED lines=72> */
.L_x_116:
        /* <DEDUP_REMOVED lines=40> */
.L_x_112:
        /* <DEDUP_REMOVED lines=33> */
.L_x_119:
        /* <DEDUP_REMOVED lines=142> */
.L_x_118:
        /* <DEDUP_REMOVED lines=86> */
.L_x_121:
        /* <DEDUP_REMOVED lines=42> */
.L_x_122:
[----:B------:R-:W0:Y:S01]  /*56e0*/  LDCU UR5, c[0x0][0x3c8] ;  /* 0x00007900ff0577ac */ /* 0x000e220008000800 */
[----:B------:R-:W-:-:S04]  /*56f0*/  UIADD3 UR6, UPT, UPT, UR6, 0x80, URZ ;  /* 0x0000008006067890 */ /* 0x000fc8000fffe0ff */
[----:B------:R-:W-:Y:S02]  /*5700*/  ULEA UR6, UR7, UR6, 0x18 ;  /* 0x0000000607067291 */ /* 0x000fe4000f8ec0ff */
[----:B0-----:R-:W-:-:S04]  /*5710*/  UIADD3 UR4, UPT, UPT, UR4, -UR5, URZ ;  /* 0x8000000504047290 */ /* 0x001fc8000fffe0ff */
[----:B------:R-:W-:-:S09]  /*5720*/  ULEA UR4, UR4, UR6, 0x2 ;  /* 0x0000000604047291 */ /* 0x000fd2000f8e10ff */
[----:B------:R-:W0:Y:S02]  /*5730*/  LDS R5, [UR4] ;  /* 0x00000004ff057984 */ /* 0x000e240008000800 */
[----:B0-----:R-:W-:-:S07]  /*5740*/  IMAD R6, R4, R5, R6 ;  /* 0x0000000504067224 */ /* 0x001fce00078e0206 */
.L_x_120:
[----:B------:R-:W-:Y:S02]  /*5750*/  SHF.R.S32.HI R5, RZ, 0x1f, R6 ;  /* 0x0000001fff057819 */ /* 0x000fe40000011406 */
[----:B------:R-:W-:-:S07]  /*5760*/  MOV R4, R6 ;  /* 0x0000000600047202 */ /* 0x000fce0000000f00 */
.L_x_117:
        /* <DEDUP_REMOVED lines=20> */
.L_x_123:
        /* <DEDUP_REMOVED lines=13> */
.L_x_370:


//--------------------- .text._Z13gather_kernelIdEvPKT_PKiPS0_S4_iS4_iS4_iiii --------------------------
	.section	.text._Z13gather_kernelIdEvPKT_PKiPS0_S4_iS4_iS4_iiii,"ax",@progbits
	.align	128
        .global         _Z13gather_kernelIdEvPKT_PKiPS0_S4_iS4_iS4_iiii
        .type           _Z13gather_kernelIdEvPKT_PKiPS0_S4_iS4_iS4_iiii,@function
        .size           _Z13gather_kernelIdEvPKT_PKiPS0_S4_iS4_iS4_iiii,(.L_x_371 - _Z13gather_kernelIdEvPKT_PKiPS0_S4_iS4_iS4_iiii)
        .other          _Z13gather_kernelIdEvPKT_PKiPS0_S4_iS4_iS4_iiii,@"STO_CUDA_ENTRY STV_DEFAULT"
_Z13gather_kernelIdEvPKT_PKiPS0_S4_iS4_iS4_iiii:
.text._Z13gather_kernelIdEvPKT_PKiPS0_S4_iS4_iS4_iiii:
        /* <DEDUP_REMOVED lines=27> */
.L_x_128:
        /* <DEDUP_REMOVED lines=82> */
.L_x_127:
        /* <DEDUP_REMOVED lines=45> */
.L_x_129:
        /* <DEDUP_REMOVED lines=26> */
.L_x_130:
[----:B------:R-:W-:Y:S05]  /*0b40*/  BRA.U !UP1, `(.L_x_126) ;  /* 0x00000001093c7547 */ /* 0x000fea000b800000 */
[----:B--23--:R-:W-:Y:S01]  /*0b50*/  LEA R5, R4, UR7, 0x2 ;  /* 0x0000000704057c11 */ /* 0x00cfe2000f8e10ff */
[----:B-1----:R-:W1:Y:S01]  /*0b60*/  LDC.64 R6, c[0x0][0x3b8] ;  /* 0x0000ee00ff067b82 */ /* 0x002e620000000a00 */
[----:B------:R-:W-:-:S03]  /*0b70*/  UIADD3 UR5, UPT, UPT, -UR5, URZ, URZ ;  /* 0x000000ff05057290 */ /* 0x000fc6000fffe1ff */
[----:B------:R2:W3:Y:S01]  /*0b80*/  LDS R10, [R5+0x4] ;  /* 0x00000400050a7984 */ /* 0x0004e20000000800 */
[----:B------:R-:W-:-:S08]  /*0b90*/  VIADD R3, R5, 0x4 ;  /* 0x0000000405037836 */ /* 0x000fd00000000000 */
.L_x_131:
        /* <DEDUP_REMOVED lines=10> */
.L_x_126:
        /* <DEDUP_REMOVED lines=21> */
.L_x_134:
        /* <DEDUP_REMOVED lines=82> */
.L_x_133:
        /* <DEDUP_REMOVED lines=45> */
.L_x_135:
        /* <DEDUP_REMOVED lines=26> */
.L_x_136:
[----:B------:R-:W-:Y:S05]  /*1720*/  BRA.U !UP1, `(.L_x_132) ;  /* 0x00000001093c7547 */ /* 0x000fea000b800000 */
[----:B-123--:R-:W-:Y:S01]  /*1730*/  LEA R5, R4, UR7, 0x2 ;  /* 0x0000000704057c11 */ /* 0x00efe2000f8e10ff */
[----:B------:R-:W1:Y:S01]  /*1740*/  LDC.64 R6, c[0x0][0x3a8] ;  /* 0x0000ea00ff067b82 */ /* 0x000e620000000a00 */
[----:B------:R-:W-:-:S03]  /*1750*/  UIADD3 UR5, UPT, UPT, -UR5, URZ, URZ ;  /* 0x000000ff05057290 */ /* 0x000fc6000fffe1ff */
[----:B------:R2:W3:Y:S01]  /*1760*/  LDS R10, [R5+0x4] ;  /* 0x00000400050a7984 */ /* 0x0004e20000000800 */
[----:B------:R-:W-:-:S08]  /*1770*/  VIADD R3, R5, 0x4 ;  /* 0x0000000405037836 */ /* 0x000fd00000000000 */
.L_x_137:
        /* <DEDUP_REMOVED lines=10> */
.L_x_132:
        /* <DEDUP_REMOVED lines=19> */
.L_x_139:
        /* <DEDUP_REMOVED lines=82> */
.L_x_138:
        /* <DEDUP_REMOVED lines=45> */
.L_x_140:
        /* <DEDUP_REMOVED lines=26> */
.L_x_141:
[----:B------:R-:W-:Y:S05]  /*22e0*/  BRA.U !UP1, `(.L_x_125) ;  /* 0x00000001093c7547 */ /* 0x000fea000b800000 */
[----:B01----:R-:W-:Y:S01]  /*22f0*/  LEA R4, R17, UR6, 0x2 ;  /* 0x0000000611047c11 */ /* 0x003fe2000f8e10ff */
[----:B--234-:R-:W0:Y:S01]  /*2300*/  LDC.64 R2, c[0x0][0x398] ;  /* 0x0000e600ff027b82 */ /* 0x01ce220000000a00 */
[----:B------:R-:W-:Y:S02]  /*2310*/  UIADD3 UR5, UPT, UPT, -UR5, URZ, URZ ;  /* 0x000000ff05057290 */ /* 0x000fe4000fffe1ff */
[----:B------:R-:W-:Y:S01]  /*2320*/  IADD3 R6, PT, PT, R4, 0x4, RZ ;  /* 0x0000000404067810 */ /* 0x000fe20007ffe0ff */
[----:B------:R1:W2:Y:S09]  /*2330*/  LDS R7, [R4+0x4] ;  /* 0x0000040004077984 */ /* 0x0002b20000000800 */
.L_x_142:
        /* <DEDUP_REMOVED lines=10> */
.L_x_125:
[----:B------:R-:W-:Y:S05]  /*23e0*/  BSYNC.RECONVERGENT B0 ;  /* 0x0000000000007941 */ /* 0x000fea0003800200 */
.L_x_124:
        /* <DEDUP_REMOVED lines=36> */
.L_x_145:
        /* <DEDUP_REMOVED lines=232> */
.L_x_144:
        /* <DEDUP_REMOVED lines=132> */
.L_x_146:
        /* <DEDUP_REMOVED lines=72> */
.L_x_147:
        /* <DEDUP_REMOVED lines=40> */
.L_x_143:
        /* <DEDUP_REMOVED lines=33> */
.L_x_150:
        /* <DEDUP_REMOVED lines=142> */
.L_x_149:
        /* <DEDUP_REMOVED lines=86> */
.L_x_152:
        /* <DEDUP_REMOVED lines=42> */
.L_x_153:
[----:B------:R-:W0:Y:S01]  /*56e0*/  LDCU UR5, c[0x0][0x3c8] ;  /* 0x00007900ff0577ac */ /* 0x000e220008000800 */
[----:B------:R-:W-:-:S04]  /*56f0*/  UIADD3 UR6, UPT, UPT, UR6, 0x80, URZ ;  /* 0x0000008006067890 */ /* 0x000fc8000fffe0ff */
[----:B------:R-:W-:Y:S02]  /*5700*/  ULEA UR6, UR7, UR6, 0x18 ;  /* 0x0000000607067291 */ /* 0x000fe4000f8ec0ff */
[----:B0-----:R-:W-:-:S04]  /*5710*/  UIADD3 UR4, UPT, UPT, UR4, -UR5, URZ ;  /* 0x8000000504047290 */ /* 0x001fc8000fffe0ff */
[----:B------:R-:W-:-:S09]  /*5720*/  ULEA UR4, UR4, UR6, 0x2 ;  /* 0x0000000604047291 */ /* 0x000fd2000f8e10ff */
[----:B------:R-:W0:Y:S02]  /*5730*/  LDS R5, [UR4] ;  /* 0x00000004ff057984 */ /* 0x000e240008000800 */
[----:B0-----:R-:W-:-:S07]  /*5740*/  IMAD R6, R4, R5, R6 ;  /* 0x0000000504067224 */ /* 0x001fce00078e0206 */
.L_x_151:
[----:B------:R-:W-:Y:S02]  /*5750*/  SHF.R.S32.HI R5, RZ, 0x1f, R6 ;  /* 0x0000001fff057819 */ /* 0x000fe40000011406 */
[----:B------:R-:W-:-:S07]  /*5760*/  MOV R4, R6 ;  /* 0x0000000600047202 */ /* 0x000fce0000000f00 */
.L_x_148:
        /* <DEDUP_REMOVED lines=20> */
.L_x_154:
        /* <DEDUP_REMOVED lines=13> */
.L_x_371:


//--------------------- .text._Z13gather_kernelIxEvPKT_PKiPS0_S4_iS4_iS4_iiii --------------------------
	.section	.text._Z13gather_kernelIxEvPKT_PKiPS0_S4_iS4_iS4_iiii,"ax",@progbits
	.align	128
        .global         _Z13gather_kernelIxEvPKT_PKiPS0_S4_iS4_iS4_iiii
        .type           _Z13gather_kernelIxEvPKT_PKiPS0_S4_iS4_iS4_iiii,@function
        .size           _Z13gather_kernelIxEvPKT_PKiPS0_S4_iS4_iS4_iiii,(.L_x_372 - _Z13gather_kernelIxEvPKT_PKiPS0_S4_iS4_iS4_iiii)
        .other          _Z13gather_kernelIxEvPKT_PKiPS0_S4_iS4_iS4_iiii,@"STO_CUDA_ENTRY STV_DEFAULT"
_Z13gather_kernelIxEvPKT_PKiPS0_S4_iS4_iS4_iiii:
.text._Z13gather_kernelIxEvPKT_PKiPS0_S4_iS4_iS4_iiii:
        /* <DEDUP_REMOVED lines=27> */
.L_x_159:
        /* <DEDUP_REMOVED lines=82> */
.L_x_158:
        /* <DEDUP_REMOVED lines=45> */
.L_x_160:
        /* <DEDUP_REMOVED lines=26> */
.L_x_161:
[----:B------:R-:W-:Y:S05]  /*0b40*/  BRA.U !UP1, `(.L_x_157) ;  /* 0x00000001093c7547 */ /* 0x000fea000b800000 */
[----:B--23--:R-:W-:Y:S01]  /*0b50*/  LEA R5, R4, UR7, 0x2 ;  /* 0x0000000704057c11 */ /* 0x00cfe2000f8e10ff */
[----:B-1----:R-:W1:Y:S01]  /*0b60*/  LDC.64 R6, c[0x0][0x3b8] ;  /* 0x0000ee00ff067b82 */ /* 0x002e620000000a00 */
[----:B------:R-:W-:-:S03]  /*0b70*/  UIADD3 UR5, UPT, UPT, -UR5, URZ, URZ ;  /* 0x000000ff05057290 */ /* 0x000fc6000fffe1ff */
[----:B------:R2:W3:Y:S01]  /*0b80*/  LDS R10, [R5+0x4] ;  /* 0x00000400050a7984 */ /* 0x0004e20000000800 */
[----:B------:R-:W-:-:S08]  /*0b90*/  VIADD R3, R5, 0x4 ;  /* 0x0000000405037836 */ /* 0x000fd00000000000 */
.L_x_162:
        /* <DEDUP_REMOVED lines=10> */
.L_x_157:
        /* <DEDUP_REMOVED lines=21> */
.L_x_165:
        /* <DEDUP_REMOVED lines=82> */
.L_x_164:
        /* <DEDUP_REMOVED lines=45> */
.L_x_166:
        /* <DEDUP_REMOVED lines=26> */
.L_x_167:
[----:B------:R-:W-:Y:S05]  /*1720*/  BRA.U !UP1, `(.L_x_163) ;  /* 0x00000001093c7547 */ /* 0x000fea000b800000 */
[----:B-123--:R-:W-:Y:S01]  /*1730*/  LEA R5, R4, UR7, 0x2 ;  /* 0x0000000704057c11 */ /* 0x00efe2000f8e10ff */
[----:B------:R-:W1:Y:S01]  /*1740*/  LDC.64 R6, c[0x0][0x3a8] ;  /* 0x0000ea00ff067b82 */ /* 0x000e620000000a00 */
[----:B------:R-:W-:-:S03]  /*1750*/  UIADD3 UR5, UPT, UPT, -UR5, URZ, URZ ;  /* 0x000000ff05057290 */ /* 0x000fc6000fffe1ff */
[----:B------:R2:W3:Y:S01]  /*1760*/  LDS R10, [R5+0x4] ;  /* 0x00000400050a7984 */ /* 0x0004e20000000800 */
[----:B------:R-:W-:-:S08]  /*1770*/  VIADD R3, R5, 0x4 ;  /* 0x0000000405037836 */ /* 0x000fd00000000000 */
.L_x_168:
        /* <DEDUP_REMOVED lines=10> */
.L_x_163:
        /* <DEDUP_REMOVED lines=19> */
.L_x_170:
        /* <DEDUP_REMOVED lines=82> */
.L_x_169:
        /* <DEDUP_REMOVED lines=45> */
.L_x_171:
        /* <DEDUP_REMOVED lines=26> */
.L_x_172:
[----:B------:R-:W-:Y:S05]  /*22e0*/  BRA.U !UP1, `(.L_x_156) ;  /* 0x00000001093c7547 */ /* 0x000fea000b800000 */
[----:B01----:R-:W-:Y:S01]  /*22f0*/  LEA R4, R17, UR6, 0x2 ;  /* 0x0000000611047c11 */ /* 0x003fe2000f8e10ff */
[----:B--234-:R-:W0:Y:S01]  /*2300*/  LDC.64 R2, c[0x0][0x398] ;  /* 0x0000e600ff027b82 */ /* 0x01ce220000000a00 */
[----:B------:R-:W-:Y:S02]  /*2310*/  UIADD3 UR5, UPT, UPT, -UR5, URZ, URZ ;  /* 0x000000ff05057290 */ /* 0x000fe4000fffe1ff */
[----:B------:R-:W-:Y:S01]  /*2320*/  IADD3 R6, PT, PT, R4, 0x4, RZ ;  /* 0x0000000404067810 */ /* 0x000fe20007ffe0ff */
[----:B------:R1:W2:Y:S09]  /*2330*/  LDS R7, [R4+0x4] ;  /* 0x0000040004077984 */ /* 0x0002b20000000800 */
.L_x_173:
        /* <DEDUP_REMOVED lines=10> */
.L_x_156:
[----:B------:R-:W-:Y:S05]  /*23e0*/  BSYNC.RECONVERGENT B0 ;  /* 0x0000000000007941 */ /* 0x000fea0003800200 */
.L_x_155:
        /* <DEDUP_REMOVED lines=36> */
.L_x_176:
        /* <DEDUP_REMOVED lines=232> */
.L_x_175:
        /* <DEDUP_REMOVED lines=132> */
.L_x_177:
        /* <DEDUP_REMOVED lines=72> */
.L_x_178:
        /* <DEDUP_REMOVED lines=40> */
.L_x_174:
        /* <DEDUP_REMOVED lines=33> */
.L_x_181:
        /* <DEDUP_REMOVED lines=142> */
.L_x_180:
        /* <DEDUP_REMOVED lines=86> */
.L_x_183:
        /* <DEDUP_REMOVED lines=42> */
.L_x_184:
[----:B------:R-:W0:Y:S01]  /*56e0*/  LDCU UR5, c[0x0][0x3c8] ;  /* 0x00007900ff0577ac */ /* 0x000e220008000800 */
[----:B------:R-:W-:-:S04]  /*56f0*/  UIADD3 UR6, UPT, UPT, UR6, 0x80, URZ ;  /* 0x0000008006067890 */ /* 0x000fc8000fffe0ff */
[----:B------:R-:W-:Y:S02]  /*5700*/  ULEA UR6, UR7, UR6, 0x18 ;  /* 0x0000000607067291 */ /* 0x000fe4000f8ec0ff */
[----:B0-----:R-:W-:-:S04]  /*5710*/  UIADD3 UR4, UPT, UPT, UR4, -UR5, URZ ;  /* 0x8000000504047290 */ /* 0x001fc8000fffe0ff */
[----:B------:R-:W-:-:S09]  /*5720*/  ULEA UR4, UR4, UR6, 0x2 ;  /* 0x0000000604047291 */ /* 0x000fd2000f8e10ff */
[----:B------:R-:W0:Y:S02]  /*5730*/  LDS R5, [UR4] ;  /* 0x00000004ff057984 */ /* 0x000e240008000800 */
[----:B0-----:R-:W-:-:S07]  /*5740*/  IMAD R6, R4, R5, R6 ;  /* 0x0000000504067224 */ /* 0x001fce00078e0206 */
.L_x_182:
[----:B------:R-:W-:Y:S02]  /*5750*/  SHF.R.S32.HI R5, RZ, 0x1f, R6 ;  /* 0x0000001fff057819 */ /* 0x000fe40000011406 */
[----:B------:R-:W-:-:S07]  /*5760*/  MOV R4, R6 ;  /* 0x0000000600047202 */ /* 0x000fce0000000f00 */
.L_x_179:
        /* <DEDUP_REMOVED lines=20> */
.L_x_185:
        /* <DEDUP_REMOVED lines=13> */
.L_x_372:


//--------------------- .text._Z13gather_kernelIiEvPKT_PKiPS0_S4_iS4_iS4_iiii --------------------------
	.section	.text._Z13gather_kernelIiEvPKT_PKiPS0_S4_iS4_iS4_iiii,"ax",@progbits
	.align	128
        .global         _Z13gather_kernelIiEvPKT_PKiPS0_S4_iS4_iS4_iiii
        .type           _Z13gather_kernelIiEvPKT_PKiPS0_S4_iS4_iS4_iiii,@function
        .size           _Z13gather_kernelIiEvPKT_PKiPS0_S4_iS4_iS4_iiii,(.L_x_373 - _Z13gather_kernelIiEvPKT_PKiPS0_S4_iS4_iS4_iiii)
        .other          _Z13gather_kernelIiEvPKT_PKiPS0_S4_iS4_iS4_iiii,@"STO_CUDA_ENTRY STV_DEFAULT"
_Z13gather_kernelIiEvPKT_PKiPS0_S4_iS4_iS4_iiii:
.text._Z13gather_kernelIiEvPKT_PKiPS0_S4_iS4_iS4_iiii:
        /* <DEDUP_REMOVED lines=27> */
.L_x_190:
        /* <DEDUP_REMOVED lines=82> */
.L_x_189:
        /* <DEDUP_REMOVED lines=45> */
.L_x_191:
        /* <DEDUP_REMOVED lines=26> */
.L_x_192:
[----:B------:R-:W-:Y:S05]  /*0b40*/  BRA.U !UP1, `(.L_x_188) ;  /* 0x00000001093c7547 */ /* 0x000fea000b800000 */
[----:B--23--:R-:W-:Y:S01]  /*0b50*/  LEA R5, R4, UR7, 0x2 ;  /* 0x0000000704057c11 */ /* 0x00cfe2000f8e10ff */
[----:B-1----:R-:W1:Y:S01]  /*0b60*/  LDC.64 R6, c[0x0][0x3b8] ;  /* 0x0000ee00ff067b82 */ /* 0x002e620000000a00 */
[----:B------:R-:W-:-:S03]  /*0b70*/  UIADD3 UR5, UPT, UPT, -UR5, URZ, URZ ;  /* 0x000000ff05057290 */ /* 0x000fc6000fffe1ff */
[----:B------:R2:W3:Y:S01]  /*0b80*/  LDS R10, [R5+0x4] ;  /* 0x00000400050a7984 */ /* 0x0004e20000000800 */
[----:B------:R-:W-:-:S08]  /*0b90*/  VIADD R3, R5, 0x4 ;  /* 0x0000000405037836 */ /* 0x000fd00000000000 */
.L_x_193:
        /* <DEDUP_REMOVED lines=10> */
.L_x_188:
        /* <DEDUP_REMOVED lines=21> */
.L_x_196:
        /* <DEDUP_REMOVED lines=82> */
.L_x_195:
        /* <DEDUP_REMOVED lines=45> */
.L_x_197:
        /* <DEDUP_REMOVED lines=26> */
.L_x_198:
[----:B------:R-:W-:Y:S05]  /*1720*/  BRA.U !UP1, `(.L_x_194) ;  /* 0x00000001093c7547 */ /* 0x000fea000b800000 */
[----:B-123--:R-:W-:Y:S01]  /*1730*/  LEA R5, R4, UR7, 0x2 ;  /* 0x0000000704057c11 */ /* 0x00efe2000f8e10ff */
[----:B------:R-:W1:Y:S01]  /*1740*/  LDC.64 R6, c[0x0][0x3a8] ;  /* 0x0000ea00ff067b82 */ /* 0x000e620000000a00 */
[----:B------:R-:W-:-:S03]  /*1750*/  UIADD3 UR5, UPT, UPT, -UR5, URZ, URZ ;  /* 0x000000ff05057290 */ /* 0x000fc6000fffe1ff */
[----:B------:R2:W3:Y:S01]  /*1760*/  LDS R10, [R5+0x4] ;  /* 0x00000400050a7984 */ /* 0x0004e20000000800 */
[----:B------:R-:W-:-:S08]  /*1770*/  VIADD R3, R5, 0x4 ;  /* 0x0000000405037836 */ /* 0x000fd00000000000 */
.L_x_199:
        /* <DEDUP_REMOVED lines=10> */
.L_x_194:
        /* <DEDUP_REMOVED lines=19> */
.L_x_201:
        /* <DEDUP_REMOVED lines=82> */
.L_x_200:
        /* <DEDUP_REMOVED lines=45> */
.L_x_202:
        /* <DEDUP_REMOVED lines=26> */
.L_x_203:
[----:B------:R-:W-:Y:S05]  /*22e0*/  BRA.U !UP1, `(.L_x_187) ;  /* 0x00000001093c7547 */ /* 0x000fea000b800000 */
[----:B01----:R-:W-:Y:S01]  /*22f0*/  LEA R4, R17, UR6, 0x2 ;  /* 0x0000000611047c11 */ /* 0x003fe2000f8e10ff */
[----:B--234-:R-:W0:Y:S01]  /*2300*/  LDC.64 R2, c[0x0][0x398] ;  /* 0x0000e600ff027b82 */ /* 0x01ce220000000a00 */
[----:B------:R-:W-:Y:S02]  /*2310*/  UIADD3 UR5, UPT, UPT, -UR5, URZ, URZ ;  /* 0x000000ff05057290 */ /* 0x000fe4000fffe1ff */
[----:B------:R-:W-:Y:S01]  /*2320*/  IADD3 R6, PT, PT, R4, 0x4, RZ ;  /* 0x0000000404067810 */ /* 0x000fe20007ffe0ff */
[----:B------:R1:W2:Y:S09]  /*2330*/  LDS R7, [R4+0x4] ;  /* 0x0000040004077984 */ /* 0x0002b20000000800 */
.L_x_204:
        /* <DEDUP_REMOVED lines=10> */
.L_x_187:
[----:B------:R-:W-:Y:S05]  /*23e0*/  BSYNC.RECONVERGENT B0 ;  /* 0x0000000000007941 */ /* 0x000fea0003800200 */
.L_x_186:
        /* <DEDUP_REMOVED lines=36> */
.L_x_207:
        /* <DEDUP_REMOVED lines=232> */
.L_x_206:
        /* <DEDUP_REMOVED lines=132> */
.L_x_208:
        /* <DEDUP_REMOVED lines=72> */
.L_x_209:
        /* <DEDUP_REMOVED lines=40> */
.L_x_205:
        /* <DEDUP_REMOVED lines=33> */
.L_x_212:
        /* <DEDUP_REMOVED lines=142> */
.L_x_211:
        /* <DEDUP_REMOVED lines=86> */
.L_x_214:
        /* <DEDUP_REMOVED lines=42> */
.L_x_215:
[----:B------:R-:W0:Y:S01]  /*56e0*/  LDCU UR5, c[0x0][0x3c8] ;  /* 0x00007900ff0577ac */ /* 0x000e220008000800 */
[----:B------:R-:W-:-:S04]  /*56f0*/  UIADD3 UR6, UPT, UPT, UR6, 0x80, URZ ;  /* 0x0000008006067890 */ /* 0x000fc8000fffe0ff */
[----:B------:R-:W-:Y:S02]  /*5700*/  ULEA UR6, UR7, UR6, 0x18 ;  /* 0x0000000607067291 */ /* 0x000fe4000f8ec0ff */
[----:B0-----:R-:W-:-:S04]  /*5710*/  UIADD3 UR4, UPT, UPT, UR4, -UR5, URZ ;  /* 0x8000000504047290 */ /* 0x001fc8000fffe0ff */
[----:B------:R-:W-:-:S09]  /*5720*/  ULEA UR4, UR4, UR6, 0x2 ;  /* 0x0000000604047291 */ /* 0x000fd2000f8e10ff */
[----:B------:R-:W0:Y:S02]  /*5730*/  LDS R5, [UR4] ;  /* 0x00000004ff057984 */ /* 0x000e240008000800 */
[----:B0-----:R-:W-:-:S07]  /*5740*/  IMAD R6, R4, R5, R6 ;  /* 0x0000000504067224 */ /* 0x001fce00078e0206 */
.L_x_213:
[----:B------:R-:W-:Y:S02]  /*5750*/  SHF.R.S32.HI R5, RZ, 0x1f, R6 ;  /* 0x0000001fff057819 */ /* 0x000fe40000011406 */
[----:B------:R-:W-:-:S07]  /*5760*/  MOV R4, R6 ;  /* 0x0000000600047202 */ /* 0x000fce0000000f00 */
.L_x_210:
        /* <DEDUP_REMOVED lines=20> */
.L_x_216:
        /* <DEDUP_REMOVED lines=13> */
.L_x_373:


//--------------------- .text._Z13gather_kernelIsEvPKT_PKiPS0_S4_iS4_iS4_iiii --------------------------
	.section	.text._Z13gather_kernelIsEvPKT_PKiPS0_S4_iS4_iS4_iiii,"ax",@progbits
	.align	128
        .global         _Z13gather_kernelIsEvPKT_PKiPS0_S4_iS4_iS4_iiii
        .type           _Z13gather_kernelIsEvPKT_PKiPS0_S4_iS4_iS4_iiii,@function
        .size           _Z13gather_kernelIsEvPKT_PKiPS0_S4_iS4_iS4_iiii,(.L_x_374 - _Z13gather_kernelIsEvPKT_PKiPS0_S4_iS4_iS4_iiii)
        .other          _Z13gather_kernelIsEvPKT_PKiPS0_S4_iS4_iS4_iiii,@"STO_CUDA_ENTRY STV_DEFAULT"
_Z13gather_kernelIsEvPKT_PKiPS0_S4_iS4_iS4_iiii:
.text._Z13gather_kernelIsEvPKT_PKiPS0_S4_iS4_iS4_iiii:
        /* <DEDUP_REMOVED lines=27> */
.L_x_221:
        /* <DEDUP_REMOVED lines=82> */
.L_x_220:
        /* <DEDUP_REMOVED lines=45> */
.L_x_222:
        /* <DEDUP_REMOVED lines=26> */
.L_x_223:
[----:B------:R-:W-:Y:S05]  /*0b40*/  BRA.U !UP1, `(.L_x_219) ;  /* 0x00000001093c7547 */ /* 0x000fea000b800000 */
[----:B--23--:R-:W-:Y:S01]  /*0b50*/  LEA R5, R4, UR7, 0x2 ;  /* 0x0000000704057c11 */ /* 0x00cfe2000f8e10ff */
[----:B-1----:R-:W1:Y:S01]  /*0b60*/  LDC.64 R6, c[0x0][0x3b8] ;  /* 0x0000ee00ff067b82 */ /* 0x002e620000000a00 */
[----:B------:R-:W-:-:S03]  /*0b70*/  UIADD3 UR5, UPT, UPT, -UR5, URZ, URZ ;  /* 0x000000ff05057290 */ /* 0x000fc6000fffe1ff */
[----:B------:R2:W3:Y:S01]  /*0b80*/  LDS R10, [R5+0x4] ;  /* 0x00000400050a7984 */ /* 0x0004e20000000800 */
[----:B------:R-:W-:-:S08]  /*0b90*/  VIADD R3, R5, 0x4 ;  /* 0x0000000405037836 */ /* 0x000fd00000000000 */
.L_x_224:
        /* <DEDUP_REMOVED lines=10> */
.L_x_219:
        /* <DEDUP_REMOVED lines=21> */
.L_x_227:
        /* <DEDUP_REMOVED lines=82> */
.L_x_226:
        /* <DEDUP_REMOVED lines=45> */
.L_x_228:
        /* <DEDUP_REMOVED lines=26> */
.L_x_229:
[----:B------:R-:W-:Y:S05]  /*1720*/  BRA.U !UP1, `(.L_x_225) ;  /* 0x00000001093c7547 */ /* 0x000fea000b800000 */
[----:B-123--:R-:W-:Y:S01]  /*1730*/  LEA R5, R4, UR7, 0x2 ;  /* 0x0000000704057c11 */ /* 0x00efe2000f8e10ff */
[----:B------:R-:W1:Y:S01]  /*1740*/  LDC.64 R6, c[0x0][0x3a8] ;  /* 0x0000ea00ff067b82 */ /* 0x000e620000000a00 */
[----:B------:R-:W-:-:S03]  /*1750*/  UIADD3 UR5, UPT, UPT, -UR5, URZ, URZ ;  /* 0x000000ff05057290 */ /* 0x000fc6000fffe1ff */
[----:B------:R2:W3:Y:S01]  /*1760*/  LDS R10, [R5+0x4] ;  /* 0x00000400050a7984 */ /* 0x0004e20000000800 */
[----:B------:R-:W-:-:S08]  /*1770*/  VIADD R3, R5, 0x4 ;  /* 0x0000000405037836 */ /* 0x000fd00000000000 */
.L_x_230:
        /* <DEDUP_REMOVED lines=10> */
.L_x_225:
        /* <DEDUP_REMOVED lines=19> */
.L_x_232:
        /* <DEDUP_REMOVED lines=82> */
.L_x_231:
        /* <DEDUP_REMOVED lines=45> */
.L_x_233:
        /* <DEDUP_REMOVED lines=26> */
.L_x_234:
[----:B------:R-:W-:Y:S05]  /*22e0*/  BRA.U !UP1, `(.L_x_218) ;  /* 0x00000001093c7547 */ /* 0x000fea000b800000 */
[----:B01----:R-:W-:Y:S01]  /*22f0*/  LEA R4, R17, UR6, 0x2 ;  /* 0x0000000611047c11 */ /* 0x003fe2000f8e10ff */
[----:B--234-:R-:W0:Y:S01]  /*2300*/  LDC.64 R2, c[0x0][0x398] ;  /* 0x0000e600ff027b82 */ /* 0x01ce220000000a00 */
[----:B------:R-:W-:Y:S02]  /*2310*/  UIADD3 UR5, UPT, UPT, -UR5, URZ, URZ ;  /* 0x000000ff05057290 */ /* 0x000fe4000fffe1ff */
[----:B------:R-:W-:Y:S01]  /*2320*/  IADD3 R6, PT, PT, R4, 0x4, RZ ;  /* 0x0000000404067810 */ /* 0x000fe20007ffe0ff */
[----:B------:R1:W2:Y:S09]  /*2330*/  LDS R7, [R4+0x4] ;  /* 0x0000040004077984 */ /* 0x0002b20000000800 */
.L_x_235:
        /* <DEDUP_REMOVED lines=10> */
.L_x_218:
[----:B------:R-:W-:Y:S05]  /*23e0*/  BSYNC.RECONVERGENT B0 ;  /* 0x0000000000007941 */ /* 0x000fea0003800200 */
.L_x_217:
        /* <DEDUP_REMOVED lines=36> */
.L_x_238:
        /* <DEDUP_REMOVED lines=232> */
.L_x_237:
        /* <DEDUP_REMOVED lines=132> */
.L_x_239:
        /* <DEDUP_REMOVED lines=72> */
.L_x_240:
        /* <DEDUP_REMOVED lines=40> */
.L_x_236:
        /* <DEDUP_REMOVED lines=33> */
.L_x_243:
        /* <DEDUP_REMOVED lines=142> */
.L_x_242:
        /* <DEDUP_REMOVED lines=86> */
.L_x_245:
        /* <DEDUP_REMOVED lines=42> */
.L_x_246:
[----:B------:R-:W0:Y:S01]  /*56e0*/  LDCU UR5, c[0x0][0x3c8] ;  /* 0x00007900ff0577ac */ /* 0x000e220008000800 */
[----:B------:R-:W-:-:S04]  /*56f0*/  UIADD3 UR6, UPT, UPT, UR6, 0x80, URZ ;  /* 0x0000008006067890 */ /* 0x000fc8000fffe0ff */
[----:B------:R-:W-:Y:S02]  /*5700*/  ULEA UR6, UR7, UR6, 0x18 ;  /* 0x0000000607067291 */ /* 0x000fe4000f8ec0ff */
[----:B0-----:R-:W-:-:S04]  /*5710*/  UIADD3 UR4, UPT, UPT, UR4, -UR5, URZ ;  /* 0x8000000504047290 */ /* 0x001fc8000fffe0ff */
[----:B------:R-:W-:-:S09]  /*5720*/  ULEA UR4, UR4, UR6, 0x2 ;  /* 0x0000000604047291 */ /* 0x000fd2000f8e10ff */
[----:B------:R-:W0:Y:S02]  /*5730*/  LDS R5, [UR4] ;  /* 0x00000004ff057984 */ /* 0x000e240008000800 */
[----:B0-----:R-:W-:-:S07]  /*5740*/  IMAD R6, R4, R5, R6 ;  /* 0x0000000504067224 */ /* 0x001fce00078e0206 */
.L_x_244:
[----:B------:R-:W-:Y:S02]  /*5750*/  SHF.R.S32.HI R5, RZ, 0x1f, R6 ;  /* 0x0000001fff057819 */ /* 0x000fe40000011406 */
[----:B------:R-:W-:-:S07]  /*5760*/  MOV R4, R6 ;  /* 0x0000000600047202 */ /* 0x000fce0000000f00 */
.L_x_241:
        /* <DEDUP_REMOVED lines=16> */
[----:B------:R-:W2:Y:S01]  /*5870*/  LDG.E.S16.CONSTANT R3, desc[UR8][R2.64] ;  /* 0x0000000802037981 */ /* 0x000ea2000c1e9700 */
[----:B0-----:R-:W-:-:S05]  /*5880*/  IMAD.WIDE R4, R0, 0x2, R4 ;  /* 0x0000000200047825 */ /* 0x001fca00078e0204 */
[----:B--2---:R-:W-:Y:S01]  /*5890*/  STG.E.U16 desc[UR8][R4.64], R3 ;  /* 0x0000000304007986 */ /* 0x004fe2000c101508 */
[----:B------:R-:W-:Y:S05]  /*58a0*/  EXIT ;  /* 0x000000000000794d */ /* 0x000fea0003800000 */
.L_x_247:
        /* <DEDUP_REMOVED lines=13> */
.L_x_374:


//--------------------- .text._Z13gather_kernelItEvPKT_PKiPS0_S4_iS4_iS4_iiii --------------------------
	.section	.text._Z13gather_kernelItEvPKT_PKiPS0_S4_iS4_iS4_iiii,"ax",@progbits
	.align	128
        .global         _Z13gather_kernelItEvPKT_PKiPS0_S4_iS4_iS4_iiii
        .type           _Z13gather_kernelItEvPKT_PKiPS0_S4_iS4_iS4_iiii,@function
        .size           _Z13gather_kernelItEvPKT_PKiPS0_S4_iS4_iS4_iiii,(.L_x_375 - _Z13gather_kernelItEvPKT_PKiPS0_S4_iS4_iS4_iiii)
        .other          _Z13gather_kernelItEvPKT_PKiPS0_S4_iS4_iS4_iiii,@"STO_CUDA_ENTRY STV_DEFAULT"
_Z13gather_kernelItEvPKT_PKiPS0_S4_iS4_iS4_iiii:
.text._Z13gather_kernelItEvPKT_PKiPS0_S4_iS4_iS4_iiii:
        /* <DEDUP_REMOVED lines=27> */
.L_x_252:
        /* <DEDUP_REMOVED lines=82> */
.L_x_251:
        /* <DEDUP_REMOVED lines=45> */
.L_x_253:
        /* <DEDUP_REMOVED lines=26> */
.L_x_254:
[----:B------:R-:W-:Y:S05]  /*0b40*/  BRA.U !UP1, `(.L_x_250) ;  /* 0x00000001093c7547 */ /* 0x000fea000b800000 */
[----:B--23--:R-:W-:Y:S01]  /*0b50*/  LEA R5, R4, UR7, 0x2 ;  /* 0x0000000704057c11 */ /* 0x00cfe2000f8e10ff */
[----:B-1----:R-:W1:Y:S01]  /*0b60*/  LDC.64 R6, c[0x0][0x3b8] ;  /* 0x0000ee00ff067b82 */ /* 0x002e620000000a00 */
[----:B------:R-:W-:-:S03]  /*0b70*/  UIADD3 UR5, UPT, UPT, -UR5, URZ, URZ ;  /* 0x000000ff05057290 */ /* 0x000fc6000fffe1ff */
[----:B------:R2:W3:Y:S01]  /*0b80*/  LDS R10, [R5+0x4] ;  /* 0x00000400050a7984 */ /* 0x0004e20000000800 */
[----:B------:R-:W-:-:S08]  /*0b90*/  VIADD R3, R5, 0x4 ;  /* 0x0000000405037836 */ /* 0x000fd00000000000 */
.L_x_255:
        /* <DEDUP_REMOVED lines=10> */
.L_x_250:
        /* <DEDUP_REMOVED lines=21> */
.L_x_258:
        /* <DEDUP_REMOVED lines=82> */
.L_x_257:
        /* <DEDUP_REMOVED lines=45> */
.L_x_259:
        /* <DEDUP_REMOVED lines=26> */
.L_x_260:
[----:B------:R-:W-:Y:S05]  /*1720*/  BRA.U !UP1, `(.L_x_256) ;  /* 0x00000001093c7547 */ /* 0x000fea000b800000 */
[----:B-123--:R-:W-:Y:S01]  /*1730*/  LEA R5, R4, UR7, 0x2 ;  /* 0x0000000704057c11 */ /* 0x00efe2000f8e10ff */
[----:B------:R-:W1:Y:S01]  /*1740*/  LDC.64 R6, c[0x0][0x3a8] ;  /* 0x0000ea00ff067b82 */ /* 0x000e620000000a00 */
[----:B------:R-:W-:-:S03]  /*1750*/  UIADD3 UR5, UPT, UPT, -UR5, URZ, URZ ;  /* 0x000000ff05057290 */ /* 0x000fc6000fffe1ff */
[----:B------:R2:W3:Y:S01]  /*1760*/  LDS R10, [R5+0x4] ;  /* 0x00000400050a7984 */ /* 0x0004e20000000800 */
[----:B------:R-:W-:-:S08]  /*1770*/  VIADD R3, R5, 0x4 ;  /* 0x0000000405037836 */ /* 0x000fd00000000000 */
.L_x_261:
        /* <DEDUP_REMOVED lines=10> */
.L_x_256:
        /* <DEDUP_REMOVED lines=19> */
.L_x_263:
        /* <DEDUP_REMOVED lines=82> */
.L_x_262:
        /* <DEDUP_REMOVED lines=45> */
.L_x_264:
        /* <DEDUP_REMOVED lines=26> */
.L_x_265:
[----:B------:R-:W-:Y:S05]  /*22e0*/  BRA.U !UP1, `(.L_x_249) ;  /* 0x00000001093c7547 */ /* 0x000fea000b800000 */
[----:B01----:R-:W-:Y:S01]  /*22f0*/  LEA R4, R17, UR6, 0x2 ;  /* 0x0000000611047c11 */ /* 0x003fe2000f8e10ff */
[----:B--234-:R-:W0:Y:S01]  /*2300*/  LDC.64 R2, c[0x0][0x398] ;  /* 0x0000e600ff027b82 */ /* 0x01ce220000000a00 */
[----:B------:R-:W-:Y:S02]  /*2310*/  UIADD3 UR5, UPT, UPT, -UR5, URZ, URZ ;  /* 0x000000ff05057290 */ /* 0x000fe4000fffe1ff */
[----:B------:R-:W-:Y:S01]  /*2320*/  IADD3 R6, PT, PT, R4, 0x4, RZ ;  /* 0x0000000404067810 */ /* 0x000fe20007ffe0ff */
[----:B------:R1:W2:Y:S09]  /*2330*/  LDS R7, [R4+0x4] ;  /* 0x0000040004077984 */ /* 0x0002b20000000800 */
.L_x_266:
        /* <DEDUP_REMOVED lines=10> */
.L_x_249:
[----:B------:R-:W-:Y:S05]  /*23e0*/  BSYNC.RECONVERGENT B0 ;  /* 0x0000000000007941 */ /* 0x000fea0003800200 */
.L_x_248:
        /* <DEDUP_REMOVED lines=36> */
.L_x_269:
        /* <DEDUP_REMOVED lines=232> */
.L_x_268:
        /* <DEDUP_REMOVED lines=132> */
.L_x_270:
        /* <DEDUP_REMOVED lines=72> */
.L_x_271:
        /* <DEDUP_REMOVED lines=40> */
.L_x_267:
        /* <DEDUP_REMOVED lines=33> */
.L_x_274:
        /* <DEDUP_REMOVED lines=142> */
.L_x_273:
        /* <DEDUP_REMOVED lines=86> */
.L_x_276:
        /* <DEDUP_REMOVED lines=42> */
.L_x_277:
[----:B------:R-:W0:Y:S01]  /*56e0*/  LDCU UR5, c[0x0][0x3c8] ;  /* 0x00007900ff0577ac */ /* 0x000e220008000800 */
[----:B------:R-:W-:-:S04]  /*56f0*/  UIADD3 UR6, UPT, UPT, UR6, 0x80, URZ ;  /* 0x0000008006067890 */ /* 0x000fc8000fffe0ff */
[----:B------:R-:W-:Y:S02]  /*5700*/  ULEA UR6, UR7, UR6, 0x18 ;  /* 0x0000000607067291 */ /* 0x000fe4000f8ec0ff */
[----:B0-----:R-:W-:-:S04]  /*5710*/  UIADD3 UR4, UPT, UPT, UR4, -UR5, URZ ;  /* 0x8000000504047290 */ /* 0x001fc8000fffe0ff */
[----:B------:R-:W-:-:S09]  /*5720*/  ULEA UR4, UR4, UR6, 0x2 ;  /* 0x0000000604047291 */ /* 0x000fd2000f8e10ff */
[----:B------:R-:W0:Y:S02]  /*5730*/  LDS R5, [UR4] ;  /* 0x00000004ff057984 */ /* 0x000e240008000800 */
[----:B0-----:R-:W-:-:S07]  /*5740*/  IMAD R6, R4, R5, R6 ;  /* 0x0000000504067224 */ /* 0x001fce00078e0206 */
.L_x_275:
[----:B------:R-:W-:Y:S02]  /*5750*/  SHF.R.S32.HI R5, RZ, 0x1f, R6 ;  /* 0x0000001fff057819 */ /* 0x000fe40000011406 */
[----:B------:R-:W-:-:S07]  /*5760*/  MOV R4, R6 ;  /* 0x0000000600047202 */ /* 0x000fce0000000f00 */
.L_x_272:
        /* <DEDUP_REMOVED lines=20> */
.L_x_278:
        /* <DEDUP_REMOVED lines=13> */
.L_x_375:


//--------------------- .text._Z13gather_kernelIcEvPKT_PKiPS0_S4_iS4_iS4_iiii --------------------------
	.section	.text._Z13gather_kernelIcEvPKT_PKiPS0_S4_iS4_iS4_iiii,"ax",@progbits
	.align	128
        .global         _Z13gather_kernelIcEvPKT_PKiPS0_S4_iS4_iS4_iiii
        .type           _Z13gather_kernelIcEvPKT_PKiPS0_S4_iS4_iS4_iiii,@function
        .size           _Z13gather_kernelIcEvPKT_PKiPS0_S4_iS4_iS4_iiii,(.L_x_376 - _Z13gather_kernelIcEvPKT_PKiPS0_S4_iS4_iS4_iiii)
        .other          _Z13gather_kernelIcEvPKT_PKiPS0_S4_iS4_iS4_iiii,@"STO_CUDA_ENTRY STV_DEFAULT"
_Z13gather_kernelIcEvPKT_PKiPS0_S4_iS4_iS4_iiii:
.text._Z13gather_kernelIcEvPKT_PKiPS0_S4_iS4_iS4_iiii:
        /* <DEDUP_REMOVED lines=27> */
.L_x_283:
        /* <DEDUP_REMOVED lines=82> */
.L_x_282:
        /* <DEDUP_REMOVED lines=45> */
.L_x_284:
        /* <DEDUP_REMOVED lines=26> */
.L_x_285:
[----:B------:R-:W-:Y:S05]  /*0b40*/  BRA.U !UP1, `(.L_x_281) ;  /* 0x00000001093c7547 */ /* 0x000fea000b800000 */
[----:B--23--:R-:W-:Y:S01]  /*0b50*/  LEA R5, R4, UR7, 0x2 ;  /* 0x0000000704057c11 */ /* 0x00cfe2000f8e10ff */
[----:B-1----:R-:W1:Y:S01]  /*0b60*/  LDC.64 R6, c[0x0][0x3b8] ;  /* 0x0000ee00ff067b82 */ /* 0x002e620000000a00 */
[----:B------:R-:W-:-:S03]  /*0b70*/  UIADD3 UR5, UPT, UPT, -UR5, URZ, URZ ;  /* 0x000000ff05057290 */ /* 0x000fc6000fffe1ff */
[----:B------:R2:W3:Y:S01]  /*0b80*/  LDS R10, [R5+0x4] ;  /* 0x00000400050a7984 */ /* 0x0004e20000000800 */
[----:B------:R-:W-:-:S08]  /*0b90*/  VIADD R3, R5, 0x4 ;  /* 0x0000000405037836 */ /* 0x000fd00000000000 */
.L_x_286:
        /* <DEDUP_REMOVED lines=10> */
.L_x_281:
        /* <DEDUP_REMOVED lines=21> */
.L_x_289:
        /* <DEDUP_REMOVED lines=82> */
.L_x_288:
        /* <DEDUP_REMOVED lines=45> */
.L_x_290:
        /* <DEDUP_REMOVED lines=26> */
.L_x_291:
[----:B------:R-:W-:Y:S05]  /*1720*/  BRA.U !UP1, `(.L_x_287) ;  /* 0x00000001093c7547 */ /* 0x000fea000b800000 */
[----:B-123--:R-:W-:Y:S01]  /*1730*/  LEA R5, R4, UR7, 0x2 ;  /* 0x0000000704057c11 */ /* 0x00efe2000f8e10ff */
[----:B------:R-:W1:Y:S01]  /*1740*/  LDC.64 R6, c[0x0][0x3a8] ;  /* 0x0000ea00ff067b82 */ /* 0x000e620000000a00 */
[----:B------:R-:W-:-:S03]  /*1750*/  UIADD3 UR5, UPT, UPT, -UR5, URZ, URZ ;  /* 0x000000ff05057290 */ /* 0x000fc6000fffe1ff */
[----:B------:R2:W3:Y:S01]  /*1760*/  LDS R10, [R5+0x4] ;  /* 0x00000400050a7984 */ /* 0x0004e20000000800 */
[----:B------:R-:W-:-:S08]  /*1770*/  VIADD R3, R5, 0x4 ;  /* 0x0000000405037836 */ /* 0x000fd00000000000 */
.L_x_292:
        /* <DEDUP_REMOVED lines=10> */
.L_x_287:
        /* <DEDUP_REMOVED lines=19> */
.L_x_294:
        /* <DEDUP_REMOVED lines=82> */
.L_x_293:
        /* <DEDUP_REMOVED lines=9> */
[C---:B------:R-:W-:Y:S01]  /*1f00*/  IADD3 R15, PT, PT, R17.reuse, -0x4, RZ ;  /* 0xfffffffc110f7810 */ /* 0x040fe20007ffe0ff */
[C---:B------:R-:W-:Y:S02]  /*1f10*/  VIADD R19, R17.reuse, 0xfffffffb ;  /* 0xfffffffb11137836 */ /* 0x040fe40000000000 */
        /* <DEDUP_REMOVED lines=11> */
[----:B0-----:R-:W-:-:S03]  /*1fd0*/  IMAD.WIDE.U32 R6, R19, 0x4, R2 ;  /* 0x0000000413067825 */ /* 0x001fc600078e0002 */
[----:B------:R-:W5:Y:S01]  /*1fe0*/  LDG.E R15, desc[UR8][R14.64] ;  /* 0x000000080e0f7981 */ /* 0x000f62000c1e1900 */
[----:B------:R-:W-:-:S03]  /*1ff0*/  IMAD.WIDE.U32 R2, R23, 0x4, R2 ;  /* 0x0000000417027825 */ /* 0x000fc600078e0002 */
[----:B------:R-:W5:Y:S04]  /*2000*/  LDG.E R7, desc[UR8][R6.64] ;  /* 0x0000000806077981 */ /* 0x000f68000c1e1900 */
[----:B------:R-:W5:Y:S01]  /*2010*/  LDG.E R3, desc[UR8][R2.64] ;  /* 0x0000000802037981 */ /* 0x000f62000c1e1900 */
[----:B--2---:R-:W-:-:S04]  /*2020*/  IMAD R4, R4, R21, RZ ;  /* 0x0000001504047224 */ /* 0x004fc800078e02ff */
[----:B---3--:R-:W-:Y:S01]  /*2030*/  IMAD R8, R4, R5, RZ ;  /* 0x0000000504087224 */ /* 0x008fe200078e02ff */
[C---:B------:R-:W-:Y:S01]  /*2040*/  LEA R5, R17.reuse, UR6, 0x2 ;  /* 0x0000000611057c11 */ /* 0x040fe2000f8e10ff */
[----:B------:R-:W-:Y:S02]  /*2050*/  VIADD R17, R17, 0xfffffff8 ;  /* 0xfffffff811117836 */ /* 0x000fe40000000000 */
        /* <DEDUP_REMOVED lines=14> */
.L_x_295:
        /* <DEDUP_REMOVED lines=26> */
.L_x_296:
[----:B------:R-:W-:Y:S05]  /*22e0*/  BRA.U !UP1, `(.L_x_280) ;  /* 0x00000001093c7547 */ /* 0x000fea000b800000 */
[----:B01----:R-:W-:Y:S01]  /*22f0*/  LEA R4, R17, UR6, 0x2 ;  /* 0x0000000611047c11 */ /* 0x003fe2000f8e10ff */
[----:B--234-:R-:W0:Y:S01]  /*2300*/  LDC.64 R2, c[0x0][0x398] ;  /* 0x0000e600ff027b82 */ /* 0x01ce220000000a00 */
[----:B------:R-:W-:-:S03]  /*2310*/  UIADD3 UR5, UPT, UPT, -UR5, URZ, URZ ;  /* 0x000000ff05057290 */ /* 0x000fc6000fffe1ff */
[----:B------:R1:W2:Y:S01]  /*2320*/  LDS R7, [R4+0x4] ;  /* 0x0000040004077984 */ /* 0x0002a20000000800 */
[----:B------:R-:W-:-:S08]  /*2330*/  VIADD R6, R4, 0x4 ;  /* 0x0000000404067836 */ /* 0x000fd00000000000 */
.L_x_297:
[----:B01----:R-:W-:-:S06]  /*2340*/  IMAD.WIDE.U32 R4, R17, 0x4, R2 ;  /* 0x0000000411047825 */ /* 0x003fcc00078e0002 */
[----:B------:R-:W2:Y:S01]  /*2350*/  LDG.E R4, desc[UR8][R4.64+0x4] ;  /* 0x0000040804047981 */ /* 0x000ea2000c1e1900 */
[----:B------:R-:W-:Y:S01]  /*2360*/  UIADD3 UR5, UPT, UPT, UR5, 0x1, URZ ;  /* 0x0000000105057890 */ /* 0x000fe2000fffe0ff */
[----:B------:R-:W-:Y:S01]  /*2370*/  IADD3 R8, PT, PT, R6, -0x4, RZ ;  /* 0xfffffffc06087810 */ /* 0x000fe20007ffe0ff */
[----:B------:R-:W-:Y:S02]  /*2380*/  VIADD R17, R17, 0xffffffff ;  /* 0xffffffff11117836 */ /* 0x000fe40000000000 */
[----:B------:R-:W-:Y:S01]  /*2390*/  UISETP.NE.AND UP0, UPT, UR5, URZ, UPT ;  /* 0x000000ff0500728c */ /* 0x000fe2000bf05270 */
[----:B--2---:R-:W-:-:S05]  /*23a0*/  IMAD R7, R4, R7, RZ ;  /* 0x0000000704077224 */ /* 0x004fca00078e02ff */
[----:B------:R0:W-:Y:S02]  /*23b0*/  STS [R6+-0x4], R7 ;  /* 0xfffffc0706007388 */ /* 0x0001e40000000800 */
[----:B0-----:R-:W-:Y:S01]  /*23c0*/  MOV R6, R8 ;  /* 0x0000000800067202 */ /* 0x001fe20000000f00 */
[----:B------:R-:W-:Y:S06]  /*23d0*/  BRA.U UP0, `(.L_x_297) ;  /* 0xfffffffd00d87547 */ /* 0x000fec000b83ffff */
.L_x_280:
[----:B------:R-:W-:Y:S05]  /*23e0*/  BSYNC.RECONVERGENT B0 ;  /* 0x0000000000007941 */ /* 0x000fea0003800200 */
.L_x_279:
        /* <DEDUP_REMOVED lines=10> */
[----:B------:R-:W-:Y:S01]  /*2490*/  MOV R7, R0 ;  /* 0x0000000000077202 */ /* 0x000fe20000000f00 */
[----:B------:R-:W-:Y:S01]  /*24a0*/  IMAD.MOV.U32 R3, RZ, RZ, RZ ;  /* 0x000000ffff037224 */ /* 0x000fe200078e00ff */
[----:B------:R-:W0:Y:S02]  /*24b0*/  LDCU UR4, c[0x0][0x3c0] ;  /* 0x00007800ff0477ac */ /* 0x000e240008000800 */
[----:B0-----:R-:W-:-:S04]  /*24c0*/  UISETP.LT.AND UP0, UPT, UR4, UR6, UPT ;  /* 0x000000060400728c */ /* 0x001fc8000bf01270 */
[----:B------:R-:W-:-:S03]  /*24d0*/  USEL UR6, UR4, UR6, UP0 ;  /* 0x0000000604067287 */ /* 0x000fc60008000000 */
[----:B------:R-:W-:Y:S01]  /*24e0*/  UMOV UR4, URZ ;  /* 0x000000ff00047c82 */ /* 0x000fe20008000000 */
[----:B------:R-:W-:-:S09]  /*24f0*/  UISETP.GE.AND UP0, UPT, UR6, 0x1, UPT ;  /* 0x000000010600788c */ /* 0x000fd2000bf06270 */
[----:B------:R-:W-:Y:S05]  /*2500*/  BRA.U !UP0, `(.L_x_298) ;  /* 0x0000001d08b87547 */ /* 0x000fea000b800000 */
[----:B------:R-:W-:Y:S01]  /*2510*/  UISETP.GE.U32.AND UP1, UPT, UR6, 0x8, UPT ;  /* 0x000000080600788c */ /* 0x000fe2000bf26070 */
[----:B------:R-:W-:Y:S01]  /*2520*/  HFMA2 R3, -RZ, RZ, 0, 0 ;  /* 0x00000000ff037431 */ /* 0x000fe200000001ff */
[----:B------:R-:W-:Y:S01]  /*2530*/  ULOP3.LUT UR11, UR6, 0x7, URZ, 0xc0, !UPT ;  /* 0x00000007060b7892 */ /* 0x000fe2000f8ec0ff */
[----:B------:R-:W-:Y:S01]  /*2540*/  IMAD.MOV.U32 R7, RZ, RZ, R0 ;  /* 0x000000ffff077224 */ /* 0x000fe200078e0000 */
[----:B------:R-:W-:Y:S02]  /*2550*/  UMOV UR5, URZ ;  /* 0x000000ff00057c82 */ /* 0x000fe40008000000 */
[----:B------:R-:W-:-:S03]  /*2560*/  UISETP.NE.AND UP0, UPT, UR11, URZ, UPT ;  /* 0x000000ff0b00728c */ /* 0x000fc6000bf05270 */
[----:B------:R-:W-:Y:S08]  /*2570*/  BRA.U !UP1, `(.L_x_299) ;  /* 0x0000000d09cc7547 */ /* 0x000ff0000b800000 */
[----:B------:R-:W0:Y:S01]  /*2580*/  S2UR UR7, SR_CgaCtaId ;  /* 0x00000000000779c3 */ /* 0x000e220000008800 */
[----:B------:R-:W-:Y:S01]  /*2590*/  UMOV UR4, 0x400 ;  /* 0x0000040000047882 */ /* 0x000fe20000000000 */
[----:B------:R-:W-:Y:S01]  /*25a0*/  ULOP3.LUT UR5, UR6, 0x7ffffff8, URZ, 0xc0, !UPT ;  /* 0x7ffffff806057892 */ /* 0x000fe2000f8ec0ff */
[----:B------:R-:W-:Y:S01]  /*25b0*/  MOV R3, RZ ;  /* 0x000000ff00037202 */ /* 0x000fe20000000f00 */
[----:B------:R-:W-:Y:S01]  /*25c0*/  UIADD3 UR10, UPT, UPT, UR4, 0x100, URZ ;  /* 0x00000100040a7890 */ /* 0x000fe2000fffe0ff */
[----:B------:R-:W-:Y:S01]  /*25d0*/  IMAD.MOV.U32 R7, RZ, RZ, R0 ;  /* 0x000000ffff077224 */ /* 0x000fe200078e0000 */
[----:B0-----:R-:W-:Y:S02]  /*25e0*/  ULEA UR4, UR7, UR4, 0x18 ;  /* 0x0000000407047291 */ /* 0x001fe4000f8ec0ff */
[----:B------:R-:W-:Y:S02]  /*25f0*/  ULEA UR7, UR7, UR10, 0x18 ;  /* 0x0000000a07077291 */ /* 0x000fe4000f8ec0ff */
[----:B------:R-:W-:-:S02]  /*2600*/  UIADD3 UR10, UPT, UPT, -UR5, URZ, URZ ;  /* 0x000000ff050a7290 */ /* 0x000fc4000fffe1ff */
[----:B------:R-:W-:Y:S02]  /*2610*/  UIADD3 UR4, UPT, UPT, UR4, 0x10, URZ ;  /* 0x0000001004047890 */ /* 0x000fe4000fffe0ff */
[----:B------:R-:W-:-:S12]  /*2620*/  UIADD3 UR7, UPT, UPT, UR7, 0x10, URZ ;  /* 0x0000001007077890 */ /* 0x000fd8000fffe0ff */
.L_x_300:
        /* <DEDUP_REMOVED lines=85> */
[----:B------:R-:W-:Y:S01]  /*2b80*/  @!P2 IADD3 R17, PT, PT, -R17, RZ, RZ ;  /* 0x000000ff1111a210 */ /* 0x000fe20007ffe1ff */
[----:B0-----:R-:W-:Y:S01]  /*2b90*/  HFMA2 R12, -RZ, RZ, 0, 0 ;  /* 0x00000000ff0c7431 */ /* 0x001fe200000001ff */
[----:B------:R-:W-:-:S05]  /*2ba0*/  @!P1 LOP3.LUT R17, RZ, R10, RZ, 0x33, !PT ;  /* 0x0000000aff119212 */ /* 0x000fca00078e33ff */
        /* <DEDUP_REMOVED lines=77> */
[----:B------:R-:W-:Y:S01]  /*3080*/  ISETP.GE.AND P2, PT, R8, RZ, PT ;  /* 0x000000ff0800720c */ /* 0x000fe20003f46270 */
[----:B------:R-:W-:Y:S01]  /*3090*/  HFMA2 R8, -RZ, RZ, 0, 0 ;  /* 0x00000000ff087431 */ /* 0x000fe200000001ff */
[----:B0-----:R-:W-:-:S05]  /*30a0*/  IADD3 R9, PT, PT, R10, 0xffffffe, RZ ;  /* 0x0ffffffe0a097810 */ /* 0x001fca0007ffe0ff */
        /* <DEDUP_REMOVED lines=32> */
[----:B------:R-:W-:Y:S02]  /*32b0*/  IMAD R6, R6, R4, R11 ;  /* 0x0000000406067224 */ /* 0x000fe400078e020b */
[----:B------:R-:W-:Y:S01]  /*32c0*/  HFMA2 R4, -RZ, RZ, 0, 0 ;  /* 0x00000000ff047431 */ /* 0x000fe200000001ff */
[----:B------:R-:W0:Y:S01]  /*32d0*/  LDS.128 R8, [UR7+-0x10] ;  /* 0xfffff007ff087984 */ /* 0x000e220008000c00 */
[----:B------:R-:W-:Y:S01]  /*32e0*/  IMAD R13, R12, R21, RZ ;  /* 0x000000150c0d7224 */ /* 0x000fe200078e02ff */
[----:B------:R-:W-:-:S03]  /*32f0*/  IABS R12, R6 ;  /* 0x00000006000c7213 */ /* 0x000fc60000000000 */
        /* <DEDUP_REMOVED lines=9> */
[-C--:B------:R-:W-:Y:S01]  /*3390*/  @!P1 IADD3 R22, PT, PT, R22, -R21.reuse, RZ ;  /* 0x8000001516169210 */ /* 0x080fe20007ffe0ff */
[----:B0-----:R-:W-:Y:S01]  /*33a0*/  IMAD R8, R2, R8, R3 ;  /* 0x0000000802087224 */ /* 0x001fe200078e0203 */
[----:B------:R-:W-:Y:S02]  /*33b0*/  @!P1 IADD3 R4, PT, PT, R4, 0x1, RZ ;  /* 0x0000000104049810 */ /* 0x000fe40007ffe0ff */
[----:B------:R-:W-:Y:S01]  /*33c0*/  ISETP.GE.U32.AND P0, PT, R22, R21, PT ;  /* 0x000000151600720c */ /* 0x000fe20003f06070 */
[----:B------:R-:W-:Y:S01]  /*33d0*/  IMAD R8, R16, R9, R8 ;  /* 0x0000000910087224 */ /* 0x000fe200078e0208 */
[----:B------:R-:W-:-:S03]  /*33e0*/  ISETP.NE.AND P1, PT, R7, RZ, PT ;  /* 0x000000ff0700720c */ /* 0x000fc60003f25270 */
[----:B------:R-:W-:-:S04]  /*33f0*/  IMAD R8, R17, R10, R8 ;  /* 0x0000000a11087224 */ /* 0x000fc800078e0208 */
[----:B------:R-:W-:-:S04]  /*3400*/  IMAD R8, R18, R11, R8 ;  /* 0x0000000b12087224 */ /* 0x000fc800078e0208 */
        /* <DEDUP_REMOVED lines=10> */
.L_x_299:
        /* <DEDUP_REMOVED lines=19> */
[----:B0-----:R-:W-:Y:S02]  /*35e0*/  MOV R4, RZ ;  /* 0x000000ff00047202 */ /* 0x001fe40000000f00 */
        /* <DEDUP_REMOVED lines=112> */
.L_x_301:
        /* <DEDUP_REMOVED lines=72> */
.L_x_302:
        /* <DEDUP_REMOVED lines=40> */
.L_x_298:
        /* <DEDUP_REMOVED lines=33> */
.L_x_305:
        /* <DEDUP_REMOVED lines=142> */
.L_x_304:
        /* <DEDUP_REMOVED lines=86> */
.L_x_307:
        /* <DEDUP_REMOVED lines=42> */
.L_x_308:
[----:B------:R-:W0:Y:S01]  /*56e0*/  LDCU UR5, c[0x0][0x3c8] ;  /* 0x00007900ff0577ac */ /* 0x000e220008000800 */
[----:B------:R-:W-:-:S04]  /*56f0*/  UIADD3 UR6, UPT, UPT, UR6, 0x80, URZ ;  /* 0x0000008006067890 */ /* 0x000fc8000fffe0ff */
[----:B------:R-:W-:Y:S02]  /*5700*/  ULEA UR6, UR7, UR6, 0x18 ;  /* 0x0000000607067291 */ /* 0x000fe4000f8ec0ff */
[----:B0-----:R-:W-:-:S04]  /*5710*/  UIADD3 UR4, UPT, UPT, UR4, -UR5, URZ ;  /* 0x8000000504047290 */ /* 0x001fc8000fffe0ff */
[----:B------:R-:W-:-:S09]  /*5720*/  ULEA UR4, UR4, UR6, 0x2 ;  /* 0x0000000604047291 */ /* 0x000fd2000f8e10ff */
[----:B------:R-:W0:Y:S02]  /*5730*/  LDS R5, [UR4] ;  /* 0x00000004ff057984 */ /* 0x000e240008000800 */
[----:B0-----:R-:W-:-:S07]  /*5740*/  IMAD R6, R4, R5, R6 ;  /* 0x0000000504067224 */ /* 0x001fce00078e0206 */
.L_x_306:
[----:B------:R-:W-:Y:S02]  /*5750*/  SHF.R.S32.HI R5, RZ, 0x1f, R6 ;  /* 0x0000001fff057819 */ /* 0x000fe40000011406 */
[----:B------:R-:W-:-:S07]  /*5760*/  MOV R4, R6 ;  /* 0x0000000600047202 */ /* 0x000fce0000000f00 */
.L_x_303:
[----:B------:R-:W0:Y:S01]  /*5770*/  LDCU.128 UR12, c[0x0][0x380] ;  /* 0x00007000ff0c77ac */ /* 0x000e220008000c00 */
[----:B------:R-:W1:Y:S01]  /*5780*/  S2UR UR5, SR_CgaCtaId ;  /* 0x00000000000579c3 */ /* 0x000e620000008800 */
[----:B------:R-:W2:Y:S01]  /*5790*/  LDCU UR6, c[0x0][0x3c8] ;  /* 0x00007900ff0677ac */ /* 0x000ea20008000800 */
[----:B0-----:R-:W-:-:S04]  /*57a0*/  LEA R6, P0, R4, UR14, 0x2 ;  /* 0x0000000e04067c11 */ /* 0x001fc8000f8010ff */
[----:B------:R-:W-:-:S05]  /*57b0*/  LEA.HI.X R7, R4, UR15, R5, 0x2, P0 ;  /* 0x0000000f04077c11 */ /* 0x000fca00080f1405 */
[----:B------:R-:W3:Y:S01]  /*57c0*/  LDG.E.CONSTANT R6, desc[UR8][R6.64] ;  /* 0x0000000806067981 */ /* 0x000ee2000c1e9900 */
[----:B------:R-:W-:Y:S01]  /*57d0*/  UMOV UR4, 0x400 ;  /* 0x0000040000047882 */ /* 0x000fe20000000000 */
[----:B------:R-:W-:Y:S01]  /*57e0*/  IADD3 R2, PT, PT, R2, R3, RZ ;  /* 0x0000000302027210 */ /* 0x000fe20007ffe0ff */
[----:B------:R-:W-:-:S04]  /*57f0*/  UIADD3 UR4, UPT, UPT, UR4, 0x100, URZ ;  /* 0x0000010004047890 */ /* 0x000fc8000fffe0ff */
[----:B-1----:R-:W-:-:S04]  /*5800*/  ULEA UR4, UR5, UR4, 0x18 ;  /* 0x0000000405047291 */ /* 0x002fc8000f8ec0ff */
[----:B--2---:R-:W-:-:S09]  /*5810*/  ULEA UR4, UR6, UR4, 0x2 ;  /* 0x0000000406047291 */ /* 0x004fd2000f8e10ff */
[----:B------:R-:W3:Y:S02]  /*5820*/  LDS R5, [UR4] ;  /* 0x00000004ff057984 */ /* 0x000ee40008000800 */
[----:B------:R-:W0:Y:S01]  /*5830*/  LDCU.64 UR4, c[0x0][0x390] ;  /* 0x00007200ff0477ac */ /* 0x000e220008000a00 */
[----:B---3--:R-:W-:-:S05]  /*5840*/  IMAD R5, R6, R5, R2 ;  /* 0x0000000506057224 */ /* 0x008fca00078e0202 */
[----:B------:R-:W-:-:S04]  /*5850*/  IADD3 R2, P0, PT, R5, UR12, RZ ;  /* 0x0000000c05027c10 */ /* 0x000fc8000ff1e0ff */
[----:B------:R-:W-:-:S06]  /*5860*/  LEA.HI.X.SX32 R3, R5, UR13, 0x1, P0 ;  /* 0x0000000d05037c11 */ /* 0x000fcc00080f0eff */
[----:B------:R-:W2:Y:S01]  /*5870*/  LDG.E.S8.CONSTANT R3, desc[UR8][R2.64] ;  /* 0x0000000802037981 */ /* 0x000ea2000c1e9300 */
[----:B0-----:R-:W-:-:S04]  /*5880*/  IADD3 R4, P0, PT, R0, UR4, RZ ;  /* 0x0000000400047c10 */ /* 0x001fc8000ff1e0ff */
[----:B------:R-:W-:-:S05]  /*5890*/  LEA.HI.X.SX32 R5, R0, UR5, 0x1, P0 ;  /* 0x0000000500057c11 */ /* 0x000fca00080f0eff */
[----:B--2---:R-:W-:Y:S01]  /*58a0*/  STG.E.U8 desc[UR8][R4.64], R3 ;  /* 0x0000000304007986 */ /* 0x004fe2000c101108 */
[----:B------:R-:W-:Y:S05]  /*58b0*/  EXIT ;  /* 0x000000000000794d */ /* 0x000fea0003800000 */
.L_x_309:
        /* <DEDUP_REMOVED lines=12> */
.L_x_376:


//--------------------- .text._Z13gather_kernelIhEvPKT_PKiPS0_S4_iS4_iS4_iiii --------------------------
	.section	.text._Z13gather_kernelIhEvPKT_PKiPS0_S4_iS4_iS4_iiii,"ax",@progbits
	.align	128
        .global         _Z13gather_kernelIhEvPKT_PKiPS0_S4_iS4_iS4_iiii
        .type           _Z13gather_kernelIhEvPKT_PKiPS0_S4_iS4_iS4_iiii,@function
        .size           _Z13gather_kernelIhEvPKT_PKiPS0_S4_iS4_iS4_iiii,(.L_x_377 - _Z13gather_kernelIhEvPKT_PKiPS0_S4_iS4_iS4_iiii)
        .other          _Z13gather_kernelIhEvPKT_PKiPS0_S4_iS4_iS4_iiii,@"STO_CUDA_ENTRY STV_DEFAULT"
_Z13gather_kernelIhEvPKT_PKiPS0_S4_iS4_iS4_iiii:
.text._Z13gather_kernelIhEvPKT_PKiPS0_S4_iS4_iS4_iiii:
        /* <DEDUP_REMOVED lines=27> */
.L_x_314:
        /* <DEDUP_REMOVED lines=82> */
.L_x_313:
        /* <DEDUP_REMOVED lines=45> */
.L_x_315:
        /* <DEDUP_REMOVED lines=26> */
.L_x_316:
[----:B------:R-:W-:Y:S05]  /*0b40*/  BRA.U !UP1, `(.L_x_312) ;  /* 0x00000001093c7547 */ /* 0x000fea000b800000 */
[----:B--23--:R-:W-:Y:S01]  /*0b50*/  LEA R5, R4, UR7, 0x2 ;  /* 0x0000000704057c11 */ /* 0x00cfe2000f8e10ff */
[----:B-1----:R-:W1:Y:S01]  /*0b60*/  LDC.64 R6, c[0x0][0x3b8] ;  /* 0x0000ee00ff067b82 */ /* 0x002e620000000a00 */
[----:B------:R-:W-:-:S03]  /*0b70*/  UIADD3 UR5, UPT, UPT, -UR5, URZ, URZ ;  /* 0x000000ff05057290 */ /* 0x000fc6000fffe1ff */
[----:B------:R2:W3:Y:S01]  /*0b80*/  LDS R10, [R5+0x4] ;  /* 0x00000400050a7984 */ /* 0x0004e20000000800 */
[----:B------:R-:W-:-:S08]  /*0b90*/  VIADD R3, R5, 0x4 ;  /* 0x0000000405037836 */ /* 0x000fd00000000000 */
.L_x_317:
        /* <DEDUP_REMOVED lines=10> */
.L_x_312:
        /* <DEDUP_REMOVED lines=21> */
.L_x_320:
        /* <DEDUP_REMOVED lines=82> */
.L_x_319:
        /* <DEDUP_REMOVED lines=45> */
.L_x_321:
        /* <DEDUP_REMOVED lines=26> */
.L_x_322:
[----:B------:R-:W-:Y:S05]  /*1720*/  BRA.U !UP1, `(.L_x_318) ;  /* 0x00000001093c7547 */ /* 0x000fea000b800000 */
[----:B-123--:R-:W-:Y:S01]  /*1730*/  LEA R5, R4, UR7, 0x2 ;  /* 0x0000000704057c11 */ /* 0x00efe2000f8e10ff */
[----:B------:R-:W1:Y:S01]  /*1740*/  LDC.64 R6, c[0x0][0x3a8] ;  /* 0x0000ea00ff067b82 */ /* 0x000e620000000a00 */
[----:B------:R-:W-:-:S03]  /*1750*/  UIADD3 UR5, UPT, UPT, -UR5, URZ, URZ ;  /* 0x000000ff05057290 */ /* 0x000fc6000fffe1ff */
[----:B------:R2:W3:Y:S01]  /*1760*/  LDS R10, [R5+0x4] ;  /* 0x00000400050a7984 */ /* 0x0004e20000000800 */
[----:B------:R-:W-:-:S08]  /*1770*/  VIADD R3, R5, 0x4 ;  /* 0x0000000405037836 */ /* 0x000fd00000000000 */
.L_x_323:
        /* <DEDUP_REMOVED lines=10> */
.L_x_318:
        /* <DEDUP_REMOVED lines=19> */
.L_x_325:
        /* <DEDUP_REMOVED lines=82> */
.L_x_324:
        /* <DEDUP_REMOVED lines=45> */
.L_x_326:
        /* <DEDUP_REMOVED lines=26> */
.L_x_327:
[----:B------:R-:W-:Y:S05]  /*22e0*/  BRA.U !UP1, `(.L_x_311) ;  /* 0x00000001093c7547 */ /* 0x000fea000b800000 */
[----:B01----:R-:W-:Y:S01]  /*22f0*/  LEA R4, R17, UR6, 0x2 ;  /* 0x0000000611047c11 */ /* 0x003fe2000f8e10ff */
[----:B--234-:R-:W0:Y:S01]  /*2300*/  LDC.64 R2, c[0x0][0x398] ;  /* 0x0000e600ff027b82 */ /* 0x01ce220000000a00 */
[----:B------:R-:W-:-:S03]  /*2310*/  UIADD3 UR5, UPT, UPT, -UR5, URZ, URZ ;  /* 0x000000ff05057290 */ /* 0x000fc6000fffe1ff */
[----:B------:R1:W2:Y:S01]  /*2320*/  LDS R7, [R4+0x4] ;  /* 0x0000040004077984 */ /* 0x0002a20000000800 */
[----:B------:R-:W-:-:S08]  /*2330*/  VIADD R6, R4, 0x4 ;  /* 0x0000000404067836 */ /* 0x000fd00000000000 */
.L_x_328:
        /* <DEDUP_REMOVED lines=10> */
.L_x_311:
[----:B------:R-:W-:Y:S05]  /*23e0*/  BSYNC.RECONVERGENT B0 ;  /* 0x0000000000007941 */ /* 0x000fea0003800200 */
.L_x_310:
        /* <DEDUP_REMOVED lines=36> */
.L_x_331:
        /* <DEDUP_REMOVED lines=232> */
.L_x_330:
        /* <DEDUP_REMOVED lines=132> */
.L_x_332:
        /* <DEDUP_REMOVED lines=72> */
.L_x_333:
        /* <DEDUP_REMOVED lines=40> */
.L_x_329:
        /* <DEDUP_REMOVED lines=33> */
.L_x_336:
        /* <DEDUP_REMOVED lines=142> */
.L_x_335:
        /* <DEDUP_REMOVED lines=86> */
.L_x_338:
        /* <DEDUP_REMOVED lines=42> */
.L_x_339:
[----:B------:R-:W0:Y:S01]  /*56e0*/  LDCU UR5, c[0x0][0x3c8] ;  /* 0x00007900ff0577ac */ /* 0x000e220008000800 */
[----:B------:R-:W-:-:S04]  /*56f0*/  UIADD3 UR6, UPT, UPT, UR6, 0x80, URZ ;  /* 0x0000008006067890 */ /* 0x000fc8000fffe0ff */
[----:B------:R-:W-:Y:S02]  /*5700*/  ULEA UR6, UR7, UR6, 0x18 ;  /* 0x0000000607067291 */ /* 0x000fe4000f8ec0ff */
[----:B0-----:R-:W-:-:S04]  /*5710*/  UIADD3 UR4, UPT, UPT, UR4, -UR5, URZ ;  /* 0x8000000504047290 */ /* 0x001fc8000fffe0ff */
[----:B------:R-:W-:-:S09]  /*5720*/  ULEA UR4, UR4, UR6, 0x2 ;  /* 0x0000000604047291 */ /* 0x000fd2000f8e10ff */
[----:B------:R-:W0:Y:S02]  /*5730*/  LDS R5, [UR4] ;  /* 0x00000004ff057984 */ /* 0x000e240008000800 */
[----:B0-----:R-:W-:-:S07]  /*5740*/  IMAD R6, R4, R5, R6 ;  /* 0x0000000504067224 */ /* 0x001fce00078e0206 */
.L_x_337:
[----:B------:R-:W-:Y:S02]  /*5750*/  SHF.R.S32.HI R5, RZ, 0x1f, R6 ;  /* 0x0000001fff057819 */ /* 0x000fe40000011406 */
[----:B------:R-:W-:-:S07]  /*5760*/  MOV R4, R6 ;  /* 0x0000000600047202 */ /* 0x000fce0000000f00 */
.L_x_334:
        /* <DEDUP_REMOVED lines=16> */
[----:B------:R-:W2:Y:S01]  /*5870*/  LDG.E.U8.CONSTANT R3, desc[UR8][R2.64] ;  /* 0x0000000802037981 */ /* 0x000ea2000c1e9100 */
[----:B0-----:R-:W-:-:S04]  /*5880*/  IADD3 R4, P0, PT, R0, UR4, RZ ;  /* 0x0000000400047c10 */ /* 0x001fc8000ff1e0ff */
[----:B------:R-:W-:-:S05]  /*5890*/  LEA.HI.X.SX32 R5, R0, UR5, 0x1, P0 ;  /* 0x0000000500057c11 */ /* 0x000fca00080f0eff */
[----:B--2---:R-:W-:Y:S01]  /*58a0*/  STG.E.U8 desc[UR8][R4.64], R3 ;  /* 0x0000000304007986 */ /* 0x004fe2000c101108 */
[----:B------:R-:W-:Y:S05]  /*58b0*/  EXIT ;  /* 0x000000000000794d */ /* 0x000fea0003800000 */
.L_x_340:
        /* <DEDUP_REMOVED lines=12> */
.L_x_377:


//--------------------- .text._Z12super_gatherI6__half7__half2Li2EEvPKT_PKiPS2_S6_iS6_ii --------------------------
	.section	.text._Z12super_gatherI6__half7__half2Li2EEvPKT_PKiPS2_S6_iS6_ii,"ax",@progbits
	.align	128
        .global         _Z12super_gatherI6__half7__half2Li2EEvPKT_PKiPS2_S6_iS6_ii
        .type           _Z12super_gatherI6__half7__half2Li2EEvPKT_PKiPS2_S6_iS6_ii,@function
        .size           _Z12super_gatherI6__half7__half2Li2EEvPKT_PKiPS2_S6_iS6_ii,(.L_x_378 - _Z12super_gatherI6__half7__half2Li2EEvPKT_PKiPS2_S6_iS6_ii)
        .other          _Z12super_gatherI6__half7__half2Li2EEvPKT_PKiPS2_S6_iS6_ii,@"STO_CUDA_ENTRY STV_DEFAULT"
_Z12super_gatherI6__half7__half2Li2EEvPKT_PKiPS2_S6_iS6_ii:
.text._Z12super_gatherI6__half7__half2Li2EEvPKT_PKiPS2_S6_iS6_ii:
[----:B------:R-:W-:Y:S01]  /*0000*/  LDC R1, c[0x0][0x37c] ;  /* 0x0000df00ff017b82 */ /* 0x000fe20000000800 */
[----:B------:R-:W0:Y:S01]  /*0010*/  S2R R0, SR_TID.X ;  /* 0x0000000000007919 */ /* 0x000e220000002100 */
[----:B------:R-:W1:Y:S01]  /*0020*/  LDCU.64 UR10, c[0x0][0x358] ;  /* 0x00006b00ff0a77ac */ /* 0x000e620008000a00 */
[----:B------:R-:W-:Y:S01]  /*0030*/  BSSY.RECONVERGENT B0, `(.L_x_341) ;  /* 0x0000078000007945 */ /* 0x000fe20003800200 */
[----:B0-----:R-:W-:-:S13]  /*0040*/  ISETP.NE.AND P0, PT, R0, RZ, PT ;  /* 0x000000ff0000720c */ /* 0x001fda0003f05270 */
[----:B-1----:R-:W-:Y:S05]  /*0050*/  @P0 BRA `(.L_x_342) ;  /* 0x0000000400d40947 */ /* 0x002fea0003800000 */
[----:B------:R-:W0:Y:S01]  /*0060*/  LDCU UR5, c[0x0][0x3a0] ;  /* 0x00007400ff0577ac */ /* 0x000e220008000800 */
[----:B------:R-:W-:Y:S01]  /*0070*/  HFMA2 R4, -RZ, RZ, 0, 5.9604644775390625e-08 ;  /* 0x00000001ff047431 */ /* 0x000fe200000001ff */
[----:B0-----:R-:W-:-:S09]  /*0080*/  UISETP.GE.AND UP0, UPT, UR5, 0x2, UPT ;  /* 0x000000020500788c */ /* 0x001fd2000bf06270 */
[----:B------:R-:W-:Y:S05]  /*0090*/  BRA.U !UP0, `(.L_x_343) ;  /* 0x0000000508b47547 */ /* 0x000fea000b800000 */
[----:B------:R-:W-:Y:S01]  /*00a0*/  UIADD3 UR4, UPT, UPT, UR5, -0x1, URZ ;  /* 0xffffffff05047890 */ /* 0x000fe2000fffe0ff */
[----:B------:R-:W-:Y:S01]  /*00b0*/  MOV R5, 0x1 ;  /* 0x0000000100057802 */ /* 0x000fe20000000f00 */
[----:B------:R-:W-:Y:S01]  /*00c0*/  UIADD3 UR5, UPT, UPT, UR5, -0x2, URZ ;  /* 0xfffffffe05057890 */ /* 0x000fe2000fffe0ff */
[----:B------:R-:W-:Y:S01]  /*00d0*/  IMAD.MOV.U32 R4, RZ, RZ, 0x1 ;  /* 0x00000001ff047424 */ /* 0x000fe200078e00ff */
[----:B------:R-:W-:Y:S02]  /*00e0*/  ULOP3.LUT UR8, UR4, 0xf, URZ, 0xc0, !UPT ;  /* 0x0000000f04087892 */ /* 0x000fe4000f8ec0ff */
[----:B------:R-:W-:-:S09]  /*00f0*/  UISETP.GE.U32.AND UP0, UPT, UR5, 0xf, UPT ;  /* 0x0000000f0500788c */ /* 0x000fd2000bf06070 */
[----:B------:R-:W-:Y:S05]  /*0100*/  BRA.U !UP0, `(.L_x_344) ;  /* 0x0000000108c07547 */ /* 0x000fea000b800000 */
[----:B------:R-:W0:Y:S01]  /*0110*/  LDCU.64 UR6, c[0x0][0x398] ;  /* 0x00007300ff0677ac */ /* 0x000e220008000a00 */
[----:B------:R-:W-:Y:S01]  /*0120*/  HFMA2 R5, -RZ, RZ, 0, 0 ;  /* 0x00000000ff057431 */ /* 0x000fe200000001ff */
[----:B------:R-:W-:Y:S01]  /*0130*/  MOV R4, 0x1 ;  /* 0x0000000100047802 */ /* 0x000fe20000000f00 */
[----:B------:R-:W-:-:S04]  /*0140*/  ULOP3.LUT UR5, UR4, 0xfffffff0, URZ, 0xc0, !UPT ;  /* 0xfffffff004057892 */ /* 0x000fc8000f8ec0ff */
[----:B------:R-:W-:Y:S02]  /*0150*/  UIADD3 UR5, UPT, UPT, -UR5, URZ, URZ ;  /* 0x000000ff05057290 */ /* 0x000fe4000fffe1ff */
[----:B0-----:R-:W-:-:S04]  /*0160*/  UIADD3 UR6, UP0, UPT, UR6, 0x20, URZ ;  /* 0x0000002006067890 */ /* 0x001fc8000ff1e0ff */
[----:B------:R-:W-:Y:S02]  /*0170*/  UIADD3.X UR7, UPT, UPT, URZ, UR7, URZ, UP0, !UPT ;  /* 0x00000007ff077290 */ /* 0x000fe400087fe4ff */
[----:B------:R-:W-:-:S04]  /*0180*/  IMAD.U32 R2, RZ, RZ, UR6 ;  /* 0x00000006ff027e24 */ /* 0x000fc8000f8e00ff */
[----:B------:R-:W-:-:S07]  /*0190*/  MOV R3, UR7 ;  /* 0x0000000700037c02 */ /* 0x000fce0008000f00 */
.L_x_345:
[----:B------:R-:W2:Y:S04]  /*01a0*/  LDG.E R13, desc[UR10][R2.64+-0x1c] ;  /* 0xffffe40a020d7981 */ /* 0x000ea8000c1e1900 */
[----:B------:R-:W3:Y:S04]  /*01b0*/  LDG.E R14, desc[UR10][R2.64+-0x18] ;  /* 0xffffe80a020e7981 */ /* 0x000ee8000c1e1900 */
[----:B------:R-:W4:Y:S04]  /*01c0*/  LDG.E R16, desc[UR10][R2.64+-0x14] ;  /* 0xffffec0a02107981 */ /* 0x000f28000c1e1900 */
[----:B------:R-:W5:Y:S04]  /*01d0*/  LDG.E R18, desc[UR10][R2.64+-0x10] ;  /* 0xfffff00a02127981 */ /* 0x000f68000c1e1900 */
        /* <DEDUP_REMOVED lines=11> */
[----:B------:R0:W5:Y:S01]  /*0290*/  LDG.E R6, desc[UR10][R2.64+0x20] ;  /* 0x0000200a02067981 */ /* 0x000162000c1e1900 */
[----:B------:R-:W-:Y:S01]  /*02a0*/  UIADD3 UR5, UPT, UPT, UR5, 0x10, URZ ;  /* 0x0000001005057890 */ /* 0x000fe2000fffe0ff */
[----:B------:R-:W-:-:S03]  /*02b0*/  VIADD R5, R5, 0x10 ;  /* 0x0000001005057836 */ /* 0x000fc60000000000 */
[----:B------:R-:W-:Y:S01]  /*02c0*/  UISETP.NE.AND UP0, UPT, UR5, URZ, UPT ;  /* 0x000000ff0500728c */ /* 0x000fe2000bf05270 */
[----:B0-----:R-:W-:-:S04]  /*02d0*/  IADD3 R2, P0, PT, R2, 0x40, RZ ;  /* 0x0000004002027810 */ /* 0x001fc80007f1e0ff */
[----:B------:R-:W-:Y:S01]  /*02e0*/  IADD3.X R3, PT, PT, RZ, R3, RZ, P0, !PT ;  /* 0x00000003ff037210 */ /* 0x000fe200007fe4ff */
        /* <DEDUP_REMOVED lines=16> */
[----:B------:R-:W-:Y:S06]  /*03f0*/  BRA.U UP0, `(.L_x_345) ;  /* 0xfffffffd00687547 */ /* 0x000fec000b83ffff */
[----:B------:R-:W-:-:S07]  /*0400*/  IADD3 R5, PT, PT, R5, 0x1, RZ ;  /* 0x0000000105057810 */ /* 0x000fce0007ffe0ff */
.L_x_344:
[----:B------:R-:W-:-:S09]  /*0410*/  UISETP.NE.AND UP0, UPT, UR8, URZ, UPT ;  /* 0x000000ff0800728c */ /* 0x000fd2000bf05270 */
[----:B------:R-:W-:Y:S05]  /*0420*/  BRA.U !UP0, `(.L_x_343) ;  /* 0x0000000108d07547 */ /* 0x000fea000b800000 */
[----:B------:R-:W-:Y:S02]  /*0430*/  UISETP.GE.U32.AND UP0, UPT, UR8, 0x8, UPT ;  /* 0x000000080800788c */ /* 0x000fe4000bf06070 */
[----:B------:R-:W-:-:S04]  /*0440*/  ULOP3.LUT UR5, UR4, 0x7, URZ, 0xc0, !UPT ;  /* 0x0000000704057892 */ /* 0x000fc8000f8ec0ff */
[----:B------:R-:W-:-:S03]  /*0450*/  UISETP.NE.AND UP1, UPT, UR5, URZ, UPT ;  /* 0x000000ff0500728c */ /* 0x000fc6000bf25270 */
[----:B------:R-:W-:Y:S08]  /*0460*/  BRA.U !UP0, `(.L_x_346) ;  /* 0x00000001084c7547 */ /* 0x000ff0000b800000 */
[----:B------:R-:W0:Y:S02]  /*0470*/  LDC.64 R2, c[0x0][0x398] ;  /* 0x0000e600ff027b82 */ /* 0x000e240000000a00 */
[----:B0-----:R-:W-:-:S05]  /*0480*/  IMAD.WIDE.U32 R2, R5, 0x4, R2 ;  /* 0x0000000405027825 */ /* 0x001fca00078e0002 */
[----:B------:R-:W2:Y:S04]  /*0490*/  LDG.E R7, desc[UR10][R2.64] ;  /* 0x0000000a02077981 */ /* 0x000ea8000c1e1900 */
[----:B------:R-:W3:Y:S04]  /*04a0*/  LDG.E R6, desc[UR10][R2.64+0x4] ;  /* 0x0000040a02067981 */ /* 0x000ee8000c1e1900 */
[----:B------:R-:W4:Y:S04]  /*04b0*/  LDG.E R9, desc[UR10][R2.64+0x8] ;  /* 0x0000080a02097981 */ /* 0x000f28000c1e1900 */
[----:B------:R-:W5:Y:S04]  /*04c0*/  LDG.E R11, desc[UR10][R2.64+0xc] ;  /* 0x00000c0a020b7981 */ /* 0x000f68000c1e1900 */
[----:B------:R-:W5:Y:S04]  /*04d0*/  LDG.E R13, desc[UR10][R2.64+0x10] ;  /* 0x0000100a020d7981 */ /* 0x000f68000c1e1900 */
[----:B------:R-:W5:Y:S04]  /*04e0*/  LDG.E R15, desc[UR10][R2.64+0x14] ;  /* 0x0000140a020f7981 */ /* 0x000f68000c1e1900 */
[----:B------:R-:W5:Y:S04]  /*04f0*/  LDG.E R17, desc[UR10][R2.64+0x18] ;  /* 0x0000180a02117981 */ /* 0x000f68000c1e1900 */
[----:B------:R-:W5:Y:S01]  /*0500*/  LDG.E R19, desc[UR10][R2.64+0x1c] ;  /* 0x00001c0a02137981 */ /* 0x000f62000c1e1900 */
[----:B------:R-:W-:Y:S01]  /*0510*/  IADD3 R5, PT, PT, R5, 0x8, RZ ;  /* 0x0000000805057810 */ /* 0x000fe20007ffe0ff */
[----:B--2---:R-:W-:-:S04]  /*0520*/  IMAD R7, R4, R7, RZ ;  /* 0x0000000704077224 */ /* 0x004fc800078e02ff */
[----:B---3--:R-:W-:-:S04]  /*0530*/  IMAD R6, R7, R6, RZ ;  /* 0x0000000607067224 */ /* 0x008fc800078e02ff */
[----:B----4-:R-:W-:-:S04]  /*0540*/  IMAD R6, R6, R9, RZ ;  /* 0x0000000906067224 */ /* 0x010fc800078e02ff */
[----:B-----5:R-:W-:-:S04]  /*0550*/  IMAD R6, R6, R11, RZ ;  /* 0x0000000b06067224 */ /* 0x020fc800078e02ff */
[----:B------:R-:W-:-:S04]  /*0560*/  IMAD R6, R6, R13, RZ ;  /* 0x0000000d06067224 */ /* 0x000fc800078e02ff */
[----:B------:R-:W-:-:S04]  /*0570*/  IMAD R6, R6, R15, RZ ;  /* 0x0000000f06067224 */ /* 0x000fc800078e02ff */
[----:B------:R-:W-:-:S04]  /*0580*/  IMAD R6, R6, R17, RZ ;  /* 0x0000001106067224 */ /* 0x000fc800078e02ff */
[----:B------:R-:W-:-:S07]  /*0590*/  IMAD R4, R6, R19, RZ ;  /* 0x0000001306047224 */ /* 0x000fce00078e02ff */
.L_x_346:
        /* <DEDUP_REMOVED lines=10> */
[----:B------:R-:W5:Y:S01]  /*0640*/  LDG.E R11, desc[UR10][R2.64+0xc] ;  /* 0x00000c0a020b7981 */ /* 0x000f62000c1e1900 */
[----:B------:R-:W-:-:S02]  /*0650*/  VIADD R5, R5, 0x4 ;  /* 0x0000000405057836 */ /* 0x000fc40000000000 */
[----:B--2---:R-:W-:-:S04]  /*0660*/  IMAD R7, R4, R7, RZ ;  /* 0x0000000704077224 */ /* 0x004fc800078e02ff */
[----:B---3--:R-:W-:-:S04]  /*0670*/  IMAD R6, R7, R6, RZ ;  /* 0x0000000607067224 */ /* 0x008fc800078e02ff */
[----:B----4-:R-:W-:-:S04]  /*0680*/  IMAD R6, R6, R9, RZ ;  /* 0x0000000906067224 */ /* 0x010fc800078e02ff */
[----:B-----5:R-:W-:-:S07]  /*0690*/  IMAD R4, R6, R11, RZ ;  /* 0x0000000b06047224 */ /* 0x020fce00078e02ff */
.L_x_347:
[----:B------:R-:W-:Y:S05]  /*06a0*/  BRA.U !UP1, `(.L_x_343) ;  /* 0x0000000109307547 */ /* 0x000fea000b800000 */
[----:B------:R-:W0:Y:S01]  /*06b0*/  LDC.64 R2, c[0x0][0x398] ;  /* 0x0000e600ff027b82 */ /* 0x000e220000000a00 */
[----:B------:R-:W-:Y:S01]  /*06c0*/  UIADD3 UR4, UPT, UPT, -UR4, URZ, URZ ;  /* 0x000000ff04047290 */ /* 0x000fe2000fffe1ff */
[----:B0-----:R-:W-:-:S05]  /*06d0*/  IMAD.WIDE.U32 R2, R5, 0x4, R2 ;  /* 0x0000000405027825 */ /* 0x001fca00078e0002 */
[----:B------:R-:W-:-:S07]  /*06e0*/  MOV R5, R3 ;  /* 0x0000000300057202 */ /* 0x000fce0000000f00 */
.L_x_348:
[----:B------:R-:W-:-:S06]  /*06f0*/  MOV R3, R5 ;  /* 0x0000000500037202 */ /* 0x000fcc0000000f00 */
[----:B------:R0:W2:Y:S01]  /*0700*/  LDG.E R3, desc[UR10][R2.64] ;  /* 0x0000000a02037981 */ /* 0x0000a2000c1e1900 */
[----:B------:R-:W-:-:S04]  /*0710*/  UIADD3 UR4, UPT, UPT, UR4, 0x1, URZ ;  /* 0x0000000104047890 */ /* 0x000fc8000fffe0ff */
[----:B------:R-:W-:Y:S01]  /*0720*/  UISETP.NE.AND UP0, UPT, UR4, URZ, UPT ;  /* 0x000000ff0400728c */ /* 0x000fe2000bf05270 */
[----:B0-----:R-:W-:-:S05]  /*0730*/  IADD3 R2, P0, PT, R2, 0x4, RZ ;  /* 0x0000000402027810 */ /* 0x001fca0007f1e0ff */
[----:B------:R-:W-:Y:S02]  /*0740*/  IMAD.X R5, RZ, RZ, R5, P0 ;  /* 0x000000ffff057224 */ /* 0x000fe400000e0605 */
[----:B--2---:R-:W-:Y:S01]  /*0750*/  IMAD R4, R3, R4, RZ ;  /* 0x0000000403047224 */ /* 0x004fe200078e02ff */
[----:B------:R-:W-:Y:S06]  /*0760*/  BRA.U UP0, `(.L_x_348) ;  /* 0xfffffffd00e07547 */ /* 0x000fec000b83ffff */
.L_x_343:
[----:B------:R-:W0:Y:S01]  /*0770*/  S2UR UR5, SR_CgaCtaId ;  /* 0x00000000000579c3 */ /* 0x000e220000008800 */
[----:B------:R-:W-:Y:S02]  /*0780*/  UMOV UR4, 0x400 ;  /* 0x0000040000047882 */ /* 0x000fe40000000000 */
[----:B0-----:R-:W-:-:S09]  /*0790*/  ULEA UR4, UR5, UR4, 0x18 ;  /* 0x0000000405047291 */ /* 0x001fd2000f8ec0ff */
[----:B------:R0:W-:Y:S03]  /*07a0*/  STS [UR4], R4 ;  /* 0x00000004ff007988 */ /* 0x0001e60008000804 */
.L_x_342:
[----:B------:R-:W-:Y:S05]  /*07b0*/  BSYNC.RECONVERGENT B0 ;  /* 0x0000000000007941 */ /* 0x000fea0003800200 */
.L_x_341:
[----:B------:R-:W1:Y:S01]  /*07c0*/  S2UR UR5, SR_CgaCtaId ;  /* 0x00000000000579c3 */ /* 0x000e620000008800 */
[----:B------:R-:W-:-:S07]  /*07d0*/  UMOV UR4, 0x400 ;  /* 0x0000040000047882 */ /* 0x000fce0000000000 */
[----:B------:R-:W-:Y:S08]  /*07e0*/  BAR.SYNC.DEFER_BLOCKING 0x0 ;  /* 0x0000000000007b1d */ /* 0x000ff00000010000 */
[----:B------:R-:W0:Y:S01]  /*07f0*/  LDC R3, c[0x0][0x3b4] ;  /* 0x0000ed00ff037b82 */ /* 0x000e220000000800 */
[----:B------:R-:W-:Y:S07]  /*0800*/  BSSY.RECONVERGENT B0, `(.L_x_349) ;  /* 0x000003d000007945 */ /* 0x000fee0003800200 */
[----:B------:R-:W2:Y:S01]  /*0810*/  LDC R5, c[0x0][0x360] ;  /* 0x0000d800ff057b82 */ /* 0x000ea20000000800 */
[----:B-1----:R-:W-:-:S07]  /*0820*/  ULEA UR4, UR5, UR4, 0x18 ;  /* 0x0000000405047291 */ /* 0x002fce000f8ec0ff */
[----:B------:R-:W2:Y:S01]  /*0830*/  S2UR UR5, SR_CTAID.X ;  /* 0x00000000000579c3 */ /* 0x000ea20000002500 */
[----:B0-----:R-:W-:Y:S01]  /*0840*/  LEA.HI R4, R3, R3, RZ, 0x1 ;  /* 0x0000000303047211 */ /* 0x001fe200078f08ff */
[----:B------:R-:W0:Y:S03]  /*0850*/  LDS R2, [UR4] ;  /* 0x00000004ff027984 */ /* 0x000e260008000800 */
[----:B------:R-:W-:-:S04]  /*0860*/  LOP3.LUT R6, R4, 0xfffffffe, RZ, 0xc0, !PT ;  /* 0xfffffffe04067812 */ /* 0x000fc800078ec0ff */
[----:B------:R-:W-:-:S04]  /*0870*/  IADD3 R6, PT, PT, -R6, R3, RZ ;  /* 0x0000000306067210 */ /* 0x000fc80007ffe1ff */
[----:B------:R-:W-:Y:S01]  /*0880*/  ISETP.GE.AND P0, PT, R6, 0x1, PT ;  /* 0x000000010600780c */ /* 0x000fe20003f06270 */
[----:B--2---:R-:W-:Y:S01]  /*0890*/  IMAD R0, R5, UR5, R0 ;  /* 0x0000000505007c24 */ /* 0x004fe2000f8e0200 */
[----:B------:R-:W-:-:S04]  /*08a0*/  SHF.R.S32.HI R5, RZ, 0x1, R4 ;  /* 0x00000001ff057819 */ /* 0x000fc80000011404 */
[CC--:B------:R-:W-:Y:S02]  /*08b0*/  ISETP.GE.AND P1, PT, R0.reuse, R5.reuse, PT ;  /* 0x000000050000720c */ /* 0x0c0fe40003f26270 */
[----:B------:R-:W-:-:S11]  /*08c0*/  ISETP.NE.OR P0, PT, R0, R5, !P0 ;  /* 0x000000050000720c */ /* 0x000fd60004705670 */
[----:B------:R-:W-:Y:S05]  /*08d0*/  @P1 BRA `(.L_x_350) ;  /* 0x0000000000b41947 */ /* 0x000fea0003800000 */
[-C--:B0-----:R-:W-:Y:S02]  /*08e0*/  IABS R9, R2.reuse ;  /* 0x0000000200097213 */ /* 0x081fe40000000000 */
[----:B------:R-:W-:Y:S02]  /*08f0*/  SHF.L.U32 R7, R0, 0x1, RZ ;  /* 0x0000000100077819 */ /* 0x000fe400000006ff */
[----:B------:R-:W0:Y:S01]  /*0900*/  I2F.RP R6, R9 ;  /* 0x0000000900067306 */ /* 0x000e220000209400 */
[----:B------:R-:W-:-:S04]  /*0910*/  IABS R10, R2 ;  /* 0x00000002000a7213 */ /* 0x000fc80000000000 */
[----:B------:R-:W-:-:S03]  /*0920*/  IADD3 R10, PT, PT, RZ, -R10, RZ ;  /* 0x8000000aff0a7210 */ /* 0x000fc60007ffe0ff */
[----:B0-----:R-:W0:Y:S02]  /*0930*/  MUFU.RCP R6, R6 ;  /* 0x0000000600067308 */ /* 0x001e240000001000 */
[----:B0-----:R-:W-:-:S06]  /*0940*/  IADD3 R4, PT, PT, R6, 0xffffffe, RZ ;  /* 0x0ffffffe06047810 */ /* 0x001fcc0007ffe0ff */
[----:B------:R0:W1:Y:S02]  /*0950*/  F2I.FTZ.U32.TRUNC.NTZ R5, R4 ;  /* 0x0000000400057305 */ /* 0x000064000021f000 */
[----:B0-----:R-:W-:Y:S02]  /*0960*/  IMAD.MOV.U32 R4, RZ, RZ, RZ ;  /* 0x000000ffff047224 */ /* 0x001fe400078e00ff */
[----:B-1----:R-:W-:-:S04]  /*0970*/  IMAD.MOV R8, RZ, RZ, -R5 ;  /* 0x000000ffff087224 */ /* 0x002fc800078e0a05 */
[----:B------:R-:W-:Y:S01]  /*0980*/  IMAD R11, R8, R9, RZ ;  /* 0x00000009080b7224 */ /* 0x000fe200078e02ff */
[----:B------:R-:W-:-:S03]  /*0990*/  IABS R8, R7 ;  /* 0x0000000700087213 */ /* 0x000fc60000000000 */
[----:B------:R-:W-:Y:S01]  /*09a0*/  IMAD.HI.U32 R5, R5, R11, R4 ;  /* 0x0000000b05057227 */ /* 0x000fe200078e0004 */
[----:B------:R-:W-:-:S05]  /*09b0*/  MOV R11, R10 ;  /* 0x0000000a000b7202 */ /* 0x000fca0000000f00 */
[----:B------:R-:W-:-:S04]  /*09c0*/  IMAD.HI.U32 R6, R5, R8, RZ ;  /* 0x0000000805067227 */ /* 0x000fc800078e00ff */
[----:B------:R-:W-:Y:S01]  /*09d0*/  IMAD R4, R6, R11, R8 ;  /* 0x0000000b06047224 */ /* 0x000fe200078e0208 */
[----:B------:R-:W-:-:S04]  /*09e0*/  LOP3.LUT R8, R7, R2, RZ, 0x3c, !PT ;  /* 0x0000000207087212 */ /* 0x000fc800078e3cff */
[----:B------:R-:W-:Y:S02]  /*09f0*/  ISETP.GT.U32.AND P1, PT, R9, R4, PT ;  /* 0x000000040900720c */ /* 0x000fe40003f24070 */
[----:B------:R-:W-:-:S11]  /*0a00*/  ISETP.GE.AND P2, PT, R8, RZ, PT ;  /* 0x000000ff0800720c */ /* 0x000fd60003f46270 */
[-C--:B------:R-:W-:Y:S01]  /*0a10*/  @!P1 IADD3 R4, PT, PT, R4, -R9.reuse, RZ ;  /* 0x8000000904049210 */ /* 0x080fe20007ffe0ff */
[----:B------:R-:W-:Y:S01]  /*0a20*/  @!P1 VIADD R6, R6, 0x1 ;  /* 0x0000000106069836 */ /* 0x000fe20000000000 */
[----:B------:R-:W-:Y:S02]  /*0a30*/  ISETP.NE.AND P1, PT, R2, RZ, PT ;  /* 0x000000ff0200720c */ /* 0x000fe40003f25270 */
[----:B------:R-:W-:Y:S02]  /*0a40*/  ISETP.GE.U32.AND P0, PT, R4, R9, PT ;  /* 0x000000090400720c */ /* 0x000fe40003f06070 */
[----:B------:R-:W0:Y:S11]  /*0a50*/  LDC.64 R4, c[0x0][0x388] ;  /* 0x0000e200ff047b82 */ /* 0x000e360000000a00 */
[----:B------:R-:W-:-:S04]  /*0a60*/  @P0 IADD3 R6, PT, PT, R6, 0x1, RZ ;  /* 0x0000000106060810 */ /* 0x000fc80007ffe0ff */
[----:B------:R-:W-:Y:S02]  /*0a70*/  @!P2 IADD3 R6, PT, PT, -R6, RZ, RZ ;  /* 0x000000ff0606a210 */ /* 0x000fe40007ffe1ff */
[----:B------:R-:W-:-:S05]  /*0a80*/  @!P1 LOP3.LUT R6, RZ, R2, RZ, 0x33, !PT ;  /* 0x00000002ff069212 */ /* 0x000fca00078e33ff */
[----:B0-----:R-:W-:-:S06]  /*0a90*/  IMAD.WIDE R4, R6, 0x4, R4 ;  /* 0x0000000406047825 */ /* 0x001fcc00078e0204 */
[----:B------:R-:W2:Y:S01]  /*0aa0*/  LDG.E.CONSTANT R4, desc[UR10][R4.64] ;  /* 0x0000000a04047981 */ /* 0x000ea2000c1e9900 */
[----:B------:R-:W-:Y:S02]  /*0ab0*/  IMAD.MOV R6, RZ, RZ, -R6 ;  /* 0x000000ffff067224 */ /* 0x000fe400078e0a06 */
[----:B------:R-:W-:Y:S02]  /*0ac0*/  HFMA2 R10, -RZ, RZ, 0, 1.1920928955078125e-07 ;  /* 0x00000002ff0a7431 */ /* 0x000fe400000001ff */
[----:B------:R-:W-:-:S05]  /*0ad0*/  IMAD R7, R2, R6, R7 ;  /* 0x0000000602077224 */ /* 0x000fca00078e0207 */
[----:B------:R-:W-:-:S04]  /*0ae0*/  IADD3 R9, PT, PT, R7, 0x2, RZ ;  /* 0x0000000207097810 */ /* 0x000fc80007ffe0ff */
[----:B------:R-:W-:Y:S01]  /*0af0*/  ISETP.GT.AND P0, PT, R9, R2, PT ;  /* 0x000000020900720c */ /* 0x000fe20003f04270 */
[----:B--2---:R-:W-:-:S12]  /*0b00*/  IMAD R7, R2, R4, R7 ;  /* 0x0000000402077224 */ /* 0x004fd800078e0207 */
[----:B------:R-:W-:Y:S05]  /*0b10*/  @P0 BRA `(.L_x_351) ;  /* 0x00000000002c0947 */ /* 0x000fea0003800000 */
[----:B------:R-:W0:Y:S01]  /*0b20*/  LDC.64 R2, c[0x0][0x380] ;  /* 0x0000e000ff027b82 */ /* 0x000e220000000a00 */
[----:B------:R-:W-:-:S04]  /*0b30*/  LEA.HI R4, R7, R7, RZ, 0x1 ;  /* 0x0000000707047211 */ /* 0x000fc800078f08ff */
[----:B------:R-:W-:-:S05]  /*0b40*/  SHF.R.S32.HI R5, RZ, 0x1, R4 ;  /* 0x00000001ff057819 */ /* 0x000fca0000011404 */
[----:B0-----:R-:W-:Y:S02]  /*0b50*/  IMAD.WIDE R2, R5, 0x4, R2 ;  /* 0x0000000405027825 */ /* 0x001fe400078e0202 */
[----:B------:R-:W0:Y:S04]  /*0b60*/  LDC.64 R4, c[0x0][0x390] ;  /* 0x0000e400ff047b82 */ /* 0x000e280000000a00 */
[----:B------:R-:W2:Y:S01]  /*0b70*/  LDG.E.CONSTANT R3, desc[UR10][R2.64] ;  /* 0x0000000a02037981 */ /* 0x000ea2000c1e9900 */
[----:B0-----:R-:W-:-:S05]  /*0b80*/  IMAD.WIDE R4, R0, 0x4, R4 ;  /* 0x0000000400047825 */ /* 0x001fca00078e0204 */
[----:B--2---:R-:W-:Y:S01]  /*0b90*/  STG.E desc[UR10][R4.64], R3 ;  /* 0x0000000304007986 */ /* 0x004fe2000c10190a */
[----:B------:R-:W-:Y:S05]  /*0ba0*/  EXIT ;  /* 0x000000000000794d */ /* 0x000fea0003800000 */
.L_x_350:
[----:B------:R-:W-:Y:S05]  /*0bb0*/  @P0 EXIT ;  /* 0x000000000000094d */ /* 0x000fea0003800000 */
[----:B------:R-:W-:-:S07]  /*0bc0*/  IMAD.MOV.U32 R10, RZ, RZ, 0x1 ;  /* 0x00000001ff0a7424 */ /* 0x000fce00078e00ff */
.L_x_351:
[----:B------:R-:W-:Y:S05]  /*0bd0*/  BSYNC.RECONVERGENT B0 ;  /* 0x0000000000007941 */ /* 0x000fea0003800200 */
.L_x_349:
[----:B------:R-:W1:Y:S01]  /*0be0*/  LDC.64 R4, c[0x0][0x390] ;  /* 0x0000e400ff047b82 */ /* 0x000e620000000a00 */
[----:B------:R-:W-:Y:S02]  /*0bf0*/  SHF.L.U32 R11, R0, 0x1, RZ ;  /* 0x00000001000b7819 */ /* 0x000fe400000006ff */
[----:B0-----:R-:W-:Y:S02]  /*0c00*/  ISETP.NE.AND P0, PT, R2, RZ, PT ;  /* 0x000000ff0200720c */ /* 0x001fe40003f05270 */
[C---:B------:R-:W-:Y:S02]  /*0c10*/  VIMNMX R12, PT, PT, R11.reuse, R3, !PT ;  /* 0x000000030b0c7248 */ /* 0x040fe40007fe0100 */
[----:B------:R-:W-:Y:S01]  /*0c20*/  IADD3 R3, PT, PT, -R10, RZ, RZ ;  /* 0x000000ff0a037210 */ /* 0x000fe20007ffe1ff */
[----:B------:R-:W0:Y:S01]  /*0c30*/  LDC.64 R6, c[0x0][0x380] ;  /* 0x0000e000ff067b82 */ /* 0x000e220000000a00 */
[----:B------:R-:W-:Y:S01]  /*0c40*/  LOP3.LUT R0, RZ, R2, RZ, 0x33, !PT ;  /* 0x00000002ff007212 */ /* 0x000fe200078e33ff */
[----:B------:R-:W-:-:S06]  /*0c50*/  IMAD.IADD R10, R11, 0x1, -R12 ;  /* 0x000000010b0a7824 */ /* 0x000fcc00078e0a0c */
[----:B------:R-:W2:Y:S02]  /*0c60*/  LDC.64 R8, c[0x0][0x388] ;  /* 0x0000e200ff087b82 */ /* 0x000ea40000000a00 */
.L_x_352:
[----:B------:R-:W-:-:S13]  /*0c70*/  ISETP.NE.AND P1, PT, R10, RZ, PT ;  /* 0x000000ff0a00720c */ /* 0x000fda0003f25270 */
[----:B---3--:R-:W-:Y:S05]  /*0c80*/  @!P1 EXIT ;  /* 0x000000000000994d */ /* 0x008fea0003800000 */
[-C--:B------:R-:W-:Y:S02]  /*0c90*/  IABS R14, R2.reuse ;  /* 0x00000002000e7213 */ /* 0x080fe40000000000 */
[----:B------:R-:W-:Y:S02]  /*0ca0*/  IABS R15, R11 ;  /* 0x0000000b000f7213 */ /* 0x000fe40000000000 */
[----:B------:R-:W3:Y:S01]  /*0cb0*/  I2F.RP R16, R14 ;  /* 0x0000000e00107306 */ /* 0x000ee20000209400 */
[----:B------:R-:W-:-:S07]  /*0cc0*/  IABS R19, R2 ;  /* 0x0000000200137213 */ /* 0x000fce0000000000 */
[----:B---3--:R-:W3:Y:S02]  /*0cd0*/  MUFU.RCP R16, R16 ;  /* 0x0000001000107308 */ /* 0x008ee40000001000 */
[----:B---3--:R-:W-:-:S06]  /*0ce0*/  IADD3 R12, PT, PT, R16, 0xffffffe, RZ ;  /* 0x0ffffffe100c7810 */ /* 0x008fcc0007ffe0ff */
[----:B------:R3:W4:Y:S02]  /*0cf0*/  F2I.FTZ.U32.TRUNC.NTZ R13, R12 ;  /* 0x0000000c000d7305 */ /* 0x000724000021f000 */
[----:B---3--:R-:W-:Y:S01]  /*0d00*/  IMAD.MOV.U32 R12, RZ, RZ, RZ ;  /* 0x000000ffff0c7224 */ /* 0x008fe200078e00ff */
[----:B----4-:R-:W-:-:S05]  /*0d10*/  IADD3 R17, PT, PT, RZ, -R13, RZ ;  /* 0x8000000dff117210 */ /* 0x010fca0007ffe0ff */
[----:B------:R-:W-:-:S04]  /*0d20*/  IMAD R17, R17, R14, RZ ;  /* 0x0000000e11117224 */ /* 0x000fc800078e02ff */
[----:B------:R-:W-:Y:S01]  /*0d30*/  IMAD.HI.U32 R18, R13, R17, R12 ;  /* 0x000000110d127227 */ /* 0x000fe200078e000c */
[----:B------:R-:W-:-:S05]  /*0d40*/  IADD3 R13, PT, PT, RZ, -R19, RZ ;  /* 0x80000013ff0d7210 */ /* 0x000fca0007ffe0ff */
[----:B------:R-:W-:-:S04]  /*0d50*/  IMAD.HI.U32 R12, R18, R15, RZ ;  /* 0x0000000f120c7227 */ /* 0x000fc800078e00ff */
[----:B------:R-:W-:-:S05]  /*0d60*/  IMAD R13, R12, R13, R15 ;  /* 0x0000000d0c0d7224 */ /* 0x000fca00078e020f */
[----:B------:R-:W-:-:S13]  /*0d70*/  ISETP.GT.U32.AND P2, PT, R14, R13, PT ;  /* 0x0000000d0e00720c */ /* 0x000fda0003f44070 */
[----:B------:R-:W-:Y:S01]  /*0d80*/  @!P2 IADD3 R13, PT, PT, R13, -R14, RZ ;  /* 0x8000000e0d0da210 */ /* 0x000fe20007ffe0ff */
[----:B------:R-:W-:-:S03]  /*0d90*/  @!P2 VIADD R12, R12, 0x1 ;  /* 0x000000010c0ca836 */ /* 0x000fc60000000000 */
[----:B------:R-:W-:Y:S02]  /*0da0*/  ISETP.GE.U32.AND P1, PT, R13, R14, PT ;  /* 0x0000000e0d00720c */ /* 0x000fe40003f26070 */
[----:B------:R-:W-:-:S04]  /*0db0*/  LOP3.LUT R13, R11, R2, RZ, 0x3c, !PT ;  /* 0x000000020b0d7212 */ /* 0x000fc800078e3cff */
[----:B------:R-:W-:-:S07]  /*0dc0*/  ISETP.GE.AND P3, PT, R13, RZ, PT ;  /* 0x000000ff0d00720c */ /* 0x000fce0003f66270 */
[----:B------:R-:W-:-:S06]  /*0dd0*/  @P1 IADD3 R12, PT, PT, R12, 0x1, RZ ;  /* 0x000000010c0c1810 */ /* 0x000fcc0007ffe0ff */
[----:B------:R-:W-:-:S04]  /*0de0*/  @!P3 IADD3 R12, PT, PT, -R12, RZ, RZ ;  /* 0x000000ff0c0cb210 */ /* 0x000fc80007ffe1ff */
[----:B------:R-:W-:-:S05]  /*0df0*/  SEL R15, R0, R12, !P0 ;  /* 0x0000000c000f7207 */ /* 0x000fca0004000000 */
[----:B--2---:R-:W-:-:S06]  /*0e00*/  IMAD.WIDE R12, R15, 0x4, R8 ;  /* 0x000000040f0c7825 */ /* 0x004fcc00078e0208 */
[----:B------:R-:W2:Y:S01]  /*0e10*/  LDG.E.CONSTANT R12, desc[UR10][R12.64] ;  /* 0x0000000a0c0c7981 */ /* 0x000ea2000c1e9900 */
[----:B------:R-:W-:-:S04]  /*0e20*/  IMAD.MOV R15, RZ, RZ, -R15 ;  /* 0x000000ffff0f7224 */ /* 0x000fc800078e0a0f */
[----:B------:R-:W-:-:S04]  /*0e30*/  IMAD R15, R2, R15, R11 ;  /* 0x0000000f020f7224 */ /* 0x000fc800078e020b */
[----:B--2---:R-:W-:-:S04]  /*0e40*/  IMAD R15, R2, R12, R15 ;  /* 0x0000000c020f7224 */ /* 0x004fc800078e020f */
[----:B0-----:R-:W-:-:S06]  /*0e50*/  IMAD.WIDE R14, R15, 0x2, R6 ;  /* 0x000000020f0e7825 */ /* 0x001fcc00078e0206 */
[----:B------:R-:W2:Y:S01]  /*0e60*/  LDG.E.U16.CONSTANT R15, desc[UR10][R14.64] ;  /* 0x0000000a0e0f7981 */ /* 0x000ea2000c1e9500 */
[----:B-1----:R-:W-:Y:S01]  /*0e70*/  IMAD.WIDE R16, R11, 0x2, R4 ;  /* 0x000000020b107825 */ /* 0x002fe200078e0204 */
[----:B------:R-:W-:Y:S02]  /*0e80*/  IADD3 R3, PT, PT, R3, 0x1, RZ ;  /* 0x0000000103037810 */ /* 0x000fe40007ffe0ff */
[----:B------:R-:W-:Y:S02]  /*0e90*/  IADD3 R10, PT, PT, R10, 0x1, RZ ;  /* 0x000000010a0a7810 */ /* 0x000fe40007ffe0ff */
[----:B------:R-:W-:Y:S02]  /*0ea0*/  ISETP.NE.AND P1, PT, R3, RZ, PT ;  /* 0x000000ff0300720c */ /* 0x000fe40003f25270 */
[----:B------:R-:W-:Y:S01]  /*0eb0*/  IADD3 R11, PT, PT, R11, 0x1, RZ ;  /* 0x000000010b0b7810 */ /* 0x000fe20007ffe0ff */
[----:B--2---:R3:W-:Y:S10]  /*0ec0*/  STG.E.U16 desc[UR10][R16.64], R15 ;  /* 0x0000000f10007986 */ /* 0x0047f4000c10150a */
[----:B------:R-:W-:Y:S05]  /*0ed0*/  @P1 BRA `(.L_x_352) ;  /* 0xfffffffc00641947 */ /* 0x000fea000383ffff */
[----:B------:R-:W-:Y:S05]  /*0ee0*/  EXIT ;  /* 0x000000000000794d */ /* 0x000fea0003800000 */
.L_x_353:
        /* <DEDUP_REMOVED lines=9> */
.L_x_378:


//--------------------- .text._Z12super_gatherIf6float4Li4EEvPKT_PKiPS1_S5_iS5_ii --------------------------
	.section	.text._Z12super_gatherIf6float4Li4EEvPKT_PKiPS1_S5_iS5_ii,"ax",@progbits
	.align	128
        .global         _Z12super_gatherIf6float4Li4EEvPKT_PKiPS1_S5_iS5_ii
        .type           _Z12super_gatherIf6float4Li4EEvPKT_PKiPS1_S5_iS5_ii,@function
        .size           _Z12super_gatherIf6float4Li4EEvPKT_PKiPS1_S5_iS5_ii,(.L_x_379 - _Z12super_gatherIf6float4Li4EEvPKT_PKiPS1_S5_iS5_ii)
        .other          _Z12super_gatherIf6float4Li4EEvPKT_PKiPS1_S5_iS5_ii,@"STO_CUDA_ENTRY STV_DEFAULT"
_Z12super_gatherIf6float4Li4EEvPKT_PKiPS1_S5_iS5_ii:
.text._Z12super_gatherIf6float4Li4EEvPKT_PKiPS1_S5_iS5_ii:
        /* <DEDUP_REMOVED lines=26> */
.L_x_358:
        /* <DEDUP_REMOVED lines=39> */
.L_x_357:
        /* <DEDUP_REMOVED lines=25> */
.L_x_359:
        /* <DEDUP_REMOVED lines=16> */
.L_x_360:
[----:B------:R-:W-:Y:S05]  /*06a0*/  BRA.U !UP1, `(.L_x_356) ;  /* 0x0000000109307547 */ /* 0x000fea000b800000 */
[----:B------:R-:W0:Y:S01]  /*06b0*/  LDC.64 R2, c[0x0][0x398] ;  /* 0x0000e600ff027b82 */ /* 0x000e220000000a00 */
[----:B------:R-:W-:Y:S01]  /*06c0*/  UIADD3 UR4, UPT, UPT, -UR4, URZ, URZ ;  /* 0x000000ff04047290 */ /* 0x000fe2000fffe1ff */
[----:B0-----:R-:W-:-:S05]  /*06d0*/  IMAD.WIDE.U32 R2, R5, 0x4, R2 ;  /* 0x0000000405027825 */ /* 0x001fca00078e0002 */
[----:B------:R-:W-:-:S07]  /*06e0*/  MOV R5, R3 ;  /* 0x0000000300057202 */ /* 0x000fce0000000f00 */
.L_x_361:
        /* <DEDUP_REMOVED lines=8> */
.L_x_356:
[----:B------:R-:W0:Y:S01]  /*0770*/  S2UR UR5, SR_CgaCtaId ;  /* 0x00000000000579c3 */ /* 0x000e220000008800 */
[----:B------:R-:W-:Y:S02]  /*0780*/  UMOV UR4, 0x400 ;  /* 0x0000040000047882 */ /* 0x000fe40000000000 */
[----:B0-----:R-:W-:-:S09]  /*0790*/  ULEA UR4, UR5, UR4, 0x18 ;  /* 0x0000000405047291 */ /* 0x001fd2000f8ec0ff */
[----:B------:R0:W-:Y:S03]  /*07a0*/  STS [UR4], R4 ;  /* 0x00000004ff007988 */ /* 0x0001e60008000804 */
.L_x_355:
[----:B------:R-:W-:Y:S05]  /*07b0*/  BSYNC.RECONVERGENT B0 ;  /* 0x0000000000007941 */ /* 0x000fea0003800200 */
.L_x_354:
[----:B------:R-:W1:Y:S08]  /*07c0*/  S2UR UR5, SR_CgaCtaId ;  /* 0x00000000000579c3 */ /* 0x000e700000008800 */
[----:B------:R-:W-:Y:S06]  /*07d0*/  BAR.SYNC.DEFER_BLOCKING 0x0 ;  /* 0x0000000000007b1d */ /* 0x000fec0000010000 */
[----:B------:R-:W2:Y:S02]  /*07e0*/  LDCU UR7, c[0x0][0x3b4] ;  /* 0x00007680ff0777ac */ /* 0x000ea40008000800 */
[----:B------:R-:W3:Y:S01]  /*07f0*/  S2UR UR6, SR_CTAID.X ;  /* 0x00000000000679c3 */ /* 0x000ee20000002500 */
[----:B------:R-:W-:Y:S01]  /*0800*/  BSSY.RECONVERGENT B0, `(.L_x_362) ;  /* 0x000003f000007945 */ /* 0x000fe20003800200 */
[----:B------:R-:W-:-:S06]  /*0810*/  UMOV UR4, 0x400 ;  /* 0x0000040000047882 */ /* 0x000fcc0000000000 */
[----:B------:R-:W3:Y:S01]  /*0820*/  LDC R3, c[0x0][0x360] ;  /* 0x0000d800ff037b82 */ /* 0x000ee20000000800 */
[----:B-1----:R-:W-:-:S09]  /*0830*/  ULEA UR4, UR5, UR4, 0x18 ;  /* 0x0000000405047291 */ /* 0x002fd2000f8ec0ff */
[----:B------:R-:W1:Y:S01]  /*0840*/  LDS R2, [UR4] ;  /* 0x00000004ff027984 */ /* 0x000e620008000800 */
[----:B--2---:R-:W-:-:S04]  /*0850*/  USHF.R.S32.HI UR4, URZ, 0x1f, UR7 ;  /* 0x0000001fff047899 */ /* 0x004fc80008011407 */
[----:B------:R-:W-:Y:S01]  /*0860*/  ULEA.HI UR4, UR4, UR7, URZ, 0x2 ;  /* 0x0000000704047291 */ /* 0x000fe2000f8f10ff */
[----:B---3--:R-:W-:-:S03]  /*0870*/  IMAD R0, R3, UR6, R0 ;  /* 0x0000000603007c24 */ /* 0x008fc6000f8e0200 */
[----:B------:R-:W-:Y:S02]  /*0880*/  USHF.R.S32.HI UR5, URZ, 0x2, UR4 ;  /* 0x00000002ff057899 */ /* 0x000fe40008011404 */
[----:B------:R-:W-:-:S04]  /*0890*/  ULOP3.LUT UR4, UR4, 0xfffffffc, URZ, 0xc0, !UPT ;  /* 0xfffffffc04047892 */ /* 0x000fc8000f8ec0ff */
[----:B------:R-:W-:Y:S01]  /*08a0*/  ISETP.GE.AND P0, PT, R0, UR5, PT ;  /* 0x0000000500007c0c */ /* 0x000fe2000bf06270 */
[----:B------:R-:W-:-:S06]  /*08b0*/  UIADD3 UR4, UPT, UPT, -UR4, UR7, URZ ;  /* 0x0000000704047290 */ /* 0x000fcc000fffe1ff */
[----:B------:R-:W-:-:S06]  /*08c0*/  MOV R10, UR4 ;  /* 0x00000004000a7c02 */ /* 0x000fcc0008000f00 */
[----:B-1----:R-:W-:Y:S05]  /*08d0*/  @P0 BRA `(.L_x_363) ;  /* 0x0000000000b80947 */ /* 0x002fea0003800000 */
[-C--:B------:R-:W-:Y:S02]  /*08e0*/  IABS R7, R2.reuse ;  /* 0x0000000200077213 */ /* 0x080fe40000000000 */
[----:B------:R-:W-:Y:S02]  /*08f0*/  SHF.L.U32 R3, R0, 0x2, RZ ;  /* 0x0000000200037819 */ /* 0x000fe400000006ff */
[----:B------:R-:W1:Y:S01]  /*0900*/  I2F.RP R6, R7 ;  /* 0x0000000700067306 */ /* 0x000e620000209400 */
[----:B------:R-:W-:-:S04]  /*0910*/  IABS R10, R2 ;  /* 0x00000002000a7213 */ /* 0x000fc80000000000 */
[----:B------:R-:W-:-:S03]  /*0920*/  IADD3 R10, PT, PT, RZ, -R10, RZ ;  /* 0x8000000aff0a7210 */ /* 0x000fc60007ffe0ff */
[----:B-1----:R-:W0:Y:S02]  /*0930*/  MUFU.RCP R6, R6 ;  /* 0x0000000600067308 */ /* 0x002e240000001000 */
        /* <DEDUP_REMOVED lines=9> */
[----:B------:R-:W-:-:S05]  /*09d0*/  IMAD R4, R6, R9, R8 ;  /* 0x0000000906047224 */ /* 0x000fca00078e0208 */
[----:B------:R-:W-:-:S13]  /*09e0*/  ISETP.GT.U32.AND P1, PT, R7, R4, PT ;  /* 0x000000040700720c */ /* 0x000fda0003f24070 */
[-C--:B------:R-:W-:Y:S02]  /*09f0*/  @!P1 IADD3 R4, PT, PT, R4, -R7.reuse, RZ ;  /* 0x8000000704049210 */ /* 0x080fe40007ffe0ff */
[----:B------:R-:W-:Y:S02]  /*0a00*/  @!P1 IADD3 R6, PT, PT, R6, 0x1, RZ ;  /* 0x0000000106069810 */ /* 0x000fe40007ffe0ff */
[----:B------:R-:W-:Y:S02]  /*0a10*/  ISETP.GE.U32.AND P0, PT, R4, R7, PT ;  /* 0x000000070400720c */ /* 0x000fe40003f06070 */
[----:B------:R-:W0:Y:S01]  /*0a20*/  LDC.64 R4, c[0x0][0x388] ;  /* 0x0000e200ff047b82 */ /* 0x000e220000000a00 */
[----:B------:R-:W-:Y:S02]  /*0a30*/  LOP3.LUT R7, R3, R2, RZ, 0x3c, !PT ;  /* 0x0000000203077212 */ /* 0x000fe400078e3cff */
[----:B------:R-:W-:Y:S02]  /*0a40*/  ISETP.NE.AND P1, PT, R2, RZ, PT ;  /* 0x000000ff0200720c */ /* 0x000fe40003f25270 */
[----:B------:R-:W-:-:S06]  /*0a50*/  ISETP.GE.AND P2, PT, R7, RZ, PT ;  /* 0x000000ff0700720c */ /* 0x000fcc0003f46270 */
[----:B------:R-:W-:-:S07]  /*0a60*/  @P0 VIADD R6, R6, 0x1 ;  /* 0x0000000106060836 */ /* 0x000fce0000000000 */
[----:B------:R-:W-:Y:S02]  /*0a70*/  @!P2 IADD3 R6, PT, PT, -R6, RZ, RZ ;  /* 0x000000ff0606a210 */ /* 0x000fe40007ffe1ff */
[----:B------:R-:W-:-:S05]  /*0a80*/  @!P1 LOP3.LUT R6, RZ, R2, RZ, 0x33, !PT ;  /* 0x00000002ff069212 */ /* 0x000fca00078e33ff */
[----:B0-----:R-:W-:-:S06]  /*0a90*/  IMAD.WIDE R4, R6, 0x4, R4 ;  /* 0x0000000406047825 */ /* 0x001fcc00078e0204 */
[----:B------:R-:W2:Y:S01]  /*0aa0*/  LDG.E.CONSTANT R4, desc[UR10][R4.64] ;  /* 0x0000000a04047981 */ /* 0x000ea2000c1e9900 */
[----:B------:R-:W-:Y:S01]  /*0ab0*/  IADD3 R6, PT, PT, -R6, RZ, RZ ;  /* 0x000000ff06067210 */ /* 0x000fe20007ffe1ff */
[----:B------:R-:W-:-:S04]  /*0ac0*/  IMAD.MOV.U32 R10, RZ, RZ, 0x4 ;  /* 0x00000004ff0a7424 */ /* 0x000fc800078e00ff */
[----:B------:R-:W-:-:S05]  /*0ad0*/  IMAD R3, R2, R6, R3 ;  /* 0x0000000602037224 */ /* 0x000fca00078e0203 */
[----:B------:R-:W-:-:S04]  /*0ae0*/  IADD3 R7, PT, PT, R3, 0x4, RZ ;  /* 0x0000000403077810 */ /* 0x000fc80007ffe0ff */
[----:B------:R-:W-:Y:S01]  /*0af0*/  ISETP.GT.AND P0, PT, R7, R2, PT ;  /* 0x000000020700720c */ /* 0x000fe20003f04270 */
[----:B--2---:R-:W-:-:S12]  /*0b00*/  IMAD R7, R2, R4, R3 ;  /* 0x0000000402077224 */ /* 0x004fd800078e0203 */
[----:B------:R-:W-:Y:S05]  /*0b10*/  @P0 BRA `(.L_x_364) ;  /* 0x0000000000340947 */ /* 0x000fea0003800000 */
[----:B------:R-:W0:Y:S01]  /*0b20*/  LDC.64 R2, c[0x0][0x380] ;  /* 0x0000e000ff027b82 */ /* 0x000e220000000a00 */
[----:B------:R-:W-:-:S04]  /*0b30*/  SHF.R.S32.HI R4, RZ, 0x1f, R7 ;  /* 0x0000001fff047819 */ /* 0x000fc80000011407 */
[----:B------:R-:W-:-:S04]  /*0b40*/  LEA.HI R4, R4, R7, RZ, 0x2 ;  /* 0x0000000704047211 */ /* 0x000fc800078f10ff */
[----:B------:R-:W-:-:S05]  /*0b50*/  SHF.R.S32.HI R5, RZ, 0x2, R4 ;  /* 0x00000002ff057819 */ /* 0x000fca0000011404 */
[----:B0-----:R-:W-:Y:S02]  /*0b60*/  IMAD.WIDE R2, R5, 0x10, R2 ;  /* 0x0000001005027825 */ /* 0x001fe400078e0202 */
[----:B------:R-:W0:Y:S03]  /*0b70*/  LDC.64 R4, c[0x0][0x390] ;  /* 0x0000e400ff047b82 */ /* 0x000e260000000a00 */
[----:B------:R-:W2:Y:S01]  /*0b80*/  LDG.E.128.CONSTANT R8, desc[UR10][R2.64] ;  /* 0x0000000a02087981 */ /* 0x000ea2000c1e9d00 */
[----:B0-----:R-:W-:-:S05]  /*0b90*/  IMAD.WIDE R4, R0, 0x10, R4 ;  /* 0x0000001000047825 */ /* 0x001fca00078e0204 */
[----:B--2---:R-:W-:Y:S01]  /*0ba0*/  STG.E.128 desc[UR10][R4.64], R8 ;  /* 0x0000000804007986 */ /* 0x004fe2000c101d0a */
[----:B------:R-:W-:Y:S05]  /*0bb0*/  EXIT ;  /* 0x000000000000794d */ /* 0x000fea0003800000 */
.L_x_363:
[----:B------:R-:W-:-:S04]  /*0bc0*/  ISETP.GE.AND P0, PT, R10, 0x1, PT ;  /* 0x000000010a00780c */ /* 0x000fc80003f06270 */
[----:B------:R-:W-:-:S13]  /*0bd0*/  ISETP.NE.OR P0, PT, R0, UR5, !P0 ;  /* 0x0000000500007c0c */ /* 0x000fda000c705670 */
[----:B------:R-:W-:Y:S05]  /*0be0*/  @P0 EXIT ;  /* 0x000000000000094d */ /* 0x000fea0003800000 */
.L_x_364:
[----:B------:R-:W-:Y:S05]  /*0bf0*/  BSYNC.RECONVERGENT B0 ;  /* 0x0000000000007941 */ /* 0x000fea0003800200 */
.L_x_362:
[----:B0-----:R-:W0:Y:S01]  /*0c00*/  LDC.64 R4, c[0x0][0x390] ;  /* 0x0000e400ff047b82 */ /* 0x001e220000000a00 */
[----:B------:R-:W-:Y:S02]  /*0c10*/  SHF.L.U32 R3, R0, 0x2, RZ ;  /* 0x0000000200037819 */ /* 0x000fe400000006ff */
[----:B------:R-:W-:Y:S02]  /*0c20*/  ISETP.NE.AND P0, PT, R2, RZ, PT ;  /* 0x000000ff0200720c */ /* 0x000fe40003f05270 */
[C---:B------:R-:W-:Y:S02]  /*0c30*/  VIMNMX R12, PT, PT, R3.reuse, UR7, !PT ;  /* 0x00000007030c7c48 */ /* 0x040fe4000ffe0100 */
[----:B------:R-:W-:Y:S01]  /*0c40*/  IADD3 R10, PT, PT, -R10, RZ, RZ ;  /* 0x000000ff0a0a7210 */ /* 0x000fe20007ffe1ff */
[----:B------:R-:W1:Y:S01]  /*0c50*/  LDC.64 R6, c[0x0][0x380] ;  /* 0x0000e000ff067b82 */ /* 0x000e620000000a00 */
[----:B------:R-:W-:Y:S02]  /*0c60*/  LOP3.LUT R0, RZ, R2, RZ, 0x33, !PT ;  /* 0x00000002ff007212 */ /* 0x000fe400078e33ff */
[----:B------:R-:W-:-:S05]  /*0c70*/  IADD3 R11, PT, PT, R3, -R12, RZ ;  /* 0x8000000c030b7210 */ /* 0x000fca0007ffe0ff */
[----:B------:R-:W2:Y:S02]  /*0c80*/  LDC.64 R8, c[0x0][0x388] ;  /* 0x0000e200ff087b82 */ /* 0x000ea40000000a00 */
.L_x_365:
[----:B------:R-:W-:-:S13]  /*0c90*/  ISETP.NE.AND P1, PT, R11, RZ, PT ;  /* 0x000000ff0b00720c */ /* 0x000fda0003f25270 */
[----:B---3--:R-:W-:Y:S05]  /*0ca0*/  @!P1 EXIT ;  /* 0x000000000000994d */ /* 0x008fea0003800000 */
[-C--:B------:R-:W-:Y:S02]  /*0cb0*/  IABS R14, R2.reuse ;  /* 0x00000002000e7213 */ /* 0x080fe40000000000 */
[----:B------:R-:W-:Y:S02]  /*0cc0*/  IABS R15, R3 ;  /* 0x00000003000f7213 */ /* 0x000fe40000000000 */
[----:B------:R-:W3:Y:S01]  /*0cd0*/  I2F.RP R16, R14 ;  /* 0x0000000e00107306 */ /* 0x000ee20000209400 */
[----:B------:R-:W-:-:S07]  /*0ce0*/  IABS R19, R2 ;  /* 0x0000000200137213 */ /* 0x000fce0000000000 */
[----:B---3--:R-:W3:Y:S02]  /*0cf0*/  MUFU.RCP R16, R16 ;  /* 0x0000001000107308 */ /* 0x008ee40000001000 */
[----:B---3--:R-:W-:-:S06]  /*0d00*/  VIADD R12, R16, 0xffffffe ;  /* 0x0ffffffe100c7836 */ /* 0x008fcc0000000000 */
[----:B------:R3:W4:Y:S02]  /*0d10*/  F2I.FTZ.U32.TRUNC.NTZ R13, R12 ;  /* 0x0000000c000d7305 */ /* 0x000724000021f000 */
[----:B---3--:R-:W-:Y:S01]  /*0d20*/  HFMA2 R12, -RZ, RZ, 0, 0 ;  /* 0x00000000ff0c7431 */ /* 0x008fe200000001ff */
[----:B----4-:R-:W-:-:S05]  /*0d30*/  IADD3 R17, PT, PT, RZ, -R13, RZ ;  /* 0x8000000dff117210 */ /* 0x010fca0007ffe0ff */
[----:B------:R-:W-:-:S04]  /*0d40*/  IMAD R17, R17, R14, RZ ;  /* 0x0000000e11117224 */ /* 0x000fc800078e02ff */
[----:B------:R-:W-:Y:S01]  /*0d50*/  IMAD.HI.U32 R18, R13, R17, R12 ;  /* 0x000000110d127227 */ /* 0x000fe200078e000c */
[----:B------:R-:W-:-:S05]  /*0d60*/  IADD3 R13, PT, PT, RZ, -R19, RZ ;  /* 0x80000013ff0d7210 */ /* 0x000fca0007ffe0ff */
[----:B------:R-:W-:-:S04]  /*0d70*/  IMAD.HI.U32 R12, R18, R15, RZ ;  /* 0x0000000f120c7227 */ /* 0x000fc800078e00ff */
[----:B------:R-:W-:-:S05]  /*0d80*/  IMAD R13, R12, R13, R15 ;  /* 0x0000000d0c0d7224 */ /* 0x000fca00078e020f */
[----:B------:R-:W-:-:S13]  /*0d90*/  ISETP.GT.U32.AND P2, PT, R14, R13, PT ;  /* 0x0000000d0e00720c */ /* 0x000fda0003f44070 */
[----:B------:R-:W-:Y:S01]  /*0da0*/  @!P2 IMAD.IADD R13, R13, 0x1, -R14 ;  /* 0x000000010d0da824 */ /* 0x000fe200078e0a0e */
[----:B------:R-:W-:-:S04]  /*0db0*/  @!P2 IADD3 R12, PT, PT, R12, 0x1, RZ ;  /* 0x000000010c0ca810 */ /* 0x000fc80007ffe0ff */
        /* <DEDUP_REMOVED lines=11> */
[----:B-1----:R-:W-:-:S06]  /*0e70*/  IMAD.WIDE R14, R15, 0x4, R6 ;  /* 0x000000040f0e7825 */ /* 0x002fcc00078e0206 */
[----:B------:R-:W2:Y:S01]  /*0e80*/  LDG.E.CONSTANT R15, desc[UR10][R14.64] ;  /* 0x0000000a0e0f7981 */ /* 0x000ea2000c1e9900 */
[----:B0-----:R-:W-:Y:S01]  /*0e90*/  IMAD.WIDE R16, R3, 0x4, R4 ;  /* 0x0000000403107825 */ /* 0x001fe200078e0204 */
[----:B------:R-:W-:Y:S02]  /*0ea0*/  IADD3 R10, PT, PT, R10, 0x1, RZ ;  /* 0x000000010a0a7810 */ /* 0x000fe40007ffe0ff */
[----:B------:R-:W-:Y:S02]  /*0eb0*/  IADD3 R11, PT, PT, R11, 0x1, RZ ;  /* 0x000000010b0b7810 */ /* 0x000fe40007ffe0ff */
[----:B------:R-:W-:Y:S02]  /*0ec0*/  ISETP.NE.AND P1, PT, R10, RZ, PT ;  /* 0x000000ff0a00720c */ /* 0x000fe40003f25270 */
[----:B------:R-:W-:Y:S01]  /*0ed0*/  IADD3 R3, PT, PT, R3, 0x1, RZ ;  /* 0x0000000103037810 */ /* 0x000fe20007ffe0ff */
[----:B--2---:R3:W-:Y:S10]  /*0ee0*/  STG.E desc[UR10][R16.64], R15 ;  /* 0x0000000f10007986 */ /* 0x0047f4000c10190a */
[----:B------:R-:W-:Y:S05]  /*0ef0*/  @P1 BRA `(.L_x_365) ;  /* 0xfffffffc00641947 */ /* 0x000fea000383ffff */
[----:B------:R-:W-:Y:S05]  /*0f00*/  EXIT ;  /* 0x000000000000794d */ /* 0x000fea0003800000 */
.L_x_366:
        /* <DEDUP_REMOVED lines=15> */
.L_x_379:


//--------------------- .nv.shared._Z13gather_kernelIfEvPKT_PKiPS0_S4_iS4_iS4_iiii --------------------------
	.section	.nv.shared._Z13gather_kernelIfEvPKT_PKiPS0_S4_iS4_iS4_iiii,"aw",@nobits
	.sectionflags	@""
	.align	4
.nv.shared._Z13gather_kernelIfEvPKT_PKiPS0_S4_iS4_iS4_iiii:
	.zero		1408


//--------------------- .nv.shared.reserved.0     --------------------------
	.section	.nv.shared.reserved.0,"aw",@nobits
	.weak		__nv_reservedSMEM_offset_0_alias
	.size		__nv_reservedSMEM_offset_0_alias, 0, 64
	.other		__nv_reservedSMEM_offset_0_alias,@"STO_CUDA_RESERVED_SHARED STV_DEFAULT"
__nv_reservedSMEM_offset_0_alias:
	.zero		0
	.zero		64


//--------------------- .nv.shared._Z13gather_kernelI6__halfEvPKT_PKiPS1_S5_iS5_iS5_iiii --------------------------
	.section	.nv.shared._Z13gather_kernelI6__halfEvPKT_PKiPS1_S5_iS5_iS5_iiii,"aw",@nobits
	.sectionflags	@""
	.align	4
.nv.shared._Z13gather_kernelI6__halfEvPKT_PKiPS1_S5_iS5_iS5_iiii:
	.zero		1408


//--------------------- .nv.shared._Z13gather_kernelIyEvPKT_PKiPS0_S4_iS4_iS4_iiii --------------------------
	.section	.nv.shared._Z13gather_kernelIyEvPKT_PKiPS0_S4_iS4_iS4_iiii,"aw",@nobits
	.sectionflags	@""
	.align	4
.nv.shared._Z13gather_kernelIyEvPKT_PKiPS0_S4_iS4_iS4_iiii:
	.zero		1408


//--------------------- .nv.shared._Z13gather_kernelIjEvPKT_PKiPS0_S4_iS4_iS4_iiii --------------------------
	.section	.nv.shared._Z13gather_kernelIjEvPKT_PKiPS0_S4_iS4_iS4_iiii,"aw",@nobits
	.sectionflags	@""
	.align	4
.nv.shared._Z13gather_kernelIjEvPKT_PKiPS0_S4_iS4_iS4_iiii:
	.zero		1408


//--------------------- .nv.shared._Z13gather_kernelIdEvPKT_PKiPS0_S4_iS4_iS4_iiii --------------------------
	.section	.nv.shared._Z13gather_kernelIdEvPKT_PKiPS0_S4_iS4_iS4_iiii,"aw",@nobits
	.sectionflags	@""
	.align	4
.nv.shared._Z13gather_kernelIdEvPKT_PKiPS0_S4_iS4_iS4_iiii:
	.zero		1408


//--------------------- .nv.shared._Z13gather_kernelIxEvPKT_PKiPS0_S4_iS4_iS4_iiii --------------------------
	.section	.nv.shared._Z13gather_kernelIxEvPKT_PKiPS0_S4_iS4_iS4_iiii,"aw",@nobits
	.sectionflags	@""
	.align	4
.nv.shared._Z13gather_kernelIxEvPKT_PKiPS0_S4_iS4_iS4_iiii:
	.zero		1408


//--------------------- .nv.shared._Z13gather_kernelIiEvPKT_PKiPS0_S4_iS4_iS4_iiii --------------------------
	.section	.nv.shared._Z13gather_kernelIiEvPKT_PKiPS0_S4_iS4_iS4_iiii,"aw",@nobits
	.sectionflags	@""
	.align	4
.nv.shared._Z13gather_kernelIiEvPKT_PKiPS0_S4_iS4_iS4_iiii:
	.zero		1408


//--------------------- .nv.shared._Z13gather_kernelIsEvPKT_PKiPS0_S4_iS4_iS4_iiii --------------------------
	.section	.nv.shared._Z13gather_kernelIsEvPKT_PKiPS0_S4_iS4_iS4_iiii,"aw",@nobits
	.sectionflags	@""
	.align	4
.nv.shared._Z13gather_kernelIsEvPKT_PKiPS0_S4_iS4_iS4_iiii:
	.zero		1408


//--------------------- .nv.shared._Z13gather_kernelItEvPKT_PKiPS0_S4_iS4_iS4_iiii --------------------------
	.section	.nv.shared._Z13gather_kernelItEvPKT_PKiPS0_S4_iS4_iS4_iiii,"aw",@nobits
	.sectionflags	@""
	.align	4
.nv.shared._Z13gather_kernelItEvPKT_PKiPS0_S4_iS4_iS4_iiii:
	.zero		1408


//--------------------- .nv.shared._Z13gather_kernelIcEvPKT_PKiPS0_S4_iS4_iS4_iiii --------------------------
	.section	.nv.shared._Z13gather_kernelIcEvPKT_PKiPS0_S4_iS4_iS4_iiii,"aw",@nobits
	.sectionflags	@""
	.align	4
.nv.shared._Z13gather_kernelIcEvPKT_PKiPS0_S4_iS4_iS4_iiii:
	.zero		1408


//--------------------- .nv.shared._Z13gather_kernelIhEvPKT_PKiPS0_S4_iS4_iS4_iiii --------------------------
	.section	.nv.shared._Z13gather_kernelIhEvPKT_PKiPS0_S4_iS4_iS4_iiii,"aw",@nobits
	.sectionflags	@""
	.align	4
.nv.shared._Z13gather_kernelIhEvPKT_PKiPS0_S4_iS4_iS4_iiii:
	.zero		1408


//--------------------- .nv.shared._Z12super_gatherI6__half7__half2Li2EEvPKT_PKiPS2_S6_iS6_ii --------------------------
	.section	.nv.shared._Z12super_gatherI6__half7__half2Li2EEvPKT_PKiPS2_S6_iS6_ii,"aw",@nobits
	.sectionflags	@""
	.align	4
.nv.shared._Z12super_gatherI6__half7__half2Li2EEvPKT_PKiPS2_S6_iS6_ii:
	.zero		1028


//--------------------- .nv.shared._Z12super_gatherIf6float4Li4EEvPKT_PKiPS1_S5_iS5_ii --------------------------
	.section	.nv.shared._Z12super_gatherIf6float4Li4EEvPKT_PKiPS1_S5_iS5_ii,"aw",@nobits
	.sectionflags	@""
	.align	4
.nv.shared._Z12super_gatherIf6float4Li4EEvPKT_PKiPS1_S5_iS5_ii:
	.zero		1028


//--------------------- .nv.constant0._Z13gather_kernelIfEvPKT_PKiPS0_S4_iS4_iS4_iiii --------------------------
	.section	.nv.constant0._Z13gather_kernelIfEvPKT_PKiPS0_S4_iS4_iS4_iiii,"a",@progbits
	.sectionflags	@""
	.align	4
.nv.constant0._Z13gather_kernelIfEvPKT_PKiPS0_S4_iS4_iS4_iiii:
	.zero		976


//--------------------- .nv.constant0._Z13gather_kernelI6__halfEvPKT_PKiPS1_S5_iS5_iS5_iiii --------------------------
	.section	.nv.constant0._Z13gather_kernelI6__halfEvPKT_PKiPS1_S5_iS5_iS5_iiii,"a",@progbits
	.sectionflags	@""
	.align	4
.nv.constant0._Z13gather_kernelI6__halfEvPKT_PKiPS1_S5_iS5_iS5_iiii:
	.zero		976


//--------------------- .nv.constant0._Z13gather_kernelIyEvPKT_PKiPS0_S4_iS4_iS4_iiii --------------------------
	.section	.nv.constant0._Z13gather_kernelIyEvPKT_PKiPS0_S4_iS4_iS4_iiii,"a",@progbits
	.sectionflags	@""
	.align	4
.nv.constant0._Z13gather_kernelIyEvPKT_PKiPS0_S4_iS4_iS4_iiii:
	.zero		976


//--------------------- .nv.constant0._Z13gather_kernelIjEvPKT_PKiPS0_S4_iS4_iS4_iiii --------------------------
	.section	.nv.constant0._Z13gather_kernelIjEvPKT_PKiPS0_S4_iS4_iS4_iiii,"a",@progbits
	.sectionflags	@""
	.align	4
.nv.constant0._Z13gather_kernelIjEvPKT_PKiPS0_S4_iS4_iS4_iiii:
	.zero		976


//--------------------- .nv.constant0._Z13gather_kernelIdEvPKT_PKiPS0_S4_iS4_iS4_iiii --------------------------
	.section	.nv.constant0._Z13gather_kernelIdEvPKT_PKiPS0_S4_iS4_iS4_iiii,"a",@progbits
	.sectionflags	@""
	.align	4
.nv.constant0._Z13gather_kernelIdEvPKT_PKiPS0_S4_iS4_iS4_iiii:
	.zero		976


//--------------------- .nv.constant0._Z13gather_kernelIxEvPKT_PKiPS0_S4_iS4_iS4_iiii --------------------------
	.section	.nv.constant0._Z13gather_kernelIxEvPKT_PKiPS0_S4_iS4_iS4_iiii,"a",@progbits
	.sectionflags	@""
	.align	4
.nv.constant0._Z13gather_kernelIxEvPKT_PKiPS0_S4_iS4_iS4_iiii:
	.zero		976


//--------------------- .nv.constant0._Z13gather_kernelIiEvPKT_PKiPS0_S4_iS4_iS4_iiii --------------------------
	.section	.nv.constant0._Z13gather_kernelIiEvPKT_PKiPS0_S4_iS4_iS4_iiii,"a",@progbits
	.sectionflags	@""
	.align	4
.nv.constant0._Z13gather_kernelIiEvPKT_PKiPS0_S4_iS4_iS4_iiii:
	.zero		976


//--------------------- .nv.constant0._Z13gather_kernelIsEvPKT_PKiPS0_S4_iS4_iS4_iiii --------------------------
	.section	.nv.constant0._Z13gather_kernelIsEvPKT_PKiPS0_S4_iS4_iS4_iiii,"a",@progbits
	.sectionflags	@""
	.align	4
.nv.constant0._Z13gather_kernelIsEvPKT_PKiPS0_S4_iS4_iS4_iiii:
	.zero		976


//--------------------- .nv.constant0._Z13gather_kernelItEvPKT_PKiPS0_S4_iS4_iS4_iiii --------------------------
	.section	.nv.constant0._Z13gather_kernelItEvPKT_PKiPS0_S4_iS4_iS4_iiii,"a",@progbits
	.sectionflags	@""
	.align	4
.nv.constant0._Z13gather_kernelItEvPKT_PKiPS0_S4_iS4_iS4_iiii:
	.zero		976


//--------------------- .nv.constant0._Z13gather_kernelIcEvPKT_PKiPS0_S4_iS4_iS4_iiii --------------------------
	.section	.nv.constant0._Z13gather_kernelIcEvPKT_PKiPS0_S4_iS4_iS4_iiii,"a",@progbits
	.sectionflags	@""
	.align	4
.nv.constant0._Z13gather_kernelIcEvPKT_PKiPS0_S4_iS4_iS4_iiii:
	.zero		976


//--------------------- .nv.constant0._Z13gather_kernelIhEvPKT_PKiPS0_S4_iS4_iS4_iiii --------------------------
	.section	.nv.constant0._Z13gather_kernelIhEvPKT_PKiPS0_S4_iS4_iS4_iiii,"a",@progbits
	.sectionflags	@""
	.align	4
.nv.constant0._Z13gather_kernelIhEvPKT_PKiPS0_S4_iS4_iS4_iiii:
	.zero		976


//--------------------- .nv.constant0._Z12super_gatherI6__half7__half2Li2EEvPKT_PKiPS2_S6_iS6_ii --------------------------
	.section	.nv.constant0._Z12super_gatherI6__half7__half2Li2EEvPKT_PKiPS2_S6_iS6_ii,"a",@progbits
	.sectionflags	@""
	.align	4
.nv.constant0._Z12super_gatherI6__half7__half2Li2EEvPKT_PKiPS2_S6_iS6_ii:
	.zero		952


//--------------------- .nv.constant0._Z12super_gatherIf6float4Li4EEvPKT_PKiPS1_S5_iS5_ii --------------------------
	.section	.nv.constant0._Z12super_gatherIf6float4Li4EEvPKT_PKiPS1_S5_iS5_ii,"a",@progbits
	.sectionflags	@""
	.align	4
.nv.constant0._Z12super_gatherIf6float4Li4EEvPKT_PKiPS1_S5_iS5_ii:
	.zero		952


//--------------------- SYMBOLS --------------------------

	.type		.nv.reservedSmem.offset0,@object
	.size		.nv.reservedSmem.offset0,0x4
	.type		.nv.reservedSmem.cap,@object
	.size		.nv.reservedSmem.cap,0x4
